//
// Generated by NVIDIA NVVM Compiler
//
// Compiler Build ID: CL-36424714
// Cuda compilation tools, release 13.0, V13.0.88
// Based on NVVM 20.0.0
//

.version 9.0
.target sm_100
.address_size 64

	// .globl	_Z9shfl_scanPfiS_
// _ZZ11uniform_addPfS_iE3buf has been demoted
// _ZZN3cub18CUB_300001_SM_10006detail4scan16DeviceScanKernelINS2_10policy_hubIfffjN4cuda3std3__44plusIvEEE10Policy1000EN6thrust24THRUST_300001_SM_1000_NS6detail15normal_iteratorINSD_10device_ptrIfEEEESI_NS0_13ScanTileStateIfLb1EEES9_NS0_8NullTypeEjfLb0ESL_EEvT0_T1_T2_iT3_T4_T5_E12temp_storage has been demoted
// _ZZN3cub18CUB_300001_SM_10006detail4scan16DeviceScanKernelINS2_10policy_hubIfffmN4cuda3std3__44plusIvEEE10Policy1000EN6thrust24THRUST_300001_SM_1000_NS6detail15normal_iteratorINSD_10device_ptrIfEEEESI_NS0_13ScanTileStateIfLb1EEES9_NS0_8NullTypeEmfLb0ESL_EEvT0_T1_T2_iT3_T4_T5_E12temp_storage has been demoted
.global .align 1 .b8 _ZN34_INTERNAL_9e348feb_4_k_cu_576ad1124cuda3std3__45__cpo5beginE[1];
.global .align 1 .b8 _ZN34_INTERNAL_9e348feb_4_k_cu_576ad1124cuda3std3__45__cpo3endE[1];
.global .align 1 .b8 _ZN34_INTERNAL_9e348feb_4_k_cu_576ad1124cuda3std3__45__cpo6cbeginE[1];
.global .align 1 .b8 _ZN34_INTERNAL_9e348feb_4_k_cu_576ad1124cuda3std3__45__cpo4cendE[1];
.global .align 1 .b8 _ZN34_INTERNAL_9e348feb_4_k_cu_576ad1124cuda3std3__45__cpo6rbeginE[1];
.global .align 1 .b8 _ZN34_INTERNAL_9e348feb_4_k_cu_576ad1124cuda3std3__45__cpo4rendE[1];
.global .align 1 .b8 _ZN34_INTERNAL_9e348feb_4_k_cu_576ad1124cuda3std3__45__cpo7crbeginE[1];
.global .align 1 .b8 _ZN34_INTERNAL_9e348feb_4_k_cu_576ad1124cuda3std3__45__cpo5crendE[1];
.global .align 1 .b8 _ZN34_INTERNAL_9e348feb_4_k_cu_576ad1124cuda3std3__436_GLOBAL__N__9e348feb_4_k_cu_576ad1126ignoreE[1];
.global .align 1 .b8 _ZN34_INTERNAL_9e348feb_4_k_cu_576ad1124cuda3std3__419piecewise_constructE[1];
.global .align 1 .b8 _ZN34_INTERNAL_9e348feb_4_k_cu_576ad1124cuda3std3__48in_placeE[1];
.global .align 1 .b8 _ZN34_INTERNAL_9e348feb_4_k_cu_576ad1124cuda3std3__420unreachable_sentinelE[1];
.global .align 1 .b8 _ZN34_INTERNAL_9e348feb_4_k_cu_576ad1124cuda3std3__47nulloptE[1];
.global .align 1 .b8 _ZN34_INTERNAL_9e348feb_4_k_cu_576ad1124cuda3std3__48unexpectE[1];
.global .align 1 .b8 _ZN34_INTERNAL_9e348feb_4_k_cu_576ad1124cuda3std6ranges3__45__cpo4swapE[1];
.global .align 1 .b8 _ZN34_INTERNAL_9e348feb_4_k_cu_576ad1124cuda3std6ranges3__45__cpo9iter_moveE[1];
.global .align 1 .b8 _ZN34_INTERNAL_9e348feb_4_k_cu_576ad1124cuda3std6ranges3__45__cpo5beginE[1];
.global .align 1 .b8 _ZN34_INTERNAL_9e348feb_4_k_cu_576ad1124cuda3std6ranges3__45__cpo3endE[1];
.global .align 1 .b8 _ZN34_INTERNAL_9e348feb_4_k_cu_576ad1124cuda3std6ranges3__45__cpo6cbeginE[1];
.global .align 1 .b8 _ZN34_INTERNAL_9e348feb_4_k_cu_576ad1124cuda3std6ranges3__45__cpo4cendE[1];
.global .align 1 .b8 _ZN34_INTERNAL_9e348feb_4_k_cu_576ad1124cuda3std6ranges3__45__cpo7advanceE[1];
.global .align 1 .b8 _ZN34_INTERNAL_9e348feb_4_k_cu_576ad1124cuda3std6ranges3__45__cpo9iter_swapE[1];
.global .align 1 .b8 _ZN34_INTERNAL_9e348feb_4_k_cu_576ad1124cuda3std6ranges3__45__cpo4nextE[1];
.global .align 1 .b8 _ZN34_INTERNAL_9e348feb_4_k_cu_576ad1124cuda3std6ranges3__45__cpo4prevE[1];
.global .align 1 .b8 _ZN34_INTERNAL_9e348feb_4_k_cu_576ad1124cuda3std6ranges3__45__cpo4dataE[1];
.global .align 1 .b8 _ZN34_INTERNAL_9e348feb_4_k_cu_576ad1124cuda3std6ranges3__45__cpo5cdataE[1];
.global .align 1 .b8 _ZN34_INTERNAL_9e348feb_4_k_cu_576ad1124cuda3std6ranges3__45__cpo4sizeE[1];
.global .align 1 .b8 _ZN34_INTERNAL_9e348feb_4_k_cu_576ad1124cuda3std6ranges3__45__cpo5ssizeE[1];
.global .align 1 .b8 _ZN34_INTERNAL_9e348feb_4_k_cu_576ad1124cuda3std6ranges3__45__cpo8distanceE[1];
.global .align 1 .b8 _ZN34_INTERNAL_9e348feb_4_k_cu_576ad1126thrust24THRUST_300001_SM_1000_NS8cuda_cub3parE[1];
.global .align 1 .b8 _ZN34_INTERNAL_9e348feb_4_k_cu_576ad1126thrust24THRUST_300001_SM_1000_NS8cuda_cub10par_nosyncE[1];
.global .align 1 .b8 _ZN34_INTERNAL_9e348feb_4_k_cu_576ad1126thrust24THRUST_300001_SM_1000_NS6system6detail10sequential3seqE[1];
.global .align 1 .b8 _ZN34_INTERNAL_9e348feb_4_k_cu_576ad1126thrust24THRUST_300001_SM_1000_NS12placeholders2_1E[1];
.global .align 1 .b8 _ZN34_INTERNAL_9e348feb_4_k_cu_576ad1126thrust24THRUST_300001_SM_1000_NS12placeholders2_2E[1];
.global .align 1 .b8 _ZN34_INTERNAL_9e348feb_4_k_cu_576ad1126thrust24THRUST_300001_SM_1000_NS12placeholders2_3E[1];
.global .align 1 .b8 _ZN34_INTERNAL_9e348feb_4_k_cu_576ad1126thrust24THRUST_300001_SM_1000_NS12placeholders2_4E[1];
.global .align 1 .b8 _ZN34_INTERNAL_9e348feb_4_k_cu_576ad1126thrust24THRUST_300001_SM_1000_NS12placeholders2_5E[1];
.global .align 1 .b8 _ZN34_INTERNAL_9e348feb_4_k_cu_576ad1126thrust24THRUST_300001_SM_1000_NS12placeholders2_6E[1];
.global .align 1 .b8 _ZN34_INTERNAL_9e348feb_4_k_cu_576ad1126thrust24THRUST_300001_SM_1000_NS12placeholders2_7E[1];
.global .align 1 .b8 _ZN34_INTERNAL_9e348feb_4_k_cu_576ad1126thrust24THRUST_300001_SM_1000_NS12placeholders2_8E[1];
.global .align 1 .b8 _ZN34_INTERNAL_9e348feb_4_k_cu_576ad1126thrust24THRUST_300001_SM_1000_NS12placeholders2_9E[1];
.global .align 1 .b8 _ZN34_INTERNAL_9e348feb_4_k_cu_576ad1126thrust24THRUST_300001_SM_1000_NS12placeholders3_10E[1];
.global .align 1 .b8 _ZN34_INTERNAL_9e348feb_4_k_cu_576ad1126thrust24THRUST_300001_SM_1000_NS3seqE[1];
.extern .shared .align 16 .b8 sums[];

.visible .entry _Z9shfl_scanPfiS_(
	.param .u64 .ptr .align 1 _Z9shfl_scanPfiS__param_0,
	.param .u32 _Z9shfl_scanPfiS__param_1,
	.param .u64 .ptr .align 1 _Z9shfl_scanPfiS__param_2
)
{
	.reg .pred 	%p<27>;
	.reg .b32 	%r<62>;
	.reg .b32 	%f<36>;
	.reg .b64 	%rd<9>;

	ld.param.u64 	%rd2, [_Z9shfl_scanPfiS__param_0];
	ld.param.u32 	%r24, [_Z9shfl_scanPfiS__param_1];
	ld.param.u64 	%rd3, [_Z9shfl_scanPfiS__param_2];
	mov.u32 	%r1, %ctaid.x;
	mov.u32 	%r2, %ntid.x;
	mov.u32 	%r3, %tid.x;
	mad.lo.s32 	%r4, %r1, %r2, %r3;
	setp.ge.s32 	%p1, %r4, %r24;
	@%p1 bra 	$L__BB0_15;
	cvta.to.global.u64 	%rd4, %rd2;
	shr.s32 	%r25, %r4, 31;
	shr.u32 	%r26, %r25, 27;
	add.s32 	%r27, %r4, %r26;
	and.b32  	%r28, %r27, -32;
	sub.s32 	%r5, %r4, %r28;
	mul.wide.s32 	%rd5, %r4, 4;
	add.s64 	%rd1, %rd4, %rd5;
	ld.global.f32 	%f8, [%rd1];
	mov.b32 	%r29, %f8;
	shfl.sync.up.b32	%r30|%p2, %r29, 1, 0, -1;
	mov.b32 	%f9, %r30;
	setp.lt.s32 	%p3, %r5, 1;
	add.f32 	%f10, %f8, %f9;
	selp.f32 	%f11, %f8, %f10, %p3;
	mov.b32 	%r31, %f11;
	shfl.sync.up.b32	%r32|%p4, %r31, 2, 0, -1;
	mov.b32 	%f12, %r32;
	setp.lt.s32 	%p5, %r5, 2;
	add.f32 	%f13, %f11, %f12;
	selp.f32 	%f14, %f11, %f13, %p5;
	mov.b32 	%r33, %f14;
	shfl.sync.up.b32	%r34|%p6, %r33, 4, 0, -1;
	mov.b32 	%f15, %r34;
	setp.lt.s32 	%p7, %r5, 4;
	add.f32 	%f16, %f14, %f15;
	selp.f32 	%f17, %f14, %f16, %p7;
	mov.b32 	%r35, %f17;
	shfl.sync.up.b32	%r36|%p8, %r35, 8, 0, -1;
	mov.b32 	%f18, %r36;
	setp.lt.s32 	%p9, %r5, 8;
	add.f32 	%f19, %f17, %f18;
	selp.f32 	%f20, %f17, %f19, %p9;
	mov.b32 	%r37, %f20;
	shfl.sync.up.b32	%r38|%p10, %r37, 16, 0, -1;
	mov.b32 	%f21, %r38;
	setp.lt.s32 	%p11, %r5, 16;
	add.f32 	%f22, %f20, %f21;
	selp.f32 	%f1, %f20, %f22, %p11;
	mov.b32 	%r39, %f1;
	shfl.sync.up.b32	%r40|%p12, %r39, 32, 0, -1;
	and.b32  	%r41, %r3, 31;
	setp.ne.s32 	%p13, %r41, 31;
	shr.u32 	%r42, %r3, 3;
	and.b32  	%r43, %r42, 124;
	mov.u32 	%r44, sums;
	add.s32 	%r6, %r44, %r43;
	@%p13 bra 	$L__BB0_3;
	st.shared.f32 	[%r6], %f1;
$L__BB0_3:
	bar.sync 	0;
	setp.gt.u32 	%p14, %r3, 31;
	setp.ne.s32 	%p15, %r5, 0;
	or.pred  	%p16, %p14, %p15;
	setp.lt.u32 	%p17, %r2, 64;
	or.pred  	%p18, %p16, %p17;
	@%p18 bra 	$L__BB0_11;
	shr.u32 	%r46, %r2, 5;
	add.s32 	%r7, %r46, -1;
	add.s32 	%r47, %r46, -2;
	and.b32  	%r8, %r7, 3;
	setp.lt.u32 	%p19, %r47, 3;
	mov.b32 	%r59, 1;
	@%p19 bra 	$L__BB0_8;
	ld.shared.f32 	%f34, [sums];
	add.s32 	%r56, %r44, 8;
	and.b32  	%r51, %r7, -4;
	neg.s32 	%r58, %r51;
	mov.b32 	%r57, 0;
$L__BB0_6:
	ld.shared.f32 	%f23, [%r56+-4];
	add.f32 	%f24, %f34, %f23;
	st.shared.f32 	[%r56+-4], %f24;
	ld.shared.v2.f32 	{%f25, %f26}, [%r56];
	add.f32 	%f27, %f24, %f25;
	add.f32 	%f28, %f27, %f26;
	st.shared.v2.f32 	[%r56], {%f27, %f28};
	ld.shared.f32 	%f29, [%r56+8];
	add.f32 	%f34, %f28, %f29;
	st.shared.f32 	[%r56+8], %f34;
	add.s32 	%r58, %r58, 4;
	add.s32 	%r57, %r57, 4;
	add.s32 	%r56, %r56, 16;
	setp.ne.s32 	%p20, %r58, 0;
	@%p20 bra 	$L__BB0_6;
	add.s32 	%r59, %r57, 1;
$L__BB0_8:
	setp.eq.s32 	%p21, %r8, 0;
	@%p21 bra 	$L__BB0_11;
	shl.b32 	%r52, %r59, 2;
	add.s32 	%r61, %r44, %r52;
	neg.s32 	%r60, %r8;
$L__BB0_10:
	.pragma "nounroll";
	ld.shared.f32 	%f30, [%r61+-4];
	ld.shared.f32 	%f31, [%r61];
	add.f32 	%f32, %f30, %f31;
	st.shared.f32 	[%r61], %f32;
	add.s32 	%r61, %r61, 4;
	add.s32 	%r60, %r60, 1;
	setp.ne.s32 	%p22, %r60, 0;
	@%p22 bra 	$L__BB0_10;
$L__BB0_11:
	setp.lt.u32 	%p23, %r3, 32;
	bar.sync 	0;
	mov.f32 	%f35, 0f00000000;
	@%p23 bra 	$L__BB0_13;
	ld.shared.f32 	%f35, [%r6+-4];
$L__BB0_13:
	add.f32 	%f7, %f1, %f35;
	st.global.f32 	[%rd1], %f7;
	setp.eq.s64 	%p24, %rd3, 0;
	add.s32 	%r54, %r2, -1;
	setp.ne.s32 	%p25, %r3, %r54;
	or.pred  	%p26, %p24, %p25;
	@%p26 bra 	$L__BB0_15;
	cvta.to.global.u64 	%rd6, %rd3;
	mul.wide.u32 	%rd7, %r1, 4;
	add.s64 	%rd8, %rd6, %rd7;
	st.global.f32 	[%rd8], %f7;
$L__BB0_15:
	ret;

}
	// .globl	_Z11uniform_addPfS_i
.visible .entry _Z11uniform_addPfS_i(
	.param .u64 .ptr .align 1 _Z11uniform_addPfS_i_param_0,
	.param .u64 .ptr .align 1 _Z11uniform_addPfS_i_param_1,
	.param .u32 _Z11uniform_addPfS_i_param_2
)
{
	.reg .pred 	%p<3>;
	.reg .b32 	%r<6>;
	.reg .b32 	%f<5>;
	.reg .b64 	%rd<9>;
	// demoted variable
	.shared .align 4 .f32 _ZZ11uniform_addPfS_iE3buf;
	ld.param.u64 	%rd1, [_Z11uniform_addPfS_i_param_0];
	ld.param.u64 	%rd2, [_Z11uniform_addPfS_i_param_1];
	ld.param.u32 	%r4, [_Z11uniform_addPfS_i_param_2];
	mov.u32 	%r1, %ctaid.x;
	mov.u32 	%r5, %ntid.x;
	mov.u32 	%r2, %tid.x;
	mad.lo.s32 	%r3, %r1, %r5, %r2;
	setp.gt.s32 	%p1, %r3, %r4;
	@%p1 bra 	$L__BB1_4;
	setp.ne.s32 	%p2, %r2, 0;
	@%p2 bra 	$L__BB1_3;
	cvta.to.global.u64 	%rd3, %rd2;
	mul.wide.u32 	%rd4, %r1, 4;
	add.s64 	%rd5, %rd3, %rd4;
	ld.global.f32 	%f1, [%rd5];
	st.shared.f32 	[_ZZ11uniform_addPfS_iE3buf], %f1;
$L__BB1_3:
	bar.sync 	0;
	ld.shared.f32 	%f2, [_ZZ11uniform_addPfS_iE3buf];
	cvta.to.global.u64 	%rd6, %rd1;
	mul.wide.s32 	%rd7, %r3, 4;
	add.s64 	%rd8, %rd6, %rd7;
	ld.global.f32 	%f3, [%rd8];
	add.f32 	%f4, %f2, %f3;
	st.global.f32 	[%rd8], %f4;
$L__BB1_4:
	ret;

}
	// .globl	_ZN3cub18CUB_300001_SM_10006detail11EmptyKernelIvEEvv
.visible .entry _ZN3cub18CUB_300001_SM_10006detail11EmptyKernelIvEEvv()
{


	ret;

}
	// .globl	_ZN3cub18CUB_300001_SM_10006detail4scan20DeviceScanInitKernelINS0_13ScanTileStateIfLb1EEEEEvT_i
.visible .entry _ZN3cub18CUB_300001_SM_10006detail4scan20DeviceScanInitKernelINS0_13ScanTileStateIfLb1EEEEEvT_i(
	.param .align 8 .b8 _ZN3cub18CUB_300001_SM_10006detail4scan20DeviceScanInitKernelINS0_13ScanTileStateIfLb1EEEEEvT_i_param_0[8],
	.param .u32 _ZN3cub18CUB_300001_SM_10006detail4scan20DeviceScanInitKernelINS0_13ScanTileStateIfLb1EEEEEvT_i_param_1
)
{
	.reg .pred 	%p<5>;
	.reg .b32 	%r<10>;
	.reg .b64 	%rd<7>;

	ld.param.u64 	%rd2, [_ZN3cub18CUB_300001_SM_10006detail4scan20DeviceScanInitKernelINS0_13ScanTileStateIfLb1EEEEEvT_i_param_0];
	ld.param.u32 	%r4, [_ZN3cub18CUB_300001_SM_10006detail4scan20DeviceScanInitKernelINS0_13ScanTileStateIfLb1EEEEEvT_i_param_1];
	cvta.to.global.u64 	%rd1, %rd2;
	mov.u32 	%r1, %ctaid.x;
	mov.u32 	%r5, %ntid.x;
	mov.u32 	%r2, %tid.x;
	mad.lo.s32 	%r3, %r1, %r5, %r2;
	setp.ge.s32 	%p1, %r3, %r4;
	@%p1 bra 	$L__BB3_2;
	mul.wide.s32 	%rd3, %r3, 8;
	add.s64 	%rd4, %rd1, %rd3;
	mov.b32 	%r6, 0;
	mov.b32 	%r7, 99;
	st.global.v2.u32 	[%rd4+256], {%r7, %r6};
$L__BB3_2:
	setp.ne.s32 	%p2, %r1, 0;
	setp.gt.u32 	%p3, %r2, 31;
	or.pred  	%p4, %p2, %p3;
	@%p4 bra 	$L__BB3_4;
	mul.wide.u32 	%rd5, %r2, 8;
	add.s64 	%rd6, %rd1, %rd5;
	mov.b32 	%r9, 0;
	st.global.v2.u32 	[%rd6], {%r9, %r9};
$L__BB3_4:
	ret;

}
	// .globl	_ZN3cub18CUB_300001_SM_10006detail4scan16DeviceScanKernelINS2_10policy_hubIfffjN4cuda3std3__44plusIvEEE10Policy1000EN6thrust24THRUST_300001_SM_1000_NS6detail15normal_iteratorINSD_10device_ptrIfEEEESI_NS0_13ScanTileStateIfLb1EEES9_NS0_8NullTypeEjfLb0ESL_EEvT0_T1_T2_iT3_T4_T5_
.visible .entry _ZN3cub18CUB_300001_SM_10006detail4scan16DeviceScanKernelINS2_10policy_hubIfffjN4cuda3std3__44plusIvEEE10Policy1000EN6thrust24THRUST_300001_SM_1000_NS6detail15normal_iteratorINSD_10device_ptrIfEEEESI_NS0_13ScanTileStateIfLb1EEES9_NS0_8NullTypeEjfLb0ESL_EEvT0_T1_T2_iT3_T4_T5_(
	.param .align 8 .b8 _ZN3cub18CUB_300001_SM_10006detail4scan16DeviceScanKernelINS2_10policy_hubIfffjN4cuda3std3__44plusIvEEE10Policy1000EN6thrust24THRUST_300001_SM_1000_NS6detail15normal_iteratorINSD_10device_ptrIfEEEESI_NS0_13ScanTileStateIfLb1EEES9_NS0_8NullTypeEjfLb0ESL_EEvT0_T1_T2_iT3_T4_T5__param_0[8],
	.param .align 8 .b8 _ZN3cub18CUB_300001_SM_10006detail4scan16DeviceScanKernelINS2_10policy_hubIfffjN4cuda3std3__44plusIvEEE10Policy1000EN6thrust24THRUST_300001_SM_1000_NS6detail15normal_iteratorINSD_10device_ptrIfEEEESI_NS0_13ScanTileStateIfLb1EEES9_NS0_8NullTypeEjfLb0ESL_EEvT0_T1_T2_iT3_T4_T5__param_1[8],
	.param .align 8 .b8 _ZN3cub18CUB_300001_SM_10006detail4scan16DeviceScanKernelINS2_10policy_hubIfffjN4cuda3std3__44plusIvEEE10Policy1000EN6thrust24THRUST_300001_SM_1000_NS6detail15normal_iteratorINSD_10device_ptrIfEEEESI_NS0_13ScanTileStateIfLb1EEES9_NS0_8NullTypeEjfLb0ESL_EEvT0_T1_T2_iT3_T4_T5__param_2[8],
	.param .u32 _ZN3cub18CUB_300001_SM_10006detail4scan16DeviceScanKernelINS2_10policy_hubIfffjN4cuda3std3__44plusIvEEE10Policy1000EN6thrust24THRUST_300001_SM_1000_NS6detail15normal_iteratorINSD_10device_ptrIfEEEESI_NS0_13ScanTileStateIfLb1EEES9_NS0_8NullTypeEjfLb0ESL_EEvT0_T1_T2_iT3_T4_T5__param_3,
	.param .align 1 .b8 _ZN3cub18CUB_300001_SM_10006detail4scan16DeviceScanKernelINS2_10policy_hubIfffjN4cuda3std3__44plusIvEEE10Policy1000EN6thrust24THRUST_300001_SM_1000_NS6detail15normal_iteratorINSD_10device_ptrIfEEEESI_NS0_13ScanTileStateIfLb1EEES9_NS0_8NullTypeEjfLb0ESL_EEvT0_T1_T2_iT3_T4_T5__param_4[1],
	.param .align 1 .b8 _ZN3cub18CUB_300001_SM_10006detail4scan16DeviceScanKernelINS2_10policy_hubIfffjN4cuda3std3__44plusIvEEE10Policy1000EN6thrust24THRUST_300001_SM_1000_NS6detail15normal_iteratorINSD_10device_ptrIfEEEESI_NS0_13ScanTileStateIfLb1EEES9_NS0_8NullTypeEjfLb0ESL_EEvT0_T1_T2_iT3_T4_T5__param_5[1],
	.param .u32 _ZN3cub18CUB_300001_SM_10006detail4scan16DeviceScanKernelINS2_10policy_hubIfffjN4cuda3std3__44plusIvEEE10Policy1000EN6thrust24THRUST_300001_SM_1000_NS6detail15normal_iteratorINSD_10device_ptrIfEEEESI_NS0_13ScanTileStateIfLb1EEES9_NS0_8NullTypeEjfLb0ESL_EEvT0_T1_T2_iT3_T4_T5__param_6
)
.maxntid 384
{
	.reg .pred 	%p<160>;
	.reg .b32 	%r<512>;
	.reg .b32 	%f<602>;
	.reg .b64 	%rd<55>;
	// demoted variable
	.shared .align 16 .b8 _ZZN3cub18CUB_300001_SM_10006detail4scan16DeviceScanKernelINS2_10policy_hubIfffjN4cuda3std3__44plusIvEEE10Policy1000EN6thrust24THRUST_300001_SM_1000_NS6detail15normal_iteratorINSD_10device_ptrIfEEEESI_NS0_13ScanTileStateIfLb1EEES9_NS0_8NullTypeEjfLb0ESL_EEvT0_T1_T2_iT3_T4_T5_E12temp_storage[33808];
	ld.param.u64 	%rd1, [_ZN3cub18CUB_300001_SM_10006detail4scan16DeviceScanKernelINS2_10policy_hubIfffjN4cuda3std3__44plusIvEEE10Policy1000EN6thrust24THRUST_300001_SM_1000_NS6detail15normal_iteratorINSD_10device_ptrIfEEEESI_NS0_13ScanTileStateIfLb1EEES9_NS0_8NullTypeEjfLb0ESL_EEvT0_T1_T2_iT3_T4_T5__param_2];
	ld.param.u64 	%rd13, [_ZN3cub18CUB_300001_SM_10006detail4scan16DeviceScanKernelINS2_10policy_hubIfffjN4cuda3std3__44plusIvEEE10Policy1000EN6thrust24THRUST_300001_SM_1000_NS6detail15normal_iteratorINSD_10device_ptrIfEEEESI_NS0_13ScanTileStateIfLb1EEES9_NS0_8NullTypeEjfLb0ESL_EEvT0_T1_T2_iT3_T4_T5__param_1];
	ld.param.u64 	%rd14, [_ZN3cub18CUB_300001_SM_10006detail4scan16DeviceScanKernelINS2_10policy_hubIfffjN4cuda3std3__44plusIvEEE10Policy1000EN6thrust24THRUST_300001_SM_1000_NS6detail15normal_iteratorINSD_10device_ptrIfEEEESI_NS0_13ScanTileStateIfLb1EEES9_NS0_8NullTypeEjfLb0ESL_EEvT0_T1_T2_iT3_T4_T5__param_0];
	ld.param.u32 	%r97, [_ZN3cub18CUB_300001_SM_10006detail4scan16DeviceScanKernelINS2_10policy_hubIfffjN4cuda3std3__44plusIvEEE10Policy1000EN6thrust24THRUST_300001_SM_1000_NS6detail15normal_iteratorINSD_10device_ptrIfEEEESI_NS0_13ScanTileStateIfLb1EEES9_NS0_8NullTypeEjfLb0ESL_EEvT0_T1_T2_iT3_T4_T5__param_3];
	ld.param.u32 	%r98, [_ZN3cub18CUB_300001_SM_10006detail4scan16DeviceScanKernelINS2_10policy_hubIfffjN4cuda3std3__44plusIvEEE10Policy1000EN6thrust24THRUST_300001_SM_1000_NS6detail15normal_iteratorINSD_10device_ptrIfEEEESI_NS0_13ScanTileStateIfLb1EEES9_NS0_8NullTypeEjfLb0ESL_EEvT0_T1_T2_iT3_T4_T5__param_6];
	cvta.to.global.u64 	%rd2, %rd14;
	cvta.to.global.u64 	%rd3, %rd13;
	mov.u32 	%r99, %ctaid.x;
	add.s32 	%r488, %r97, %r99;
	mul.lo.s32 	%r2, %r488, 8448;
	sub.s32 	%r3, %r98, %r2;
	setp.lt.u32 	%p1, %r3, 8449;
	@%p1 bra 	$L__BB4_26;
	cvt.u64.u32 	%rd37, %r2;
	mov.u32 	%r4, %tid.x;
	and.b32  	%r341, %r4, 31;
	and.b32  	%r342, %r4, 992;
	mul.lo.s32 	%r343, %r342, 22;
	or.b32  	%r344, %r343, %r341;
	cvt.u64.u32 	%rd38, %r344;
	add.s64 	%rd4, %rd38, %rd37;
	shl.b64 	%rd39, %rd4, 2;
	add.s64 	%rd40, %rd2, %rd39;
	ld.global.f32 	%f334, [%rd40];
	ld.global.f32 	%f335, [%rd40+128];
	ld.global.f32 	%f336, [%rd40+256];
	ld.global.f32 	%f337, [%rd40+384];
	ld.global.f32 	%f338, [%rd40+512];
	ld.global.f32 	%f339, [%rd40+640];
	ld.global.f32 	%f340, [%rd40+768];
	ld.global.f32 	%f341, [%rd40+896];
	ld.global.f32 	%f342, [%rd40+1024];
	ld.global.f32 	%f343, [%rd40+1152];
	ld.global.f32 	%f344, [%rd40+1280];
	ld.global.f32 	%f345, [%rd40+1408];
	ld.global.f32 	%f346, [%rd40+1536];
	ld.global.f32 	%f347, [%rd40+1664];
	ld.global.f32 	%f348, [%rd40+1792];
	ld.global.f32 	%f349, [%rd40+1920];
	ld.global.f32 	%f350, [%rd40+2048];
	ld.global.f32 	%f351, [%rd40+2176];
	ld.global.f32 	%f352, [%rd40+2304];
	ld.global.f32 	%f353, [%rd40+2432];
	ld.global.f32 	%f354, [%rd40+2560];
	ld.global.f32 	%f355, [%rd40+2688];
	// begin inline asm
	mov.u32 %r340, %laneid;
	// end inline asm
	shr.u32 	%r6, %r4, 5;
	mad.lo.s32 	%r345, %r6, 704, %r340;
	shl.b32 	%r346, %r345, 2;
	mov.u32 	%r347, _ZZN3cub18CUB_300001_SM_10006detail4scan16DeviceScanKernelINS2_10policy_hubIfffjN4cuda3std3__44plusIvEEE10Policy1000EN6thrust24THRUST_300001_SM_1000_NS6detail15normal_iteratorINSD_10device_ptrIfEEEESI_NS0_13ScanTileStateIfLb1EEES9_NS0_8NullTypeEjfLb0ESL_EEvT0_T1_T2_iT3_T4_T5_E12temp_storage;
	add.s32 	%r7, %r347, %r346;
	st.shared.f32 	[%r7], %f334;
	st.shared.f32 	[%r7+128], %f335;
	st.shared.f32 	[%r7+256], %f336;
	st.shared.f32 	[%r7+384], %f337;
	st.shared.f32 	[%r7+512], %f338;
	st.shared.f32 	[%r7+640], %f339;
	st.shared.f32 	[%r7+768], %f340;
	st.shared.f32 	[%r7+896], %f341;
	st.shared.f32 	[%r7+1024], %f342;
	st.shared.f32 	[%r7+1152], %f343;
	st.shared.f32 	[%r7+1280], %f344;
	st.shared.f32 	[%r7+1408], %f345;
	st.shared.f32 	[%r7+1536], %f346;
	st.shared.f32 	[%r7+1664], %f347;
	st.shared.f32 	[%r7+1792], %f348;
	st.shared.f32 	[%r7+1920], %f349;
	st.shared.f32 	[%r7+2048], %f350;
	st.shared.f32 	[%r7+2176], %f351;
	st.shared.f32 	[%r7+2304], %f352;
	st.shared.f32 	[%r7+2432], %f353;
	st.shared.f32 	[%r7+2560], %f354;
	st.shared.f32 	[%r7+2688], %f355;
	bar.warp.sync 	-1;
	mad.lo.s32 	%r8, %r340, 84, %r7;
	ld.shared.v2.f32 	{%f1, %f2}, [%r8];
	ld.shared.v2.f32 	{%f3, %f4}, [%r8+8];
	ld.shared.v2.f32 	{%f5, %f6}, [%r8+16];
	ld.shared.v2.f32 	{%f7, %f8}, [%r8+24];
	ld.shared.v2.f32 	{%f9, %f10}, [%r8+32];
	ld.shared.v2.f32 	{%f11, %f12}, [%r8+40];
	ld.shared.v2.f32 	{%f13, %f14}, [%r8+48];
	ld.shared.v2.f32 	{%f15, %f16}, [%r8+56];
	ld.shared.v2.f32 	{%f17, %f18}, [%r8+64];
	ld.shared.v2.f32 	{%f19, %f20}, [%r8+72];
	ld.shared.v2.f32 	{%f21, %f22}, [%r8+80];
	bar.sync 	0;
	setp.ne.s32 	%p104, %r488, 0;
	@%p104 bra 	$L__BB4_6;
	add.f32 	%f475, %f1, %f2;
	add.f32 	%f476, %f3, %f4;
	add.f32 	%f477, %f5, %f6;
	add.f32 	%f478, %f7, %f8;
	add.f32 	%f479, %f9, %f10;
	add.f32 	%f480, %f11, %f12;
	add.f32 	%f481, %f13, %f14;
	add.f32 	%f482, %f15, %f16;
	add.f32 	%f483, %f17, %f18;
	add.f32 	%f484, %f19, %f20;
	add.f32 	%f485, %f21, %f22;
	add.f32 	%f486, %f475, %f476;
	add.f32 	%f487, %f477, %f478;
	add.f32 	%f488, %f479, %f480;
	add.f32 	%f489, %f481, %f482;
	add.f32 	%f490, %f483, %f484;
	add.f32 	%f491, %f486, %f487;
	add.f32 	%f492, %f488, %f489;
	add.f32 	%f493, %f490, %f485;
	add.f32 	%f494, %f491, %f492;
	add.f32 	%f462, %f494, %f493;
	mov.b32 	%r479, 1;
	mov.b32 	%r480, 0;
	mov.b32 	%r481, -1;
	// begin inline asm
	{  .reg .f32 r0;  .reg .pred p;  shfl.sync.up.b32 r0|p, %f462, %r479, %r480, %r481;  @p add.f32 r0, r0, %f462;  mov.f32 %f460, r0;}
	// end inline asm
	mov.b32 	%r465, 2;
	// begin inline asm
	{  .reg .f32 r0;  .reg .pred p;  shfl.sync.up.b32 r0|p, %f460, %r465, %r480, %r481;  @p add.f32 r0, r0, %f460;  mov.f32 %f463, r0;}
	// end inline asm
	mov.b32 	%r468, 4;
	// begin inline asm
	{  .reg .f32 r0;  .reg .pred p;  shfl.sync.up.b32 r0|p, %f463, %r468, %r480, %r481;  @p add.f32 r0, r0, %f463;  mov.f32 %f466, r0;}
	// end inline asm
	mov.b32 	%r471, 8;
	// begin inline asm
	{  .reg .f32 r0;  .reg .pred p;  shfl.sync.up.b32 r0|p, %f466, %r471, %r480, %r481;  @p add.f32 r0, r0, %f466;  mov.f32 %f469, r0;}
	// end inline asm
	mov.b32 	%r474, 16;
	// begin inline asm
	{  .reg .f32 r0;  .reg .pred p;  shfl.sync.up.b32 r0|p, %f469, %r474, %r480, %r481;  @p add.f32 r0, r0, %f469;  mov.f32 %f472, r0;}
	// end inline asm
	mov.b32 	%r478, %f472;
	// begin inline asm
	shfl.sync.up.b32 %r477, %r478, %r479, %r480, %r481;
	// end inline asm
	setp.ne.s32 	%p146, %r340, 31;
	@%p146 bra 	$L__BB4_4;
	shl.b32 	%r482, %r6, 2;
	mov.u32 	%r483, _ZZN3cub18CUB_300001_SM_10006detail4scan16DeviceScanKernelINS2_10policy_hubIfffjN4cuda3std3__44plusIvEEE10Policy1000EN6thrust24THRUST_300001_SM_1000_NS6detail15normal_iteratorINSD_10device_ptrIfEEEESI_NS0_13ScanTileStateIfLb1EEES9_NS0_8NullTypeEjfLb0ESL_EEvT0_T1_T2_iT3_T4_T5_E12temp_storage;
	add.s32 	%r484, %r483, %r482;
	st.shared.f32 	[%r484+16], %f472;
$L__BB4_4:
	mov.b32 	%f495, %r477;
	bar.sync 	0;
	ld.shared.v4.f32 	{%f496, %f497, %f498, %f499}, [_ZZN3cub18CUB_300001_SM_10006detail4scan16DeviceScanKernelINS2_10policy_hubIfffjN4cuda3std3__44plusIvEEE10Policy1000EN6thrust24THRUST_300001_SM_1000_NS6detail15normal_iteratorINSD_10device_ptrIfEEEESI_NS0_13ScanTileStateIfLb1EEES9_NS0_8NullTypeEjfLb0ESL_EEvT0_T1_T2_iT3_T4_T5_E12temp_storage+16];
	add.f32 	%f500, %f496, %f497;
	setp.eq.s32 	%p147, %r6, 2;
	selp.f32 	%f501, %f500, %f496, %p147;
	add.f32 	%f502, %f500, %f498;
	setp.eq.s32 	%p148, %r6, 3;
	selp.f32 	%f503, %f502, %f501, %p148;
	add.f32 	%f504, %f502, %f499;
	setp.eq.s32 	%p149, %r6, 4;
	selp.f32 	%f505, %f504, %f503, %p149;
	ld.shared.v4.f32 	{%f506, %f507, %f508, %f509}, [_ZZN3cub18CUB_300001_SM_10006detail4scan16DeviceScanKernelINS2_10policy_hubIfffjN4cuda3std3__44plusIvEEE10Policy1000EN6thrust24THRUST_300001_SM_1000_NS6detail15normal_iteratorINSD_10device_ptrIfEEEESI_NS0_13ScanTileStateIfLb1EEES9_NS0_8NullTypeEjfLb0ESL_EEvT0_T1_T2_iT3_T4_T5_E12temp_storage+32];
	add.f32 	%f510, %f504, %f506;
	setp.eq.s32 	%p150, %r6, 5;
	selp.f32 	%f511, %f510, %f505, %p150;
	add.f32 	%f512, %f510, %f507;
	setp.eq.s32 	%p151, %r6, 6;
	selp.f32 	%f513, %f512, %f511, %p151;
	add.f32 	%f514, %f512, %f508;
	setp.eq.s32 	%p152, %r6, 7;
	selp.f32 	%f515, %f514, %f513, %p152;
	add.f32 	%f516, %f514, %f509;
	setp.eq.s32 	%p153, %r6, 8;
	selp.f32 	%f517, %f516, %f515, %p153;
	ld.shared.v4.f32 	{%f518, %f519, %f520, %f521}, [_ZZN3cub18CUB_300001_SM_10006detail4scan16DeviceScanKernelINS2_10policy_hubIfffjN4cuda3std3__44plusIvEEE10Policy1000EN6thrust24THRUST_300001_SM_1000_NS6detail15normal_iteratorINSD_10device_ptrIfEEEESI_NS0_13ScanTileStateIfLb1EEES9_NS0_8NullTypeEjfLb0ESL_EEvT0_T1_T2_iT3_T4_T5_E12temp_storage+48];
	add.f32 	%f522, %f516, %f518;
	setp.eq.s32 	%p154, %r6, 9;
	selp.f32 	%f523, %f522, %f517, %p154;
	add.f32 	%f524, %f522, %f519;
	setp.eq.s32 	%p155, %r6, 10;
	selp.f32 	%f525, %f524, %f523, %p155;
	add.f32 	%f526, %f524, %f520;
	setp.eq.s32 	%p156, %r6, 11;
	selp.f32 	%f527, %f526, %f525, %p156;
	add.f32 	%f24, %f526, %f521;
	setp.lt.u32 	%p157, %r4, 32;
	add.f32 	%f528, %f527, %f495;
	setp.eq.s32 	%p158, %r340, 0;
	selp.f32 	%f529, %f527, %f528, %p158;
	selp.f32 	%f530, %f495, %f529, %p157;
	setp.ne.s32 	%p159, %r4, 0;
	add.f32 	%f576, %f1, %f530;
	@%p159 bra 	$L__BB4_25;
	mov.b32 	%r486, %f24;
	add.s64 	%rd52, %rd1, 256;
	mov.b32 	%r485, 101;
	// begin inline asm
	st.relaxed.gpu.v2.u32 [%rd52], {%r485, %r486};
	// end inline asm
	mov.f32 	%f576, %f1;
	bra.uni 	$L__BB4_25;
$L__BB4_6:
	add.f32 	%f371, %f1, %f2;
	add.f32 	%f372, %f3, %f4;
	add.f32 	%f373, %f5, %f6;
	add.f32 	%f374, %f7, %f8;
	add.f32 	%f375, %f9, %f10;
	add.f32 	%f376, %f11, %f12;
	add.f32 	%f377, %f13, %f14;
	add.f32 	%f378, %f15, %f16;
	add.f32 	%f379, %f17, %f18;
	add.f32 	%f380, %f19, %f20;
	add.f32 	%f381, %f21, %f22;
	add.f32 	%f382, %f371, %f372;
	add.f32 	%f383, %f373, %f374;
	add.f32 	%f384, %f375, %f376;
	add.f32 	%f385, %f377, %f378;
	add.f32 	%f386, %f379, %f380;
	add.f32 	%f387, %f382, %f383;
	add.f32 	%f388, %f384, %f385;
	add.f32 	%f389, %f386, %f381;
	add.f32 	%f390, %f387, %f388;
	add.f32 	%f358, %f390, %f389;
	mov.b32 	%r365, 1;
	mov.b32 	%r366, 0;
	mov.b32 	%r367, -1;
	// begin inline asm
	{  .reg .f32 r0;  .reg .pred p;  shfl.sync.up.b32 r0|p, %f358, %r365, %r366, %r367;  @p add.f32 r0, r0, %f358;  mov.f32 %f356, r0;}
	// end inline asm
	mov.b32 	%r351, 2;
	// begin inline asm
	{  .reg .f32 r0;  .reg .pred p;  shfl.sync.up.b32 r0|p, %f356, %r351, %r366, %r367;  @p add.f32 r0, r0, %f356;  mov.f32 %f359, r0;}
	// end inline asm
	mov.b32 	%r354, 4;
	// begin inline asm
	{  .reg .f32 r0;  .reg .pred p;  shfl.sync.up.b32 r0|p, %f359, %r354, %r366, %r367;  @p add.f32 r0, r0, %f359;  mov.f32 %f362, r0;}
	// end inline asm
	mov.b32 	%r357, 8;
	// begin inline asm
	{  .reg .f32 r0;  .reg .pred p;  shfl.sync.up.b32 r0|p, %f362, %r357, %r366, %r367;  @p add.f32 r0, r0, %f362;  mov.f32 %f365, r0;}
	// end inline asm
	mov.b32 	%r360, 16;
	// begin inline asm
	{  .reg .f32 r0;  .reg .pred p;  shfl.sync.up.b32 r0|p, %f365, %r360, %r366, %r367;  @p add.f32 r0, r0, %f365;  mov.f32 %f368, r0;}
	// end inline asm
	mov.b32 	%r364, %f368;
	// begin inline asm
	shfl.sync.up.b32 %r363, %r364, %r365, %r366, %r367;
	// end inline asm
	setp.ne.s32 	%p105, %r340, 31;
	@%p105 bra 	$L__BB4_8;
	shl.b32 	%r368, %r6, 2;
	mov.u32 	%r369, _ZZN3cub18CUB_300001_SM_10006detail4scan16DeviceScanKernelINS2_10policy_hubIfffjN4cuda3std3__44plusIvEEE10Policy1000EN6thrust24THRUST_300001_SM_1000_NS6detail15normal_iteratorINSD_10device_ptrIfEEEESI_NS0_13ScanTileStateIfLb1EEES9_NS0_8NullTypeEjfLb0ESL_EEvT0_T1_T2_iT3_T4_T5_E12temp_storage;
	add.s32 	%r370, %r369, %r368;
	st.shared.f32 	[%r370+16], %f368;
$L__BB4_8:
	mov.b32 	%f391, %r363;
	bar.sync 	0;
	ld.shared.v4.f32 	{%f392, %f393, %f394, %f395}, [_ZZN3cub18CUB_300001_SM_10006detail4scan16DeviceScanKernelINS2_10policy_hubIfffjN4cuda3std3__44plusIvEEE10Policy1000EN6thrust24THRUST_300001_SM_1000_NS6detail15normal_iteratorINSD_10device_ptrIfEEEESI_NS0_13ScanTileStateIfLb1EEES9_NS0_8NullTypeEjfLb0ESL_EEvT0_T1_T2_iT3_T4_T5_E12temp_storage+16];
	add.f32 	%f396, %f392, %f393;
	setp.eq.s32 	%p106, %r6, 2;
	selp.f32 	%f397, %f396, %f392, %p106;
	add.f32 	%f398, %f396, %f394;
	setp.eq.s32 	%p107, %r6, 3;
	selp.f32 	%f399, %f398, %f397, %p107;
	add.f32 	%f400, %f398, %f395;
	setp.eq.s32 	%p108, %r6, 4;
	selp.f32 	%f401, %f400, %f399, %p108;
	ld.shared.v4.f32 	{%f402, %f403, %f404, %f405}, [_ZZN3cub18CUB_300001_SM_10006detail4scan16DeviceScanKernelINS2_10policy_hubIfffjN4cuda3std3__44plusIvEEE10Policy1000EN6thrust24THRUST_300001_SM_1000_NS6detail15normal_iteratorINSD_10device_ptrIfEEEESI_NS0_13ScanTileStateIfLb1EEES9_NS0_8NullTypeEjfLb0ESL_EEvT0_T1_T2_iT3_T4_T5_E12temp_storage+32];
	add.f32 	%f406, %f400, %f402;
	setp.eq.s32 	%p109, %r6, 5;
	selp.f32 	%f407, %f406, %f401, %p109;
	add.f32 	%f408, %f406, %f403;
	setp.eq.s32 	%p110, %r6, 6;
	selp.f32 	%f409, %f408, %f407, %p110;
	add.f32 	%f410, %f408, %f404;
	setp.eq.s32 	%p111, %r6, 7;
	selp.f32 	%f411, %f410, %f409, %p111;
	add.f32 	%f412, %f410, %f405;
	setp.eq.s32 	%p112, %r6, 8;
	selp.f32 	%f413, %f412, %f411, %p112;
	ld.shared.v4.f32 	{%f414, %f415, %f416, %f417}, [_ZZN3cub18CUB_300001_SM_10006detail4scan16DeviceScanKernelINS2_10policy_hubIfffjN4cuda3std3__44plusIvEEE10Policy1000EN6thrust24THRUST_300001_SM_1000_NS6detail15normal_iteratorINSD_10device_ptrIfEEEESI_NS0_13ScanTileStateIfLb1EEES9_NS0_8NullTypeEjfLb0ESL_EEvT0_T1_T2_iT3_T4_T5_E12temp_storage+48];
	add.f32 	%f418, %f412, %f414;
	setp.eq.s32 	%p113, %r6, 9;
	selp.f32 	%f419, %f418, %f413, %p113;
	add.f32 	%f420, %f418, %f415;
	setp.eq.s32 	%p114, %r6, 10;
	selp.f32 	%f421, %f420, %f419, %p114;
	add.f32 	%f422, %f420, %f416;
	setp.eq.s32 	%p115, %r6, 11;
	selp.f32 	%f423, %f422, %f421, %p115;
	add.f32 	%f27, %f422, %f417;
	setp.gt.u32 	%p116, %r4, 31;
	setp.lt.u32 	%p117, %r4, 32;
	add.f32 	%f424, %f423, %f391;
	setp.eq.s32 	%p118, %r340, 0;
	selp.f32 	%f575, %f423, %f424, %p118;
	selp.f32 	%f29, %f391, %f575, %p117;
	@%p116 bra 	$L__BB4_24;
	setp.ne.s32 	%p119, %r4, 0;
	mul.wide.s32 	%rd41, %r488, 8;
	add.s64 	%rd5, %rd1, %rd41;
	@%p119 bra 	$L__BB4_11;
	st.shared.f32 	[_ZZN3cub18CUB_300001_SM_10006detail4scan16DeviceScanKernelINS2_10policy_hubIfffjN4cuda3std3__44plusIvEEE10Policy1000EN6thrust24THRUST_300001_SM_1000_NS6detail15normal_iteratorINSD_10device_ptrIfEEEESI_NS0_13ScanTileStateIfLb1EEES9_NS0_8NullTypeEjfLb0ESL_EEvT0_T1_T2_iT3_T4_T5_E12temp_storage+12], %f27;
	mov.b32 	%r372, %f27;
	add.s64 	%rd42, %rd5, 256;
	mov.b32 	%r371, 100;
	// begin inline asm
	st.relaxed.gpu.v2.u32 [%rd42], {%r371, %r372};
	// end inline asm
$L__BB4_11:
	not.b32 	%r377, %r4;
	add.s32 	%r495, %r488, %r377;
	mov.b32 	%r373, 830;
	// begin inline asm
	nanosleep.u32 %r373;
	// end inline asm
	mul.wide.s32 	%rd44, %r495, 8;
	add.s64 	%rd45, %rd1, %rd44;
	add.s64 	%rd43, %rd45, 256;
	// begin inline asm
	ld.relaxed.gpu.v2.u32 {%r497, %r490}, [%rd43];
	// end inline asm
	mov.b32 	%r491, 952;
$L__BB4_12:
	setp.eq.s32 	%p120, %r497, 99;
	mov.b32 	%r378, -1;
	vote.sync.any.pred 	%p121, %p120, %r378;
	not.pred 	%p122, %p121;
	@%p122 bra 	$L__BB4_14;
	mul.lo.s32 	%r460, %r488, 16807;
	and.b32  	%r488, %r460, 2147483647;
	add.s32 	%r461, %r491, 1;
	rem.u32 	%r457, %r488, %r461;
	// begin inline asm
	nanosleep.u32 %r457;
	// end inline asm
	shr.u32 	%r491, %r491, 1;
	// begin inline asm
	ld.relaxed.gpu.v2.u32 {%r497, %r490}, [%rd43];
	// end inline asm
	bra.uni 	$L__BB4_12;
$L__BB4_14:
	mov.b32 	%f425, %r490;
	setp.eq.s32 	%p123, %r497, 101;
	mov.b32 	%r405, -1;
	vote.sync.ballot.b32 	%r407, %p123, %r405;
	// begin inline asm
	mov.u32 %r380, %lanemask_ge;
	// end inline asm
	and.b32  	%r408, %r407, %r380;
	or.b32  	%r409, %r408, -2147483648;
	add.s32 	%r410, %r409, -1;
	not.b32 	%r411, %r409;
	and.b32  	%r412, %r411, %r410;
	popc.b32 	%r384, %r412;
	mov.b32 	%r383, 1;
	// begin inline asm
	shfl.sync.down.b32 %r381, %r490, %r383, %r384, %r405;
	// end inline asm
	setp.lt.s32 	%p125, %r340, %r384;
	mov.b32 	%f426, %r381;
	add.f32 	%f427, %f425, %f426;
	selp.f32 	%f428, %f427, %f425, %p125;
	mov.b32 	%r387, %f428;
	mov.b32 	%r388, 2;
	// begin inline asm
	shfl.sync.down.b32 %r386, %r387, %r388, %r384, %r405;
	// end inline asm
	add.s32 	%r25, %r340, 2;
	setp.gt.s32 	%p126, %r25, %r384;
	mov.b32 	%f429, %r386;
	add.f32 	%f430, %f428, %f429;
	selp.f32 	%f431, %f428, %f430, %p126;
	mov.b32 	%r392, %f431;
	mov.b32 	%r393, 4;
	// begin inline asm
	shfl.sync.down.b32 %r391, %r392, %r393, %r384, %r405;
	// end inline asm
	add.s32 	%r26, %r340, 4;
	setp.gt.s32 	%p127, %r26, %r384;
	mov.b32 	%f432, %r391;
	add.f32 	%f433, %f431, %f432;
	selp.f32 	%f434, %f431, %f433, %p127;
	mov.b32 	%r397, %f434;
	mov.b32 	%r398, 8;
	// begin inline asm
	shfl.sync.down.b32 %r396, %r397, %r398, %r384, %r405;
	// end inline asm
	add.s32 	%r27, %r340, 8;
	setp.gt.s32 	%p128, %r27, %r384;
	mov.b32 	%f435, %r396;
	add.f32 	%f436, %f434, %f435;
	selp.f32 	%f437, %f434, %f436, %p128;
	mov.b32 	%r402, %f437;
	mov.b32 	%r403, 16;
	// begin inline asm
	shfl.sync.down.b32 %r401, %r402, %r403, %r384, %r405;
	// end inline asm
	add.s32 	%r28, %r340, 16;
	setp.gt.s32 	%p129, %r28, %r384;
	mov.b32 	%f438, %r401;
	add.f32 	%f439, %f437, %f438;
	selp.f32 	%f574, %f437, %f439, %p129;
	add.s64 	%rd7, %rd1, 256;
	mov.b32 	%r492, 952;
$L__BB4_15:
	setp.ne.s32 	%p130, %r497, 101;
	mov.b32 	%r413, -1;
	vote.sync.all.pred 	%p131, %p130, %r413;
	not.pred 	%p132, %p131;
	@%p132 bra 	$L__BB4_20;
	shr.u32 	%r492, %r492, 1;
	mul.wide.s32 	%rd48, %r495, 8;
	add.s64 	%rd49, %rd7, %rd48;
	add.s64 	%rd47, %rd49, -256;
	// begin inline asm
	ld.relaxed.gpu.v2.u32 {%r497, %r498}, [%rd47];
	// end inline asm
	mov.u32 	%r499, %r492;
$L__BB4_17:
	setp.eq.s32 	%p136, %r497, 99;
	mov.b32 	%r419, -1;
	vote.sync.any.pred 	%p137, %p136, %r419;
	not.pred 	%p138, %p137;
	@%p138 bra 	$L__BB4_19;
	mul.lo.s32 	%r455, %r488, 16807;
	and.b32  	%r488, %r455, 2147483647;
	add.s32 	%r456, %r499, 1;
	rem.u32 	%r452, %r488, %r456;
	// begin inline asm
	nanosleep.u32 %r452;
	// end inline asm
	shr.u32 	%r499, %r499, 1;
	// begin inline asm
	ld.relaxed.gpu.v2.u32 {%r497, %r498}, [%rd47];
	// end inline asm
	bra.uni 	$L__BB4_17;
$L__BB4_19:
	mov.b32 	%f444, %r498;
	setp.eq.s32 	%p139, %r497, 101;
	mov.b32 	%r445, -1;
	vote.sync.ballot.b32 	%r446, %p139, %r445;
	and.b32  	%r447, %r446, %r380;
	or.b32  	%r448, %r447, -2147483648;
	add.s32 	%r449, %r448, -1;
	not.b32 	%r450, %r448;
	and.b32  	%r451, %r450, %r449;
	popc.b32 	%r424, %r451;
	mov.b32 	%r423, 1;
	// begin inline asm
	shfl.sync.down.b32 %r421, %r498, %r423, %r424, %r445;
	// end inline asm
	setp.lt.s32 	%p141, %r340, %r424;
	mov.b32 	%f445, %r421;
	add.f32 	%f446, %f444, %f445;
	selp.f32 	%f447, %f446, %f444, %p141;
	mov.b32 	%r427, %f447;
	mov.b32 	%r428, 2;
	// begin inline asm
	shfl.sync.down.b32 %r426, %r427, %r428, %r424, %r445;
	// end inline asm
	setp.gt.s32 	%p142, %r25, %r424;
	mov.b32 	%f448, %r426;
	add.f32 	%f449, %f447, %f448;
	selp.f32 	%f450, %f447, %f449, %p142;
	mov.b32 	%r432, %f450;
	mov.b32 	%r433, 4;
	// begin inline asm
	shfl.sync.down.b32 %r431, %r432, %r433, %r424, %r445;
	// end inline asm
	setp.gt.s32 	%p143, %r26, %r424;
	mov.b32 	%f451, %r431;
	add.f32 	%f452, %f450, %f451;
	selp.f32 	%f453, %f450, %f452, %p143;
	mov.b32 	%r437, %f453;
	mov.b32 	%r438, 8;
	// begin inline asm
	shfl.sync.down.b32 %r436, %r437, %r438, %r424, %r445;
	// end inline asm
	setp.gt.s32 	%p144, %r27, %r424;
	mov.b32 	%f454, %r436;
	add.f32 	%f455, %f453, %f454;
	selp.f32 	%f456, %f453, %f455, %p144;
	mov.b32 	%r442, %f456;
	mov.b32 	%r443, 16;
	// begin inline asm
	shfl.sync.down.b32 %r441, %r442, %r443, %r424, %r445;
	// end inline asm
	setp.gt.s32 	%p145, %r28, %r424;
	mov.b32 	%f457, %r441;
	add.f32 	%f458, %f456, %f457;
	selp.f32 	%f459, %f456, %f458, %p145;
	add.f32 	%f574, %f574, %f459;
	add.s32 	%r495, %r495, -32;
	bra.uni 	$L__BB4_15;
$L__BB4_20:
	@%p119 bra 	$L__BB4_22;
	add.f32 	%f440, %f27, %f574;
	mov.b32 	%r416, %f440;
	add.s64 	%rd46, %rd5, 256;
	mov.b32 	%r415, 101;
	// begin inline asm
	st.relaxed.gpu.v2.u32 [%rd46], {%r415, %r416};
	// end inline asm
	st.shared.f32 	[_ZZN3cub18CUB_300001_SM_10006detail4scan16DeviceScanKernelINS2_10policy_hubIfffjN4cuda3std3__44plusIvEEE10Policy1000EN6thrust24THRUST_300001_SM_1000_NS6detail15normal_iteratorINSD_10device_ptrIfEEEESI_NS0_13ScanTileStateIfLb1EEES9_NS0_8NullTypeEjfLb0ESL_EEvT0_T1_T2_iT3_T4_T5_E12temp_storage+4], %f574;
	st.shared.f32 	[_ZZN3cub18CUB_300001_SM_10006detail4scan16DeviceScanKernelINS2_10policy_hubIfffjN4cuda3std3__44plusIvEEE10Policy1000EN6thrust24THRUST_300001_SM_1000_NS6detail15normal_iteratorINSD_10device_ptrIfEEEESI_NS0_13ScanTileStateIfLb1EEES9_NS0_8NullTypeEjfLb0ESL_EEvT0_T1_T2_iT3_T4_T5_E12temp_storage+8], %f440;
$L__BB4_22:
	setp.ne.s32 	%p134, %r340, 0;
	mov.f32 	%f575, %f29;
	@%p134 bra 	$L__BB4_24;
	st.shared.f32 	[_ZZN3cub18CUB_300001_SM_10006detail4scan16DeviceScanKernelINS2_10policy_hubIfffjN4cuda3std3__44plusIvEEE10Policy1000EN6thrust24THRUST_300001_SM_1000_NS6detail15normal_iteratorINSD_10device_ptrIfEEEESI_NS0_13ScanTileStateIfLb1EEES9_NS0_8NullTypeEjfLb0ESL_EEvT0_T1_T2_iT3_T4_T5_E12temp_storage+76], %f574;
	mov.f32 	%f575, %f574;
$L__BB4_24:
	bar.sync 	0;
	setp.eq.s32 	%p135, %r4, 0;
	ld.shared.f32 	%f441, [_ZZN3cub18CUB_300001_SM_10006detail4scan16DeviceScanKernelINS2_10policy_hubIfffjN4cuda3std3__44plusIvEEE10Policy1000EN6thrust24THRUST_300001_SM_1000_NS6detail15normal_iteratorINSD_10device_ptrIfEEEESI_NS0_13ScanTileStateIfLb1EEES9_NS0_8NullTypeEjfLb0ESL_EEvT0_T1_T2_iT3_T4_T5_E12temp_storage+76];
	add.f32 	%f442, %f575, %f441;
	selp.f32 	%f443, %f575, %f442, %p135;
	add.f32 	%f576, %f1, %f443;
$L__BB4_25:
	add.f32 	%f531, %f576, %f2;
	add.f32 	%f532, %f531, %f3;
	add.f32 	%f533, %f532, %f4;
	add.f32 	%f534, %f533, %f5;
	add.f32 	%f535, %f534, %f6;
	add.f32 	%f536, %f535, %f7;
	add.f32 	%f537, %f536, %f8;
	add.f32 	%f538, %f537, %f9;
	add.f32 	%f539, %f538, %f10;
	add.f32 	%f540, %f539, %f11;
	add.f32 	%f541, %f540, %f12;
	add.f32 	%f542, %f541, %f13;
	add.f32 	%f543, %f542, %f14;
	add.f32 	%f544, %f543, %f15;
	add.f32 	%f545, %f544, %f16;
	add.f32 	%f546, %f545, %f17;
	add.f32 	%f547, %f546, %f18;
	add.f32 	%f548, %f547, %f19;
	add.f32 	%f549, %f548, %f20;
	add.f32 	%f550, %f549, %f21;
	add.f32 	%f551, %f550, %f22;
	bar.sync 	0;
	st.shared.v2.f32 	[%r8], {%f576, %f531};
	st.shared.v2.f32 	[%r8+8], {%f532, %f533};
	st.shared.v2.f32 	[%r8+16], {%f534, %f535};
	st.shared.v2.f32 	[%r8+24], {%f536, %f537};
	st.shared.v2.f32 	[%r8+32], {%f538, %f539};
	st.shared.v2.f32 	[%r8+40], {%f540, %f541};
	st.shared.v2.f32 	[%r8+48], {%f542, %f543};
	st.shared.v2.f32 	[%r8+56], {%f544, %f545};
	st.shared.v2.f32 	[%r8+64], {%f546, %f547};
	st.shared.v2.f32 	[%r8+72], {%f548, %f549};
	st.shared.v2.f32 	[%r8+80], {%f550, %f551};
	bar.warp.sync 	-1;
	ld.shared.f32 	%f552, [%r7];
	ld.shared.f32 	%f553, [%r7+128];
	ld.shared.f32 	%f554, [%r7+256];
	ld.shared.f32 	%f555, [%r7+384];
	ld.shared.f32 	%f556, [%r7+512];
	ld.shared.f32 	%f557, [%r7+640];
	ld.shared.f32 	%f558, [%r7+768];
	ld.shared.f32 	%f559, [%r7+896];
	ld.shared.f32 	%f560, [%r7+1024];
	ld.shared.f32 	%f561, [%r7+1152];
	ld.shared.f32 	%f562, [%r7+1280];
	ld.shared.f32 	%f563, [%r7+1408];
	ld.shared.f32 	%f564, [%r7+1536];
	ld.shared.f32 	%f565, [%r7+1664];
	ld.shared.f32 	%f566, [%r7+1792];
	ld.shared.f32 	%f567, [%r7+1920];
	ld.shared.f32 	%f568, [%r7+2048];
	ld.shared.f32 	%f569, [%r7+2176];
	ld.shared.f32 	%f570, [%r7+2304];
	ld.shared.f32 	%f571, [%r7+2432];
	ld.shared.f32 	%f572, [%r7+2560];
	ld.shared.f32 	%f573, [%r7+2688];
	add.s64 	%rd54, %rd3, %rd39;
	st.global.f32 	[%rd54], %f552;
	st.global.f32 	[%rd54+128], %f553;
	st.global.f32 	[%rd54+256], %f554;
	st.global.f32 	[%rd54+384], %f555;
	st.global.f32 	[%rd54+512], %f556;
	st.global.f32 	[%rd54+640], %f557;
	st.global.f32 	[%rd54+768], %f558;
	st.global.f32 	[%rd54+896], %f559;
	st.global.f32 	[%rd54+1024], %f560;
	st.global.f32 	[%rd54+1152], %f561;
	st.global.f32 	[%rd54+1280], %f562;
	st.global.f32 	[%rd54+1408], %f563;
	st.global.f32 	[%rd54+1536], %f564;
	st.global.f32 	[%rd54+1664], %f565;
	st.global.f32 	[%rd54+1792], %f566;
	st.global.f32 	[%rd54+1920], %f567;
	st.global.f32 	[%rd54+2048], %f568;
	st.global.f32 	[%rd54+2176], %f569;
	st.global.f32 	[%rd54+2304], %f570;
	st.global.f32 	[%rd54+2432], %f571;
	st.global.f32 	[%rd54+2560], %f572;
	st.global.f32 	[%rd54+2688], %f573;
	bra.uni 	$L__BB4_140;
$L__BB4_26:
	setp.eq.s32 	%p2, %r3, 0;
	@%p2 bra 	$L__BB4_140;
	mul.wide.u32 	%rd15, %r2, 4;
	add.s64 	%rd16, %rd2, %rd15;
	mov.u32 	%r47, %tid.x;
	ld.global.f32 	%f598, [%rd16];
	and.b32  	%r100, %r47, 31;
	and.b32  	%r101, %r47, 992;
	mul.lo.s32 	%r102, %r101, 22;
	or.b32  	%r48, %r102, %r100;
	setp.ge.u32 	%p3, %r48, %r3;
	shl.b32 	%r103, %r48, 2;
	cvt.u64.u32 	%rd17, %r103;
	add.s64 	%rd9, %rd16, %rd17;
	mov.f32 	%f577, %f598;
	@%p3 bra 	$L__BB4_29;
	ld.global.f32 	%f577, [%rd9];
$L__BB4_29:
	add.s32 	%r49, %r48, 32;
	setp.ge.u32 	%p4, %r49, %r3;
	mov.f32 	%f578, %f598;
	@%p4 bra 	$L__BB4_31;
	ld.global.f32 	%f578, [%rd9+128];
$L__BB4_31:
	add.s32 	%r104, %r48, 64;
	setp.ge.u32 	%p5, %r104, %r3;
	mov.f32 	%f579, %f598;
	@%p5 bra 	$L__BB4_33;
	ld.global.f32 	%f579, [%rd9+256];
$L__BB4_33:
	add.s32 	%r50, %r48, 96;
	setp.ge.u32 	%p6, %r50, %r3;
	mov.f32 	%f580, %f598;
	@%p6 bra 	$L__BB4_35;
	ld.global.f32 	%f580, [%rd9+384];
$L__BB4_35:
	add.s32 	%r105, %r48, 128;
	setp.ge.u32 	%p7, %r105, %r3;
	mov.f32 	%f581, %f598;
	@%p7 bra 	$L__BB4_37;
	ld.global.f32 	%f581, [%rd9+512];
$L__BB4_37:
	add.s32 	%r106, %r48, 160;
	setp.ge.u32 	%p8, %r106, %r3;
	mov.f32 	%f582, %f598;
	@%p8 bra 	$L__BB4_39;
	ld.global.f32 	%f582, [%rd9+640];
$L__BB4_39:
	add.s32 	%r107, %r48, 192;
	setp.ge.u32 	%p9, %r107, %r3;
	mov.f32 	%f583, %f598;
	@%p9 bra 	$L__BB4_41;
	ld.global.f32 	%f583, [%rd9+768];
$L__BB4_41:
	add.s32 	%r108, %r48, 224;
	setp.ge.u32 	%p10, %r108, %r3;
	mov.f32 	%f584, %f598;
	@%p10 bra 	$L__BB4_43;
	ld.global.f32 	%f584, [%rd9+896];
$L__BB4_43:
	add.s32 	%r109, %r48, 256;
	setp.ge.u32 	%p11, %r109, %r3;
	mov.f32 	%f585, %f598;
	@%p11 bra 	$L__BB4_45;
	ld.global.f32 	%f585, [%rd9+1024];
$L__BB4_45:
	add.s32 	%r51, %r48, 288;
	setp.ge.u32 	%p12, %r51, %r3;
	mov.f32 	%f586, %f598;
	@%p12 bra 	$L__BB4_47;
	ld.global.f32 	%f586, [%rd9+1152];
$L__BB4_47:
	add.s32 	%r110, %r48, 320;
	setp.ge.u32 	%p13, %r110, %r3;
	mov.f32 	%f587, %f598;
	@%p13 bra 	$L__BB4_49;
	ld.global.f32 	%f587, [%rd9+1280];
$L__BB4_49:
	add.s32 	%r52, %r48, 352;
	setp.ge.u32 	%p14, %r52, %r3;
	mov.f32 	%f588, %f598;
	@%p14 bra 	$L__BB4_51;
	ld.global.f32 	%f588, [%rd9+1408];
$L__BB4_51:
	add.s32 	%r53, %r48, 384;
	setp.ge.u32 	%p15, %r53, %r3;
	mov.f32 	%f589, %f598;
	@%p15 bra 	$L__BB4_53;
	ld.global.f32 	%f589, [%rd9+1536];
$L__BB4_53:
	add.s32 	%r111, %r48, 416;
	setp.ge.u32 	%p16, %r111, %r3;
	mov.f32 	%f590, %f598;
	@%p16 bra 	$L__BB4_55;
	ld.global.f32 	%f590, [%rd9+1664];
$L__BB4_55:
	add.s32 	%r54, %r48, 448;
	setp.ge.u32 	%p17, %r54, %r3;
	mov.f32 	%f591, %f598;
	@%p17 bra 	$L__BB4_57;
	ld.global.f32 	%f591, [%rd9+1792];
$L__BB4_57:
	add.s32 	%r112, %r48, 480;
	setp.ge.u32 	%p18, %r112, %r3;
	mov.f32 	%f592, %f598;
	@%p18 bra 	$L__BB4_59;
	ld.global.f32 	%f592, [%rd9+1920];
$L__BB4_59:
	add.s32 	%r113, %r48, 512;
	setp.ge.u32 	%p19, %r113, %r3;
	mov.f32 	%f593, %f598;
	@%p19 bra 	$L__BB4_61;
	ld.global.f32 	%f593, [%rd9+2048];
$L__BB4_61:
	add.s32 	%r55, %r48, 544;
	setp.ge.u32 	%p20, %r55, %r3;
	mov.f32 	%f594, %f598;
	@%p20 bra 	$L__BB4_63;
	ld.global.f32 	%f594, [%rd9+2176];
$L__BB4_63:
	add.s32 	%r114, %r48, 576;
	setp.ge.u32 	%p21, %r114, %r3;
	mov.f32 	%f595, %f598;
	@%p21 bra 	$L__BB4_65;
	ld.global.f32 	%f595, [%rd9+2304];
$L__BB4_65:
	add.s32 	%r115, %r48, 608;
	setp.ge.u32 	%p22, %r115, %r3;
	mov.f32 	%f596, %f598;
	@%p22 bra 	$L__BB4_67;
	ld.global.f32 	%f596, [%rd9+2432];
$L__BB4_67:
	add.s32 	%r56, %r48, 640;
	setp.ge.u32 	%p23, %r56, %r3;
	mov.f32 	%f597, %f598;
	@%p23 bra 	$L__BB4_69;
	ld.global.f32 	%f597, [%rd9+2560];
$L__BB4_69:
	add.s32 	%r57, %r48, 672;
	setp.ge.u32 	%p24, %r57, %r3;
	@%p24 bra 	$L__BB4_71;
	ld.global.f32 	%f598, [%rd9+2688];
$L__BB4_71:
	// begin inline asm
	mov.u32 %r116, %laneid;
	// end inline asm
	shr.u32 	%r59, %r47, 5;
	mad.lo.s32 	%r117, %r59, 704, %r116;
	shl.b32 	%r118, %r117, 2;
	mov.u32 	%r119, _ZZN3cub18CUB_300001_SM_10006detail4scan16DeviceScanKernelINS2_10policy_hubIfffjN4cuda3std3__44plusIvEEE10Policy1000EN6thrust24THRUST_300001_SM_1000_NS6detail15normal_iteratorINSD_10device_ptrIfEEEESI_NS0_13ScanTileStateIfLb1EEES9_NS0_8NullTypeEjfLb0ESL_EEvT0_T1_T2_iT3_T4_T5_E12temp_storage;
	add.s32 	%r60, %r119, %r118;
	st.shared.f32 	[%r60], %f577;
	st.shared.f32 	[%r60+128], %f578;
	st.shared.f32 	[%r60+256], %f579;
	st.shared.f32 	[%r60+384], %f580;
	st.shared.f32 	[%r60+512], %f581;
	st.shared.f32 	[%r60+640], %f582;
	st.shared.f32 	[%r60+768], %f583;
	st.shared.f32 	[%r60+896], %f584;
	st.shared.f32 	[%r60+1024], %f585;
	st.shared.f32 	[%r60+1152], %f586;
	st.shared.f32 	[%r60+1280], %f587;
	st.shared.f32 	[%r60+1408], %f588;
	st.shared.f32 	[%r60+1536], %f589;
	st.shared.f32 	[%r60+1664], %f590;
	st.shared.f32 	[%r60+1792], %f591;
	st.shared.f32 	[%r60+1920], %f592;
	st.shared.f32 	[%r60+2048], %f593;
	st.shared.f32 	[%r60+2176], %f594;
	st.shared.f32 	[%r60+2304], %f595;
	st.shared.f32 	[%r60+2432], %f596;
	st.shared.f32 	[%r60+2560], %f597;
	st.shared.f32 	[%r60+2688], %f598;
	bar.warp.sync 	-1;
	mad.lo.s32 	%r61, %r116, 84, %r60;
	ld.shared.v2.f32 	{%f81, %f82}, [%r61];
	ld.shared.v2.f32 	{%f83, %f84}, [%r61+8];
	ld.shared.v2.f32 	{%f85, %f86}, [%r61+16];
	ld.shared.v2.f32 	{%f87, %f88}, [%r61+24];
	ld.shared.v2.f32 	{%f89, %f90}, [%r61+32];
	ld.shared.v2.f32 	{%f91, %f92}, [%r61+40];
	ld.shared.v2.f32 	{%f93, %f94}, [%r61+48];
	ld.shared.v2.f32 	{%f95, %f96}, [%r61+56];
	ld.shared.v2.f32 	{%f97, %f98}, [%r61+64];
	ld.shared.v2.f32 	{%f99, %f100}, [%r61+72];
	ld.shared.v2.f32 	{%f101, %f102}, [%r61+80];
	bar.sync 	0;
	setp.ne.s32 	%p25, %r488, 0;
	@%p25 bra 	$L__BB4_75;
	add.f32 	%f256, %f81, %f82;
	add.f32 	%f257, %f83, %f84;
	add.f32 	%f258, %f85, %f86;
	add.f32 	%f259, %f87, %f88;
	add.f32 	%f260, %f89, %f90;
	add.f32 	%f261, %f91, %f92;
	add.f32 	%f262, %f93, %f94;
	add.f32 	%f263, %f95, %f96;
	add.f32 	%f264, %f97, %f98;
	add.f32 	%f265, %f99, %f100;
	add.f32 	%f266, %f101, %f102;
	add.f32 	%f267, %f256, %f257;
	add.f32 	%f268, %f258, %f259;
	add.f32 	%f269, %f260, %f261;
	add.f32 	%f270, %f262, %f263;
	add.f32 	%f271, %f264, %f265;
	add.f32 	%f272, %f267, %f268;
	add.f32 	%f273, %f269, %f270;
	add.f32 	%f274, %f271, %f266;
	add.f32 	%f275, %f272, %f273;
	add.f32 	%f243, %f275, %f274;
	mov.b32 	%r259, 1;
	mov.b32 	%r260, 0;
	mov.b32 	%r261, -1;
	// begin inline asm
	{  .reg .f32 r0;  .reg .pred p;  shfl.sync.up.b32 r0|p, %f243, %r259, %r260, %r261;  @p add.f32 r0, r0, %f243;  mov.f32 %f241, r0;}
	// end inline asm
	mov.b32 	%r245, 2;
	// begin inline asm
	{  .reg .f32 r0;  .reg .pred p;  shfl.sync.up.b32 r0|p, %f241, %r245, %r260, %r261;  @p add.f32 r0, r0, %f241;  mov.f32 %f244, r0;}
	// end inline asm
	mov.b32 	%r248, 4;
	// begin inline asm
	{  .reg .f32 r0;  .reg .pred p;  shfl.sync.up.b32 r0|p, %f244, %r248, %r260, %r261;  @p add.f32 r0, r0, %f244;  mov.f32 %f247, r0;}
	// end inline asm
	mov.b32 	%r251, 8;
	// begin inline asm
	{  .reg .f32 r0;  .reg .pred p;  shfl.sync.up.b32 r0|p, %f247, %r251, %r260, %r261;  @p add.f32 r0, r0, %f247;  mov.f32 %f250, r0;}
	// end inline asm
	mov.b32 	%r254, 16;
	// begin inline asm
	{  .reg .f32 r0;  .reg .pred p;  shfl.sync.up.b32 r0|p, %f250, %r254, %r260, %r261;  @p add.f32 r0, r0, %f250;  mov.f32 %f253, r0;}
	// end inline asm
	mov.b32 	%r258, %f253;
	// begin inline asm
	shfl.sync.up.b32 %r257, %r258, %r259, %r260, %r261;
	// end inline asm
	setp.ne.s32 	%p67, %r116, 31;
	@%p67 bra 	$L__BB4_74;
	shl.b32 	%r262, %r59, 2;
	mov.u32 	%r263, _ZZN3cub18CUB_300001_SM_10006detail4scan16DeviceScanKernelINS2_10policy_hubIfffjN4cuda3std3__44plusIvEEE10Policy1000EN6thrust24THRUST_300001_SM_1000_NS6detail15normal_iteratorINSD_10device_ptrIfEEEESI_NS0_13ScanTileStateIfLb1EEES9_NS0_8NullTypeEjfLb0ESL_EEvT0_T1_T2_iT3_T4_T5_E12temp_storage;
	add.s32 	%r264, %r263, %r262;
	st.shared.f32 	[%r264+16], %f253;
$L__BB4_74:
	mov.b32 	%f276, %r257;
	bar.sync 	0;
	ld.shared.v4.f32 	{%f277, %f278, %f279, %f280}, [_ZZN3cub18CUB_300001_SM_10006detail4scan16DeviceScanKernelINS2_10policy_hubIfffjN4cuda3std3__44plusIvEEE10Policy1000EN6thrust24THRUST_300001_SM_1000_NS6detail15normal_iteratorINSD_10device_ptrIfEEEESI_NS0_13ScanTileStateIfLb1EEES9_NS0_8NullTypeEjfLb0ESL_EEvT0_T1_T2_iT3_T4_T5_E12temp_storage+16];
	add.f32 	%f281, %f277, %f278;
	setp.eq.s32 	%p68, %r59, 2;
	selp.f32 	%f282, %f281, %f277, %p68;
	add.f32 	%f283, %f281, %f279;
	setp.eq.s32 	%p69, %r59, 3;
	selp.f32 	%f284, %f283, %f282, %p69;
	add.f32 	%f285, %f283, %f280;
	setp.eq.s32 	%p70, %r59, 4;
	selp.f32 	%f286, %f285, %f284, %p70;
	ld.shared.v4.f32 	{%f287, %f288, %f289, %f290}, [_ZZN3cub18CUB_300001_SM_10006detail4scan16DeviceScanKernelINS2_10policy_hubIfffjN4cuda3std3__44plusIvEEE10Policy1000EN6thrust24THRUST_300001_SM_1000_NS6detail15normal_iteratorINSD_10device_ptrIfEEEESI_NS0_13ScanTileStateIfLb1EEES9_NS0_8NullTypeEjfLb0ESL_EEvT0_T1_T2_iT3_T4_T5_E12temp_storage+32];
	add.f32 	%f291, %f285, %f287;
	setp.eq.s32 	%p71, %r59, 5;
	selp.f32 	%f292, %f291, %f286, %p71;
	add.f32 	%f293, %f291, %f288;
	setp.eq.s32 	%p72, %r59, 6;
	selp.f32 	%f294, %f293, %f292, %p72;
	add.f32 	%f295, %f293, %f289;
	setp.eq.s32 	%p73, %r59, 7;
	selp.f32 	%f296, %f295, %f294, %p73;
	add.f32 	%f297, %f295, %f290;
	setp.eq.s32 	%p74, %r59, 8;
	selp.f32 	%f298, %f297, %f296, %p74;
	.pragma "used_bytes_mask 4095";
	ld.shared.v4.f32 	{%f299, %f300, %f301, %f302}, [_ZZN3cub18CUB_300001_SM_10006detail4scan16DeviceScanKernelINS2_10policy_hubIfffjN4cuda3std3__44plusIvEEE10Policy1000EN6thrust24THRUST_300001_SM_1000_NS6detail15normal_iteratorINSD_10device_ptrIfEEEESI_NS0_13ScanTileStateIfLb1EEES9_NS0_8NullTypeEjfLb0ESL_EEvT0_T1_T2_iT3_T4_T5_E12temp_storage+48];
	add.f32 	%f303, %f297, %f299;
	setp.eq.s32 	%p75, %r59, 9;
	selp.f32 	%f304, %f303, %f298, %p75;
	add.f32 	%f305, %f303, %f300;
	setp.eq.s32 	%p76, %r59, 10;
	selp.f32 	%f306, %f305, %f304, %p76;
	add.f32 	%f307, %f305, %f301;
	setp.eq.s32 	%p77, %r59, 11;
	selp.f32 	%f308, %f307, %f306, %p77;
	setp.lt.u32 	%p78, %r47, 32;
	add.f32 	%f309, %f308, %f276;
	setp.eq.s32 	%p79, %r116, 0;
	selp.f32 	%f310, %f308, %f309, %p79;
	selp.f32 	%f311, %f276, %f310, %p78;
	setp.eq.s32 	%p80, %r47, 0;
	add.f32 	%f312, %f81, %f311;
	selp.f32 	%f601, %f81, %f312, %p80;
	bra.uni 	$L__BB4_94;
$L__BB4_75:
	add.f32 	%f152, %f81, %f82;
	add.f32 	%f153, %f83, %f84;
	add.f32 	%f154, %f85, %f86;
	add.f32 	%f155, %f87, %f88;
	add.f32 	%f156, %f89, %f90;
	add.f32 	%f157, %f91, %f92;
	add.f32 	%f158, %f93, %f94;
	add.f32 	%f159, %f95, %f96;
	add.f32 	%f160, %f97, %f98;
	add.f32 	%f161, %f99, %f100;
	add.f32 	%f162, %f101, %f102;
	add.f32 	%f163, %f152, %f153;
	add.f32 	%f164, %f154, %f155;
	add.f32 	%f165, %f156, %f157;
	add.f32 	%f166, %f158, %f159;
	add.f32 	%f167, %f160, %f161;
	add.f32 	%f168, %f163, %f164;
	add.f32 	%f169, %f165, %f166;
	add.f32 	%f170, %f167, %f162;
	add.f32 	%f171, %f168, %f169;
	add.f32 	%f139, %f171, %f170;
	mov.b32 	%r137, 1;
	mov.b32 	%r138, 0;
	mov.b32 	%r139, -1;
	// begin inline asm
	{  .reg .f32 r0;  .reg .pred p;  shfl.sync.up.b32 r0|p, %f139, %r137, %r138, %r139;  @p add.f32 r0, r0, %f139;  mov.f32 %f137, r0;}
	// end inline asm
	mov.b32 	%r123, 2;
	// begin inline asm
	{  .reg .f32 r0;  .reg .pred p;  shfl.sync.up.b32 r0|p, %f137, %r123, %r138, %r139;  @p add.f32 r0, r0, %f137;  mov.f32 %f140, r0;}
	// end inline asm
	mov.b32 	%r126, 4;
	// begin inline asm
	{  .reg .f32 r0;  .reg .pred p;  shfl.sync.up.b32 r0|p, %f140, %r126, %r138, %r139;  @p add.f32 r0, r0, %f140;  mov.f32 %f143, r0;}
	// end inline asm
	mov.b32 	%r129, 8;
	// begin inline asm
	{  .reg .f32 r0;  .reg .pred p;  shfl.sync.up.b32 r0|p, %f143, %r129, %r138, %r139;  @p add.f32 r0, r0, %f143;  mov.f32 %f146, r0;}
	// end inline asm
	mov.b32 	%r132, 16;
	// begin inline asm
	{  .reg .f32 r0;  .reg .pred p;  shfl.sync.up.b32 r0|p, %f146, %r132, %r138, %r139;  @p add.f32 r0, r0, %f146;  mov.f32 %f149, r0;}
	// end inline asm
	mov.b32 	%r136, %f149;
	// begin inline asm
	shfl.sync.up.b32 %r135, %r136, %r137, %r138, %r139;
	// end inline asm
	setp.ne.s32 	%p26, %r116, 31;
	@%p26 bra 	$L__BB4_77;
	shl.b32 	%r140, %r59, 2;
	mov.u32 	%r141, _ZZN3cub18CUB_300001_SM_10006detail4scan16DeviceScanKernelINS2_10policy_hubIfffjN4cuda3std3__44plusIvEEE10Policy1000EN6thrust24THRUST_300001_SM_1000_NS6detail15normal_iteratorINSD_10device_ptrIfEEEESI_NS0_13ScanTileStateIfLb1EEES9_NS0_8NullTypeEjfLb0ESL_EEvT0_T1_T2_iT3_T4_T5_E12temp_storage;
	add.s32 	%r142, %r141, %r140;
	st.shared.f32 	[%r142+16], %f149;
$L__BB4_77:
	mov.b32 	%f172, %r135;
	bar.sync 	0;
	ld.shared.v4.f32 	{%f173, %f174, %f175, %f176}, [_ZZN3cub18CUB_300001_SM_10006detail4scan16DeviceScanKernelINS2_10policy_hubIfffjN4cuda3std3__44plusIvEEE10Policy1000EN6thrust24THRUST_300001_SM_1000_NS6detail15normal_iteratorINSD_10device_ptrIfEEEESI_NS0_13ScanTileStateIfLb1EEES9_NS0_8NullTypeEjfLb0ESL_EEvT0_T1_T2_iT3_T4_T5_E12temp_storage+16];
	add.f32 	%f177, %f173, %f174;
	setp.eq.s32 	%p27, %r59, 2;
	selp.f32 	%f178, %f177, %f173, %p27;
	add.f32 	%f179, %f177, %f175;
	setp.eq.s32 	%p28, %r59, 3;
	selp.f32 	%f180, %f179, %f178, %p28;
	add.f32 	%f181, %f179, %f176;
	setp.eq.s32 	%p29, %r59, 4;
	selp.f32 	%f182, %f181, %f180, %p29;
	ld.shared.v4.f32 	{%f183, %f184, %f185, %f186}, [_ZZN3cub18CUB_300001_SM_10006detail4scan16DeviceScanKernelINS2_10policy_hubIfffjN4cuda3std3__44plusIvEEE10Policy1000EN6thrust24THRUST_300001_SM_1000_NS6detail15normal_iteratorINSD_10device_ptrIfEEEESI_NS0_13ScanTileStateIfLb1EEES9_NS0_8NullTypeEjfLb0ESL_EEvT0_T1_T2_iT3_T4_T5_E12temp_storage+32];
	add.f32 	%f187, %f181, %f183;
	setp.eq.s32 	%p30, %r59, 5;
	selp.f32 	%f188, %f187, %f182, %p30;
	add.f32 	%f189, %f187, %f184;
	setp.eq.s32 	%p31, %r59, 6;
	selp.f32 	%f190, %f189, %f188, %p31;
	add.f32 	%f191, %f189, %f185;
	setp.eq.s32 	%p32, %r59, 7;
	selp.f32 	%f192, %f191, %f190, %p32;
	add.f32 	%f193, %f191, %f186;
	setp.eq.s32 	%p33, %r59, 8;
	selp.f32 	%f194, %f193, %f192, %p33;
	ld.shared.v4.f32 	{%f195, %f196, %f197, %f198}, [_ZZN3cub18CUB_300001_SM_10006detail4scan16DeviceScanKernelINS2_10policy_hubIfffjN4cuda3std3__44plusIvEEE10Policy1000EN6thrust24THRUST_300001_SM_1000_NS6detail15normal_iteratorINSD_10device_ptrIfEEEESI_NS0_13ScanTileStateIfLb1EEES9_NS0_8NullTypeEjfLb0ESL_EEvT0_T1_T2_iT3_T4_T5_E12temp_storage+48];
	add.f32 	%f199, %f193, %f195;
	setp.eq.s32 	%p34, %r59, 9;
	selp.f32 	%f200, %f199, %f194, %p34;
	add.f32 	%f201, %f199, %f196;
	setp.eq.s32 	%p35, %r59, 10;
	selp.f32 	%f202, %f201, %f200, %p35;
	add.f32 	%f203, %f201, %f197;
	setp.eq.s32 	%p36, %r59, 11;
	selp.f32 	%f204, %f203, %f202, %p36;
	add.f32 	%f106, %f203, %f198;
	setp.gt.u32 	%p37, %r47, 31;
	setp.lt.u32 	%p38, %r47, 32;
	add.f32 	%f205, %f204, %f172;
	setp.eq.s32 	%p39, %r116, 0;
	selp.f32 	%f600, %f204, %f205, %p39;
	selp.f32 	%f108, %f172, %f600, %p38;
	@%p37 bra 	$L__BB4_93;
	setp.ne.s32 	%p40, %r47, 0;
	mul.wide.s32 	%rd18, %r488, 8;
	add.s64 	%rd10, %rd1, %rd18;
	@%p40 bra 	$L__BB4_80;
	st.shared.f32 	[_ZZN3cub18CUB_300001_SM_10006detail4scan16DeviceScanKernelINS2_10policy_hubIfffjN4cuda3std3__44plusIvEEE10Policy1000EN6thrust24THRUST_300001_SM_1000_NS6detail15normal_iteratorINSD_10device_ptrIfEEEESI_NS0_13ScanTileStateIfLb1EEES9_NS0_8NullTypeEjfLb0ESL_EEvT0_T1_T2_iT3_T4_T5_E12temp_storage+12], %f106;
	mov.b32 	%r144, %f106;
	add.s64 	%rd19, %rd10, 256;
	mov.b32 	%r143, 100;
	// begin inline asm
	st.relaxed.gpu.v2.u32 [%rd19], {%r143, %r144};
	// end inline asm
$L__BB4_80:
	not.b32 	%r149, %r47;
	add.s32 	%r507, %r488, %r149;
	mov.b32 	%r145, 830;
	// begin inline asm
	nanosleep.u32 %r145;
	// end inline asm
	mul.wide.s32 	%rd21, %r507, 8;
	add.s64 	%rd22, %rd1, %rd21;
	add.s64 	%rd20, %rd22, 256;
	// begin inline asm
	ld.relaxed.gpu.v2.u32 {%r509, %r502}, [%rd20];
	// end inline asm
	mov.b32 	%r503, 952;
$L__BB4_81:
	setp.eq.s32 	%p41, %r509, 99;
	mov.b32 	%r150, -1;
	vote.sync.any.pred 	%p42, %p41, %r150;
	not.pred 	%p43, %p42;
	@%p43 bra 	$L__BB4_83;
	mul.lo.s32 	%r240, %r488, 16807;
	and.b32  	%r488, %r240, 2147483647;
	add.s32 	%r241, %r503, 1;
	rem.u32 	%r237, %r488, %r241;
	// begin inline asm
	nanosleep.u32 %r237;
	// end inline asm
	shr.u32 	%r503, %r503, 1;
	// begin inline asm
	ld.relaxed.gpu.v2.u32 {%r509, %r502}, [%rd20];
	// end inline asm
	bra.uni 	$L__BB4_81;
$L__BB4_83:
	mov.b32 	%f206, %r502;
	setp.eq.s32 	%p44, %r509, 101;
	mov.b32 	%r177, -1;
	vote.sync.ballot.b32 	%r179, %p44, %r177;
	// begin inline asm
	mov.u32 %r152, %lanemask_ge;
	// end inline asm
	and.b32  	%r180, %r179, %r152;
	or.b32  	%r181, %r180, -2147483648;
	add.s32 	%r182, %r181, -1;
	not.b32 	%r183, %r181;
	and.b32  	%r184, %r183, %r182;
	popc.b32 	%r156, %r184;
	mov.b32 	%r155, 1;
	// begin inline asm
	shfl.sync.down.b32 %r153, %r502, %r155, %r156, %r177;
	// end inline asm
	setp.lt.s32 	%p46, %r116, %r156;
	mov.b32 	%f207, %r153;
	add.f32 	%f208, %f206, %f207;
	selp.f32 	%f209, %f208, %f206, %p46;
	mov.b32 	%r159, %f209;
	mov.b32 	%r160, 2;
	// begin inline asm
	shfl.sync.down.b32 %r158, %r159, %r160, %r156, %r177;
	// end inline asm
	add.s32 	%r185, %r116, 2;
	setp.gt.s32 	%p47, %r185, %r156;
	mov.b32 	%f210, %r158;
	add.f32 	%f211, %f209, %f210;
	selp.f32 	%f212, %f209, %f211, %p47;
	mov.b32 	%r164, %f212;
	mov.b32 	%r165, 4;
	// begin inline asm
	shfl.sync.down.b32 %r163, %r164, %r165, %r156, %r177;
	// end inline asm
	add.s32 	%r186, %r116, 4;
	setp.gt.s32 	%p48, %r186, %r156;
	mov.b32 	%f213, %r163;
	add.f32 	%f214, %f212, %f213;
	selp.f32 	%f215, %f212, %f214, %p48;
	mov.b32 	%r169, %f215;
	mov.b32 	%r170, 8;
	// begin inline asm
	shfl.sync.down.b32 %r168, %r169, %r170, %r156, %r177;
	// end inline asm
	add.s32 	%r187, %r116, 8;
	setp.gt.s32 	%p49, %r187, %r156;
	mov.b32 	%f216, %r168;
	add.f32 	%f217, %f215, %f216;
	selp.f32 	%f218, %f215, %f217, %p49;
	mov.b32 	%r174, %f218;
	mov.b32 	%r175, 16;
	// begin inline asm
	shfl.sync.down.b32 %r173, %r174, %r175, %r156, %r177;
	// end inline asm
	add.s32 	%r188, %r116, 16;
	setp.gt.s32 	%p50, %r188, %r156;
	mov.b32 	%f219, %r173;
	add.f32 	%f220, %f218, %f219;
	selp.f32 	%f599, %f218, %f220, %p50;
	add.s64 	%rd11, %rd1, 256;
	mov.b32 	%r504, 952;
$L__BB4_84:
	setp.ne.s32 	%p51, %r509, 101;
	mov.b32 	%r189, -1;
	vote.sync.all.pred 	%p52, %p51, %r189;
	not.pred 	%p53, %p52;
	@%p53 bra 	$L__BB4_89;
	shr.u32 	%r504, %r504, 1;
	mul.wide.s32 	%rd25, %r507, 8;
	add.s64 	%rd26, %rd11, %rd25;
	add.s64 	%rd24, %rd26, -256;
	// begin inline asm
	ld.relaxed.gpu.v2.u32 {%r509, %r510}, [%rd24];
	// end inline asm
	mov.u32 	%r511, %r504;
$L__BB4_86:
	setp.eq.s32 	%p57, %r509, 99;
	mov.b32 	%r195, -1;
	vote.sync.any.pred 	%p58, %p57, %r195;
	not.pred 	%p59, %p58;
	@%p59 bra 	$L__BB4_88;
	mul.lo.s32 	%r235, %r488, 16807;
	and.b32  	%r488, %r235, 2147483647;
	add.s32 	%r236, %r511, 1;
	rem.u32 	%r232, %r488, %r236;
	// begin inline asm
	nanosleep.u32 %r232;
	// end inline asm
	shr.u32 	%r511, %r511, 1;
	// begin inline asm
	ld.relaxed.gpu.v2.u32 {%r509, %r510}, [%rd24];
	// end inline asm
	bra.uni 	$L__BB4_86;
$L__BB4_88:
	mov.b32 	%f225, %r510;
	setp.eq.s32 	%p60, %r509, 101;
	mov.b32 	%r221, -1;
	vote.sync.ballot.b32 	%r222, %p60, %r221;
	and.b32  	%r223, %r222, %r152;
	or.b32  	%r224, %r223, -2147483648;
	add.s32 	%r225, %r224, -1;
	not.b32 	%r226, %r224;
	and.b32  	%r227, %r226, %r225;
	popc.b32 	%r200, %r227;
	mov.b32 	%r199, 1;
	// begin inline asm
	shfl.sync.down.b32 %r197, %r510, %r199, %r200, %r221;
	// end inline asm
	setp.lt.s32 	%p62, %r116, %r200;
	mov.b32 	%f226, %r197;
	add.f32 	%f227, %f225, %f226;
	selp.f32 	%f228, %f227, %f225, %p62;
	mov.b32 	%r203, %f228;
	mov.b32 	%r204, 2;
	// begin inline asm
	shfl.sync.down.b32 %r202, %r203, %r204, %r200, %r221;
	// end inline asm
	add.s32 	%r228, %r116, 2;
	setp.gt.s32 	%p63, %r228, %r200;
	mov.b32 	%f229, %r202;
	add.f32 	%f230, %f228, %f229;
	selp.f32 	%f231, %f228, %f230, %p63;
	mov.b32 	%r208, %f231;
	mov.b32 	%r209, 4;
	// begin inline asm
	shfl.sync.down.b32 %r207, %r208, %r209, %r200, %r221;
	// end inline asm
	add.s32 	%r229, %r116, 4;
	setp.gt.s32 	%p64, %r229, %r200;
	mov.b32 	%f232, %r207;
	add.f32 	%f233, %f231, %f232;
	selp.f32 	%f234, %f231, %f233, %p64;
	mov.b32 	%r213, %f234;
	mov.b32 	%r214, 8;
	// begin inline asm
	shfl.sync.down.b32 %r212, %r213, %r214, %r200, %r221;
	// end inline asm
	add.s32 	%r230, %r116, 8;
	setp.gt.s32 	%p65, %r230, %r200;
	mov.b32 	%f235, %r212;
	add.f32 	%f236, %f234, %f235;
	selp.f32 	%f237, %f234, %f236, %p65;
	mov.b32 	%r218, %f237;
	mov.b32 	%r219, 16;
	// begin inline asm
	shfl.sync.down.b32 %r217, %r218, %r219, %r200, %r221;
	// end inline asm
	add.s32 	%r231, %r116, 16;
	setp.gt.s32 	%p66, %r231, %r200;
	mov.b32 	%f238, %r217;
	add.f32 	%f239, %f237, %f238;
	selp.f32 	%f240, %f237, %f239, %p66;
	add.f32 	%f599, %f599, %f240;
	add.s32 	%r507, %r507, -32;
	bra.uni 	$L__BB4_84;
$L__BB4_89:
	@%p40 bra 	$L__BB4_91;
	add.f32 	%f221, %f106, %f599;
	mov.b32 	%r192, %f221;
	add.s64 	%rd23, %rd10, 256;
	mov.b32 	%r191, 101;
	// begin inline asm
	st.relaxed.gpu.v2.u32 [%rd23], {%r191, %r192};
	// end inline asm
	st.shared.f32 	[_ZZN3cub18CUB_300001_SM_10006detail4scan16DeviceScanKernelINS2_10policy_hubIfffjN4cuda3std3__44plusIvEEE10Policy1000EN6thrust24THRUST_300001_SM_1000_NS6detail15normal_iteratorINSD_10device_ptrIfEEEESI_NS0_13ScanTileStateIfLb1EEES9_NS0_8NullTypeEjfLb0ESL_EEvT0_T1_T2_iT3_T4_T5_E12temp_storage+4], %f599;
	st.shared.f32 	[_ZZN3cub18CUB_300001_SM_10006detail4scan16DeviceScanKernelINS2_10policy_hubIfffjN4cuda3std3__44plusIvEEE10Policy1000EN6thrust24THRUST_300001_SM_1000_NS6detail15normal_iteratorINSD_10device_ptrIfEEEESI_NS0_13ScanTileStateIfLb1EEES9_NS0_8NullTypeEjfLb0ESL_EEvT0_T1_T2_iT3_T4_T5_E12temp_storage+8], %f221;
$L__BB4_91:
	setp.ne.s32 	%p55, %r116, 0;
	mov.f32 	%f600, %f108;
	@%p55 bra 	$L__BB4_93;
	st.shared.f32 	[_ZZN3cub18CUB_300001_SM_10006detail4scan16DeviceScanKernelINS2_10policy_hubIfffjN4cuda3std3__44plusIvEEE10Policy1000EN6thrust24THRUST_300001_SM_1000_NS6detail15normal_iteratorINSD_10device_ptrIfEEEESI_NS0_13ScanTileStateIfLb1EEES9_NS0_8NullTypeEjfLb0ESL_EEvT0_T1_T2_iT3_T4_T5_E12temp_storage+76], %f599;
	mov.f32 	%f600, %f599;
$L__BB4_93:
	bar.sync 	0;
	setp.eq.s32 	%p56, %r47, 0;
	ld.shared.f32 	%f222, [_ZZN3cub18CUB_300001_SM_10006detail4scan16DeviceScanKernelINS2_10policy_hubIfffjN4cuda3std3__44plusIvEEE10Policy1000EN6thrust24THRUST_300001_SM_1000_NS6detail15normal_iteratorINSD_10device_ptrIfEEEESI_NS0_13ScanTileStateIfLb1EEES9_NS0_8NullTypeEjfLb0ESL_EEvT0_T1_T2_iT3_T4_T5_E12temp_storage+76];
	add.f32 	%f223, %f600, %f222;
	selp.f32 	%f224, %f600, %f223, %p56;
	add.f32 	%f601, %f81, %f224;
$L__BB4_94:
	add.f32 	%f313, %f601, %f82;
	add.f32 	%f314, %f313, %f83;
	add.f32 	%f315, %f314, %f84;
	add.f32 	%f316, %f315, %f85;
	add.f32 	%f317, %f316, %f86;
	add.f32 	%f318, %f317, %f87;
	add.f32 	%f319, %f318, %f88;
	add.f32 	%f320, %f319, %f89;
	add.f32 	%f321, %f320, %f90;
	add.f32 	%f322, %f321, %f91;
	add.f32 	%f323, %f322, %f92;
	add.f32 	%f324, %f323, %f93;
	add.f32 	%f325, %f324, %f94;
	add.f32 	%f326, %f325, %f95;
	add.f32 	%f327, %f326, %f96;
	add.f32 	%f328, %f327, %f97;
	add.f32 	%f329, %f328, %f98;
	add.f32 	%f330, %f329, %f99;
	add.f32 	%f331, %f330, %f100;
	add.f32 	%f332, %f331, %f101;
	add.f32 	%f333, %f332, %f102;
	bar.sync 	0;
	st.shared.v2.f32 	[%r61], {%f601, %f313};
	st.shared.v2.f32 	[%r61+8], {%f314, %f315};
	st.shared.v2.f32 	[%r61+16], {%f316, %f317};
	st.shared.v2.f32 	[%r61+24], {%f318, %f319};
	st.shared.v2.f32 	[%r61+32], {%f320, %f321};
	st.shared.v2.f32 	[%r61+40], {%f322, %f323};
	st.shared.v2.f32 	[%r61+48], {%f324, %f325};
	st.shared.v2.f32 	[%r61+56], {%f326, %f327};
	st.shared.v2.f32 	[%r61+64], {%f328, %f329};
	st.shared.v2.f32 	[%r61+72], {%f330, %f331};
	st.shared.v2.f32 	[%r61+80], {%f332, %f333};
	bar.warp.sync 	-1;
	ld.shared.f32 	%f115, [%r60];
	ld.shared.f32 	%f116, [%r60+128];
	ld.shared.f32 	%f117, [%r60+256];
	ld.shared.f32 	%f118, [%r60+384];
	ld.shared.f32 	%f119, [%r60+512];
	ld.shared.f32 	%f120, [%r60+640];
	ld.shared.f32 	%f121, [%r60+768];
	ld.shared.f32 	%f122, [%r60+896];
	ld.shared.f32 	%f123, [%r60+1024];
	ld.shared.f32 	%f124, [%r60+1152];
	ld.shared.f32 	%f125, [%r60+1280];
	ld.shared.f32 	%f126, [%r60+1408];
	ld.shared.f32 	%f127, [%r60+1536];
	ld.shared.f32 	%f128, [%r60+1664];
	ld.shared.f32 	%f129, [%r60+1792];
	ld.shared.f32 	%f130, [%r60+1920];
	ld.shared.f32 	%f131, [%r60+2048];
	ld.shared.f32 	%f132, [%r60+2176];
	ld.shared.f32 	%f133, [%r60+2304];
	ld.shared.f32 	%f134, [%r60+2432];
	ld.shared.f32 	%f135, [%r60+2560];
	ld.shared.f32 	%f136, [%r60+2688];
	setp.ne.s32 	%p81, %r47, 0;
	@%p81 bra 	$L__BB4_96;
	st.volatile.shared.u32 	[_ZZN3cub18CUB_300001_SM_10006detail4scan16DeviceScanKernelINS2_10policy_hubIfffjN4cuda3std3__44plusIvEEE10Policy1000EN6thrust24THRUST_300001_SM_1000_NS6detail15normal_iteratorINSD_10device_ptrIfEEEESI_NS0_13ScanTileStateIfLb1EEES9_NS0_8NullTypeEjfLb0ESL_EEvT0_T1_T2_iT3_T4_T5_E12temp_storage+33792], %r3;
$L__BB4_96:
	ld.param.u32 	%r487, [_ZN3cub18CUB_300001_SM_10006detail4scan16DeviceScanKernelINS2_10policy_hubIfffjN4cuda3std3__44plusIvEEE10Policy1000EN6thrust24THRUST_300001_SM_1000_NS6detail15normal_iteratorINSD_10device_ptrIfEEEESI_NS0_13ScanTileStateIfLb1EEES9_NS0_8NullTypeEjfLb0ESL_EEvT0_T1_T2_iT3_T4_T5__param_3];
	bar.sync 	0;
	ld.volatile.shared.u32 	%r96, [_ZZN3cub18CUB_300001_SM_10006detail4scan16DeviceScanKernelINS2_10policy_hubIfffjN4cuda3std3__44plusIvEEE10Policy1000EN6thrust24THRUST_300001_SM_1000_NS6detail15normal_iteratorINSD_10device_ptrIfEEEESI_NS0_13ScanTileStateIfLb1EEES9_NS0_8NullTypeEjfLb0ESL_EEvT0_T1_T2_iT3_T4_T5_E12temp_storage+33792];
	cvt.u64.u32 	%rd33, %r48;
	mov.u32 	%r265, %ctaid.x;
	add.s32 	%r266, %r487, %r265;
	mul.lo.s32 	%r267, %r266, 8448;
	cvt.u64.u32 	%rd34, %r267;
	add.s64 	%rd35, %rd33, %rd34;
	setp.ge.s32 	%p82, %r48, %r96;
	shl.b64 	%rd36, %rd35, 2;
	add.s64 	%rd12, %rd3, %rd36;
	@%p82 bra 	$L__BB4_98;
	st.global.f32 	[%rd12], %f115;
$L__BB4_98:
	setp.ge.s32 	%p83, %r49, %r96;
	@%p83 bra 	$L__BB4_100;
	st.global.f32 	[%rd12+128], %f116;
$L__BB4_100:
	mov.u32 	%r268, %tid.x;
	and.b32  	%r269, %r268, 992;
	mul.lo.s32 	%r270, %r269, 22;
	and.b32  	%r271, %r268, 31;
	or.b32  	%r272, %r270, %r271;
	add.s32 	%r273, %r272, 64;
	setp.ge.s32 	%p84, %r273, %r96;
	@%p84 bra 	$L__BB4_102;
	st.global.f32 	[%rd12+256], %f117;
$L__BB4_102:
	setp.ge.s32 	%p85, %r50, %r96;
	@%p85 bra 	$L__BB4_104;
	st.global.f32 	[%rd12+384], %f118;
$L__BB4_104:
	add.s32 	%r279, %r272, 128;
	setp.ge.s32 	%p86, %r279, %r96;
	@%p86 bra 	$L__BB4_106;
	st.global.f32 	[%rd12+512], %f119;
$L__BB4_106:
	add.s32 	%r285, %r272, 160;
	setp.ge.s32 	%p87, %r285, %r96;
	@%p87 bra 	$L__BB4_108;
	st.global.f32 	[%rd12+640], %f120;
$L__BB4_108:
	add.s32 	%r291, %r272, 192;
	setp.ge.s32 	%p88, %r291, %r96;
	@%p88 bra 	$L__BB4_110;
	st.global.f32 	[%rd12+768], %f121;
$L__BB4_110:
	add.s32 	%r297, %r272, 224;
	setp.ge.s32 	%p89, %r297, %r96;
	@%p89 bra 	$L__BB4_112;
	st.global.f32 	[%rd12+896], %f122;
$L__BB4_112:
	add.s32 	%r303, %r272, 256;
	setp.ge.s32 	%p90, %r303, %r96;
	@%p90 bra 	$L__BB4_114;
	st.global.f32 	[%rd12+1024], %f123;
$L__BB4_114:
	setp.ge.s32 	%p91, %r51, %r96;
	@%p91 bra 	$L__BB4_116;
	st.global.f32 	[%rd12+1152], %f124;
$L__BB4_116:
	add.s32 	%r309, %r272, 320;
	setp.ge.s32 	%p92, %r309, %r96;
	@%p92 bra 	$L__BB4_118;
	st.global.f32 	[%rd12+1280], %f125;
$L__BB4_118:
	setp.ge.s32 	%p93, %r52, %r96;
	@%p93 bra 	$L__BB4_120;
	st.global.f32 	[%rd12+1408], %f126;
$L__BB4_120:
	setp.ge.s32 	%p94, %r53, %r96;
	@%p94 bra 	$L__BB4_122;
	st.global.f32 	[%rd12+1536], %f127;
$L__BB4_122:
	add.s32 	%r315, %r272, 416;
	setp.ge.s32 	%p95, %r315, %r96;
	@%p95 bra 	$L__BB4_124;
	st.global.f32 	[%rd12+1664], %f128;
$L__BB4_124:
	setp.ge.s32 	%p96, %r54, %r96;
	@%p96 bra 	$L__BB4_126;
	st.global.f32 	[%rd12+1792], %f129;
$L__BB4_126:
	add.s32 	%r321, %r272, 480;
	setp.ge.s32 	%p97, %r321, %r96;
	@%p97 bra 	$L__BB4_128;
	st.global.f32 	[%rd12+1920], %f130;
$L__BB4_128:
	add.s32 	%r327, %r272, 512;
	setp.ge.s32 	%p98, %r327, %r96;
	@%p98 bra 	$L__BB4_130;
	st.global.f32 	[%rd12+2048], %f131;
$L__BB4_130:
	setp.ge.s32 	%p99, %r55, %r96;
	@%p99 bra 	$L__BB4_132;
	st.global.f32 	[%rd12+2176], %f132;
$L__BB4_132:
	add.s32 	%r333, %r272, 576;
	setp.ge.s32 	%p100, %r333, %r96;
	@%p100 bra 	$L__BB4_134;
	st.global.f32 	[%rd12+2304], %f133;
$L__BB4_134:
	add.s32 	%r339, %r272, 608;
	setp.ge.s32 	%p101, %r339, %r96;
	@%p101 bra 	$L__BB4_136;
	st.global.f32 	[%rd12+2432], %f134;
$L__BB4_136:
	setp.ge.s32 	%p102, %r56, %r96;
	@%p102 bra 	$L__BB4_138;
	st.global.f32 	[%rd12+2560], %f135;
$L__BB4_138:
	setp.ge.s32 	%p103, %r57, %r96;
	@%p103 bra 	$L__BB4_140;
	st.global.f32 	[%rd12+2688], %f136;
$L__BB4_140:
	ret;

}
	// .globl	_ZN3cub18CUB_300001_SM_10006detail4scan16DeviceScanKernelINS2_10policy_hubIfffmN4cuda3std3__44plusIvEEE10Policy1000EN6thrust24THRUST_300001_SM_1000_NS6detail15normal_iteratorINSD_10device_ptrIfEEEESI_NS0_13ScanTileStateIfLb1EEES9_NS0_8NullTypeEmfLb0ESL_EEvT0_T1_T2_iT3_T4_T5_
.visible .entry _ZN3cub18CUB_300001_SM_10006detail4scan16DeviceScanKernelINS2_10policy_hubIfffmN4cuda3std3__44plusIvEEE10Policy1000EN6thrust24THRUST_300001_SM_1000_NS6detail15normal_iteratorINSD_10device_ptrIfEEEESI_NS0_13ScanTileStateIfLb1EEES9_NS0_8NullTypeEmfLb0ESL_EEvT0_T1_T2_iT3_T4_T5_(
	.param .align 8 .b8 _ZN3cub18CUB_300001_SM_10006detail4scan16DeviceScanKernelINS2_10policy_hubIfffmN4cuda3std3__44plusIvEEE10Policy1000EN6thrust24THRUST_300001_SM_1000_NS6detail15normal_iteratorINSD_10device_ptrIfEEEESI_NS0_13ScanTileStateIfLb1EEES9_NS0_8NullTypeEmfLb0ESL_EEvT0_T1_T2_iT3_T4_T5__param_0[8],
	.param .align 8 .b8 _ZN3cub18CUB_300001_SM_10006detail4scan16DeviceScanKernelINS2_10policy_hubIfffmN4cuda3std3__44plusIvEEE10Policy1000EN6thrust24THRUST_300001_SM_1000_NS6detail15normal_iteratorINSD_10device_ptrIfEEEESI_NS0_13ScanTileStateIfLb1EEES9_NS0_8NullTypeEmfLb0ESL_EEvT0_T1_T2_iT3_T4_T5__param_1[8],
	.param .align 8 .b8 _ZN3cub18CUB_300001_SM_10006detail4scan16DeviceScanKernelINS2_10policy_hubIfffmN4cuda3std3__44plusIvEEE10Policy1000EN6thrust24THRUST_300001_SM_1000_NS6detail15normal_iteratorINSD_10device_ptrIfEEEESI_NS0_13ScanTileStateIfLb1EEES9_NS0_8NullTypeEmfLb0ESL_EEvT0_T1_T2_iT3_T4_T5__param_2[8],
	.param .u32 _ZN3cub18CUB_300001_SM_10006detail4scan16DeviceScanKernelINS2_10policy_hubIfffmN4cuda3std3__44plusIvEEE10Policy1000EN6thrust24THRUST_300001_SM_1000_NS6detail15normal_iteratorINSD_10device_ptrIfEEEESI_NS0_13ScanTileStateIfLb1EEES9_NS0_8NullTypeEmfLb0ESL_EEvT0_T1_T2_iT3_T4_T5__param_3,
	.param .align 1 .b8 _ZN3cub18CUB_300001_SM_10006detail4scan16DeviceScanKernelINS2_10policy_hubIfffmN4cuda3std3__44plusIvEEE10Policy1000EN6thrust24THRUST_300001_SM_1000_NS6detail15normal_iteratorINSD_10device_ptrIfEEEESI_NS0_13ScanTileStateIfLb1EEES9_NS0_8NullTypeEmfLb0ESL_EEvT0_T1_T2_iT3_T4_T5__param_4[1],
	.param .align 1 .b8 _ZN3cub18CUB_300001_SM_10006detail4scan16DeviceScanKernelINS2_10policy_hubIfffmN4cuda3std3__44plusIvEEE10Policy1000EN6thrust24THRUST_300001_SM_1000_NS6detail15normal_iteratorINSD_10device_ptrIfEEEESI_NS0_13ScanTileStateIfLb1EEES9_NS0_8NullTypeEmfLb0ESL_EEvT0_T1_T2_iT3_T4_T5__param_5[1],
	.param .u64 _ZN3cub18CUB_300001_SM_10006detail4scan16DeviceScanKernelINS2_10policy_hubIfffmN4cuda3std3__44plusIvEEE10Policy1000EN6thrust24THRUST_300001_SM_1000_NS6detail15normal_iteratorINSD_10device_ptrIfEEEESI_NS0_13ScanTileStateIfLb1EEES9_NS0_8NullTypeEmfLb0ESL_EEvT0_T1_T2_iT3_T4_T5__param_6
)
.maxntid 416
{
	.reg .pred 	%p<158>;
	.reg .b32 	%r<503>;
	.reg .b32 	%f<571>;
	.reg .b64 	%rd<55>;
	// demoted variable
	.shared .align 16 .b8 _ZZN3cub18CUB_300001_SM_10006detail4scan16DeviceScanKernelINS2_10policy_hubIfffmN4cuda3std3__44plusIvEEE10Policy1000EN6thrust24THRUST_300001_SM_1000_NS6detail15normal_iteratorINSD_10device_ptrIfEEEESI_NS0_13ScanTileStateIfLb1EEES9_NS0_8NullTypeEmfLb0ESL_EEvT0_T1_T2_iT3_T4_T5_E12temp_storage[31632];
	ld.param.u64 	%rd1, [_ZN3cub18CUB_300001_SM_10006detail4scan16DeviceScanKernelINS2_10policy_hubIfffmN4cuda3std3__44plusIvEEE10Policy1000EN6thrust24THRUST_300001_SM_1000_NS6detail15normal_iteratorINSD_10device_ptrIfEEEESI_NS0_13ScanTileStateIfLb1EEES9_NS0_8NullTypeEmfLb0ESL_EEvT0_T1_T2_iT3_T4_T5__param_2];
	ld.param.u64 	%rd16, [_ZN3cub18CUB_300001_SM_10006detail4scan16DeviceScanKernelINS2_10policy_hubIfffmN4cuda3std3__44plusIvEEE10Policy1000EN6thrust24THRUST_300001_SM_1000_NS6detail15normal_iteratorINSD_10device_ptrIfEEEESI_NS0_13ScanTileStateIfLb1EEES9_NS0_8NullTypeEmfLb0ESL_EEvT0_T1_T2_iT3_T4_T5__param_1];
	ld.param.u64 	%rd17, [_ZN3cub18CUB_300001_SM_10006detail4scan16DeviceScanKernelINS2_10policy_hubIfffmN4cuda3std3__44plusIvEEE10Policy1000EN6thrust24THRUST_300001_SM_1000_NS6detail15normal_iteratorINSD_10device_ptrIfEEEESI_NS0_13ScanTileStateIfLb1EEES9_NS0_8NullTypeEmfLb0ESL_EEvT0_T1_T2_iT3_T4_T5__param_0];
	ld.param.u32 	%r79, [_ZN3cub18CUB_300001_SM_10006detail4scan16DeviceScanKernelINS2_10policy_hubIfffmN4cuda3std3__44plusIvEEE10Policy1000EN6thrust24THRUST_300001_SM_1000_NS6detail15normal_iteratorINSD_10device_ptrIfEEEESI_NS0_13ScanTileStateIfLb1EEES9_NS0_8NullTypeEmfLb0ESL_EEvT0_T1_T2_iT3_T4_T5__param_3];
	ld.param.u64 	%rd18, [_ZN3cub18CUB_300001_SM_10006detail4scan16DeviceScanKernelINS2_10policy_hubIfffmN4cuda3std3__44plusIvEEE10Policy1000EN6thrust24THRUST_300001_SM_1000_NS6detail15normal_iteratorINSD_10device_ptrIfEEEESI_NS0_13ScanTileStateIfLb1EEES9_NS0_8NullTypeEmfLb0ESL_EEvT0_T1_T2_iT3_T4_T5__param_6];
	cvta.to.global.u64 	%rd2, %rd17;
	cvta.to.global.u64 	%rd3, %rd16;
	mov.u32 	%r80, %ctaid.x;
	add.s32 	%r1, %r79, %r80;
	mul.wide.s32 	%rd4, %r1, 7904;
	sub.s64 	%rd5, %rd18, %rd4;
	setp.lt.u64 	%p1, %rd5, 7905;
	@%p1 bra 	$L__BB5_26;
	mov.u32 	%r2, %tid.x;
	and.b32  	%r343, %r2, 31;
	and.b32  	%r344, %r2, 992;
	mul.lo.s32 	%r345, %r344, 19;
	or.b32  	%r346, %r345, %r343;
	cvt.u64.u32 	%rd38, %r346;
	add.s64 	%rd6, %rd4, %rd38;
	shl.b64 	%rd39, %rd6, 2;
	add.s64 	%rd40, %rd2, %rd39;
	ld.global.f32 	%f315, [%rd40];
	ld.global.f32 	%f316, [%rd40+128];
	ld.global.f32 	%f317, [%rd40+256];
	ld.global.f32 	%f318, [%rd40+384];
	ld.global.f32 	%f319, [%rd40+512];
	ld.global.f32 	%f320, [%rd40+640];
	ld.global.f32 	%f321, [%rd40+768];
	ld.global.f32 	%f322, [%rd40+896];
	ld.global.f32 	%f323, [%rd40+1024];
	ld.global.f32 	%f324, [%rd40+1152];
	ld.global.f32 	%f325, [%rd40+1280];
	ld.global.f32 	%f326, [%rd40+1408];
	ld.global.f32 	%f327, [%rd40+1536];
	ld.global.f32 	%f328, [%rd40+1664];
	ld.global.f32 	%f329, [%rd40+1792];
	ld.global.f32 	%f330, [%rd40+1920];
	ld.global.f32 	%f331, [%rd40+2048];
	ld.global.f32 	%f332, [%rd40+2176];
	ld.global.f32 	%f333, [%rd40+2304];
	// begin inline asm
	mov.u32 %r342, %laneid;
	// end inline asm
	shr.u32 	%r4, %r2, 5;
	mad.lo.s32 	%r347, %r4, 608, %r342;
	shl.b32 	%r348, %r347, 2;
	mov.u32 	%r349, _ZZN3cub18CUB_300001_SM_10006detail4scan16DeviceScanKernelINS2_10policy_hubIfffmN4cuda3std3__44plusIvEEE10Policy1000EN6thrust24THRUST_300001_SM_1000_NS6detail15normal_iteratorINSD_10device_ptrIfEEEESI_NS0_13ScanTileStateIfLb1EEES9_NS0_8NullTypeEmfLb0ESL_EEvT0_T1_T2_iT3_T4_T5_E12temp_storage;
	add.s32 	%r5, %r349, %r348;
	st.shared.f32 	[%r5], %f315;
	st.shared.f32 	[%r5+128], %f316;
	st.shared.f32 	[%r5+256], %f317;
	st.shared.f32 	[%r5+384], %f318;
	st.shared.f32 	[%r5+512], %f319;
	st.shared.f32 	[%r5+640], %f320;
	st.shared.f32 	[%r5+768], %f321;
	st.shared.f32 	[%r5+896], %f322;
	st.shared.f32 	[%r5+1024], %f323;
	st.shared.f32 	[%r5+1152], %f324;
	st.shared.f32 	[%r5+1280], %f325;
	st.shared.f32 	[%r5+1408], %f326;
	st.shared.f32 	[%r5+1536], %f327;
	st.shared.f32 	[%r5+1664], %f328;
	st.shared.f32 	[%r5+1792], %f329;
	st.shared.f32 	[%r5+1920], %f330;
	st.shared.f32 	[%r5+2048], %f331;
	st.shared.f32 	[%r5+2176], %f332;
	st.shared.f32 	[%r5+2304], %f333;
	bar.warp.sync 	-1;
	mad.lo.s32 	%r6, %r342, 72, %r5;
	ld.shared.f32 	%f1, [%r6];
	ld.shared.f32 	%f2, [%r6+4];
	ld.shared.f32 	%f3, [%r6+8];
	ld.shared.f32 	%f4, [%r6+12];
	ld.shared.f32 	%f5, [%r6+16];
	ld.shared.f32 	%f6, [%r6+20];
	ld.shared.f32 	%f7, [%r6+24];
	ld.shared.f32 	%f8, [%r6+28];
	ld.shared.f32 	%f9, [%r6+32];
	ld.shared.f32 	%f10, [%r6+36];
	ld.shared.f32 	%f11, [%r6+40];
	ld.shared.f32 	%f12, [%r6+44];
	ld.shared.f32 	%f13, [%r6+48];
	ld.shared.f32 	%f14, [%r6+52];
	ld.shared.f32 	%f15, [%r6+56];
	ld.shared.f32 	%f16, [%r6+60];
	ld.shared.f32 	%f17, [%r6+64];
	ld.shared.f32 	%f18, [%r6+68];
	ld.shared.f32 	%f19, [%r6+72];
	bar.sync 	0;
	setp.ne.s32 	%p100, %r1, 0;
	@%p100 bra 	$L__BB5_6;
	add.f32 	%f453, %f1, %f2;
	add.f32 	%f454, %f3, %f4;
	add.f32 	%f455, %f5, %f6;
	add.f32 	%f456, %f7, %f8;
	add.f32 	%f457, %f9, %f10;
	add.f32 	%f458, %f11, %f12;
	add.f32 	%f459, %f13, %f14;
	add.f32 	%f460, %f15, %f16;
	add.f32 	%f461, %f17, %f18;
	add.f32 	%f462, %f453, %f454;
	add.f32 	%f463, %f455, %f456;
	add.f32 	%f464, %f457, %f458;
	add.f32 	%f465, %f459, %f460;
	add.f32 	%f466, %f461, %f19;
	add.f32 	%f467, %f462, %f463;
	add.f32 	%f468, %f464, %f465;
	add.f32 	%f469, %f467, %f468;
	add.f32 	%f440, %f469, %f466;
	mov.b32 	%r477, 1;
	mov.b32 	%r478, 0;
	mov.b32 	%r479, -1;
	// begin inline asm
	{  .reg .f32 r0;  .reg .pred p;  shfl.sync.up.b32 r0|p, %f440, %r477, %r478, %r479;  @p add.f32 r0, r0, %f440;  mov.f32 %f438, r0;}
	// end inline asm
	mov.b32 	%r463, 2;
	// begin inline asm
	{  .reg .f32 r0;  .reg .pred p;  shfl.sync.up.b32 r0|p, %f438, %r463, %r478, %r479;  @p add.f32 r0, r0, %f438;  mov.f32 %f441, r0;}
	// end inline asm
	mov.b32 	%r466, 4;
	// begin inline asm
	{  .reg .f32 r0;  .reg .pred p;  shfl.sync.up.b32 r0|p, %f441, %r466, %r478, %r479;  @p add.f32 r0, r0, %f441;  mov.f32 %f444, r0;}
	// end inline asm
	mov.b32 	%r469, 8;
	// begin inline asm
	{  .reg .f32 r0;  .reg .pred p;  shfl.sync.up.b32 r0|p, %f444, %r469, %r478, %r479;  @p add.f32 r0, r0, %f444;  mov.f32 %f447, r0;}
	// end inline asm
	mov.b32 	%r472, 16;
	// begin inline asm
	{  .reg .f32 r0;  .reg .pred p;  shfl.sync.up.b32 r0|p, %f447, %r472, %r478, %r479;  @p add.f32 r0, r0, %f447;  mov.f32 %f450, r0;}
	// end inline asm
	mov.b32 	%r476, %f450;
	// begin inline asm
	shfl.sync.up.b32 %r475, %r476, %r477, %r478, %r479;
	// end inline asm
	setp.ne.s32 	%p143, %r342, 31;
	@%p143 bra 	$L__BB5_4;
	shl.b32 	%r480, %r4, 2;
	mov.u32 	%r481, _ZZN3cub18CUB_300001_SM_10006detail4scan16DeviceScanKernelINS2_10policy_hubIfffmN4cuda3std3__44plusIvEEE10Policy1000EN6thrust24THRUST_300001_SM_1000_NS6detail15normal_iteratorINSD_10device_ptrIfEEEESI_NS0_13ScanTileStateIfLb1EEES9_NS0_8NullTypeEmfLb0ESL_EEvT0_T1_T2_iT3_T4_T5_E12temp_storage;
	add.s32 	%r482, %r481, %r480;
	st.shared.f32 	[%r482+16], %f450;
$L__BB5_4:
	mov.b32 	%f470, %r475;
	bar.sync 	0;
	ld.shared.v4.f32 	{%f471, %f472, %f473, %f474}, [_ZZN3cub18CUB_300001_SM_10006detail4scan16DeviceScanKernelINS2_10policy_hubIfffmN4cuda3std3__44plusIvEEE10Policy1000EN6thrust24THRUST_300001_SM_1000_NS6detail15normal_iteratorINSD_10device_ptrIfEEEESI_NS0_13ScanTileStateIfLb1EEES9_NS0_8NullTypeEmfLb0ESL_EEvT0_T1_T2_iT3_T4_T5_E12temp_storage+16];
	add.f32 	%f475, %f471, %f472;
	setp.eq.s32 	%p144, %r4, 2;
	selp.f32 	%f476, %f475, %f471, %p144;
	add.f32 	%f477, %f475, %f473;
	setp.eq.s32 	%p145, %r4, 3;
	selp.f32 	%f478, %f477, %f476, %p145;
	add.f32 	%f479, %f477, %f474;
	setp.eq.s32 	%p146, %r4, 4;
	selp.f32 	%f480, %f479, %f478, %p146;
	ld.shared.v4.f32 	{%f481, %f482, %f483, %f484}, [_ZZN3cub18CUB_300001_SM_10006detail4scan16DeviceScanKernelINS2_10policy_hubIfffmN4cuda3std3__44plusIvEEE10Policy1000EN6thrust24THRUST_300001_SM_1000_NS6detail15normal_iteratorINSD_10device_ptrIfEEEESI_NS0_13ScanTileStateIfLb1EEES9_NS0_8NullTypeEmfLb0ESL_EEvT0_T1_T2_iT3_T4_T5_E12temp_storage+32];
	add.f32 	%f485, %f479, %f481;
	setp.eq.s32 	%p147, %r4, 5;
	selp.f32 	%f486, %f485, %f480, %p147;
	add.f32 	%f487, %f485, %f482;
	setp.eq.s32 	%p148, %r4, 6;
	selp.f32 	%f488, %f487, %f486, %p148;
	add.f32 	%f489, %f487, %f483;
	setp.eq.s32 	%p149, %r4, 7;
	selp.f32 	%f490, %f489, %f488, %p149;
	add.f32 	%f491, %f489, %f484;
	setp.eq.s32 	%p150, %r4, 8;
	selp.f32 	%f492, %f491, %f490, %p150;
	ld.shared.v4.f32 	{%f493, %f494, %f495, %f496}, [_ZZN3cub18CUB_300001_SM_10006detail4scan16DeviceScanKernelINS2_10policy_hubIfffmN4cuda3std3__44plusIvEEE10Policy1000EN6thrust24THRUST_300001_SM_1000_NS6detail15normal_iteratorINSD_10device_ptrIfEEEESI_NS0_13ScanTileStateIfLb1EEES9_NS0_8NullTypeEmfLb0ESL_EEvT0_T1_T2_iT3_T4_T5_E12temp_storage+48];
	add.f32 	%f497, %f491, %f493;
	setp.eq.s32 	%p151, %r4, 9;
	selp.f32 	%f498, %f497, %f492, %p151;
	add.f32 	%f499, %f497, %f494;
	setp.eq.s32 	%p152, %r4, 10;
	selp.f32 	%f500, %f499, %f498, %p152;
	add.f32 	%f501, %f499, %f495;
	setp.eq.s32 	%p153, %r4, 11;
	selp.f32 	%f502, %f501, %f500, %p153;
	add.f32 	%f21, %f501, %f496;
	setp.eq.s32 	%p154, %r4, 12;
	selp.f32 	%f503, %f21, %f502, %p154;
	setp.lt.u32 	%p155, %r2, 32;
	add.f32 	%f504, %f503, %f470;
	setp.eq.s32 	%p156, %r342, 0;
	selp.f32 	%f505, %f503, %f504, %p156;
	selp.f32 	%f506, %f470, %f505, %p155;
	setp.ne.s32 	%p157, %r2, 0;
	add.f32 	%f548, %f1, %f506;
	@%p157 bra 	$L__BB5_25;
	ld.shared.f32 	%f507, [_ZZN3cub18CUB_300001_SM_10006detail4scan16DeviceScanKernelINS2_10policy_hubIfffmN4cuda3std3__44plusIvEEE10Policy1000EN6thrust24THRUST_300001_SM_1000_NS6detail15normal_iteratorINSD_10device_ptrIfEEEESI_NS0_13ScanTileStateIfLb1EEES9_NS0_8NullTypeEmfLb0ESL_EEvT0_T1_T2_iT3_T4_T5_E12temp_storage+64];
	add.f32 	%f508, %f21, %f507;
	mov.b32 	%r484, %f508;
	add.s64 	%rd52, %rd1, 256;
	mov.b32 	%r483, 101;
	// begin inline asm
	st.relaxed.gpu.v2.u32 [%rd52], {%r483, %r484};
	// end inline asm
	mov.f32 	%f548, %f1;
	bra.uni 	$L__BB5_25;
$L__BB5_6:
	add.f32 	%f349, %f1, %f2;
	add.f32 	%f350, %f3, %f4;
	add.f32 	%f351, %f5, %f6;
	add.f32 	%f352, %f7, %f8;
	add.f32 	%f353, %f9, %f10;
	add.f32 	%f354, %f11, %f12;
	add.f32 	%f355, %f13, %f14;
	add.f32 	%f356, %f15, %f16;
	add.f32 	%f357, %f17, %f18;
	add.f32 	%f358, %f349, %f350;
	add.f32 	%f359, %f351, %f352;
	add.f32 	%f360, %f353, %f354;
	add.f32 	%f361, %f355, %f356;
	add.f32 	%f362, %f357, %f19;
	add.f32 	%f363, %f358, %f359;
	add.f32 	%f364, %f360, %f361;
	add.f32 	%f365, %f363, %f364;
	add.f32 	%f336, %f365, %f362;
	mov.b32 	%r367, 1;
	mov.b32 	%r368, 0;
	mov.b32 	%r369, -1;
	// begin inline asm
	{  .reg .f32 r0;  .reg .pred p;  shfl.sync.up.b32 r0|p, %f336, %r367, %r368, %r369;  @p add.f32 r0, r0, %f336;  mov.f32 %f334, r0;}
	// end inline asm
	mov.b32 	%r353, 2;
	// begin inline asm
	{  .reg .f32 r0;  .reg .pred p;  shfl.sync.up.b32 r0|p, %f334, %r353, %r368, %r369;  @p add.f32 r0, r0, %f334;  mov.f32 %f337, r0;}
	// end inline asm
	mov.b32 	%r356, 4;
	// begin inline asm
	{  .reg .f32 r0;  .reg .pred p;  shfl.sync.up.b32 r0|p, %f337, %r356, %r368, %r369;  @p add.f32 r0, r0, %f337;  mov.f32 %f340, r0;}
	// end inline asm
	mov.b32 	%r359, 8;
	// begin inline asm
	{  .reg .f32 r0;  .reg .pred p;  shfl.sync.up.b32 r0|p, %f340, %r359, %r368, %r369;  @p add.f32 r0, r0, %f340;  mov.f32 %f343, r0;}
	// end inline asm
	mov.b32 	%r362, 16;
	// begin inline asm
	{  .reg .f32 r0;  .reg .pred p;  shfl.sync.up.b32 r0|p, %f343, %r362, %r368, %r369;  @p add.f32 r0, r0, %f343;  mov.f32 %f346, r0;}
	// end inline asm
	mov.b32 	%r366, %f346;
	// begin inline asm
	shfl.sync.up.b32 %r365, %r366, %r367, %r368, %r369;
	// end inline asm
	setp.ne.s32 	%p101, %r342, 31;
	@%p101 bra 	$L__BB5_8;
	shl.b32 	%r370, %r4, 2;
	mov.u32 	%r371, _ZZN3cub18CUB_300001_SM_10006detail4scan16DeviceScanKernelINS2_10policy_hubIfffmN4cuda3std3__44plusIvEEE10Policy1000EN6thrust24THRUST_300001_SM_1000_NS6detail15normal_iteratorINSD_10device_ptrIfEEEESI_NS0_13ScanTileStateIfLb1EEES9_NS0_8NullTypeEmfLb0ESL_EEvT0_T1_T2_iT3_T4_T5_E12temp_storage;
	add.s32 	%r372, %r371, %r370;
	st.shared.f32 	[%r372+16], %f346;
$L__BB5_8:
	mov.b32 	%f366, %r365;
	bar.sync 	0;
	ld.shared.v4.f32 	{%f367, %f368, %f369, %f370}, [_ZZN3cub18CUB_300001_SM_10006detail4scan16DeviceScanKernelINS2_10policy_hubIfffmN4cuda3std3__44plusIvEEE10Policy1000EN6thrust24THRUST_300001_SM_1000_NS6detail15normal_iteratorINSD_10device_ptrIfEEEESI_NS0_13ScanTileStateIfLb1EEES9_NS0_8NullTypeEmfLb0ESL_EEvT0_T1_T2_iT3_T4_T5_E12temp_storage+16];
	add.f32 	%f371, %f367, %f368;
	setp.eq.s32 	%p102, %r4, 2;
	selp.f32 	%f372, %f371, %f367, %p102;
	add.f32 	%f373, %f371, %f369;
	setp.eq.s32 	%p103, %r4, 3;
	selp.f32 	%f374, %f373, %f372, %p103;
	add.f32 	%f375, %f373, %f370;
	setp.eq.s32 	%p104, %r4, 4;
	selp.f32 	%f376, %f375, %f374, %p104;
	ld.shared.v4.f32 	{%f377, %f378, %f379, %f380}, [_ZZN3cub18CUB_300001_SM_10006detail4scan16DeviceScanKernelINS2_10policy_hubIfffmN4cuda3std3__44plusIvEEE10Policy1000EN6thrust24THRUST_300001_SM_1000_NS6detail15normal_iteratorINSD_10device_ptrIfEEEESI_NS0_13ScanTileStateIfLb1EEES9_NS0_8NullTypeEmfLb0ESL_EEvT0_T1_T2_iT3_T4_T5_E12temp_storage+32];
	add.f32 	%f381, %f375, %f377;
	setp.eq.s32 	%p105, %r4, 5;
	selp.f32 	%f382, %f381, %f376, %p105;
	add.f32 	%f383, %f381, %f378;
	setp.eq.s32 	%p106, %r4, 6;
	selp.f32 	%f384, %f383, %f382, %p106;
	add.f32 	%f385, %f383, %f379;
	setp.eq.s32 	%p107, %r4, 7;
	selp.f32 	%f386, %f385, %f384, %p107;
	add.f32 	%f387, %f385, %f380;
	setp.eq.s32 	%p108, %r4, 8;
	selp.f32 	%f388, %f387, %f386, %p108;
	ld.shared.v4.f32 	{%f389, %f390, %f391, %f392}, [_ZZN3cub18CUB_300001_SM_10006detail4scan16DeviceScanKernelINS2_10policy_hubIfffmN4cuda3std3__44plusIvEEE10Policy1000EN6thrust24THRUST_300001_SM_1000_NS6detail15normal_iteratorINSD_10device_ptrIfEEEESI_NS0_13ScanTileStateIfLb1EEES9_NS0_8NullTypeEmfLb0ESL_EEvT0_T1_T2_iT3_T4_T5_E12temp_storage+48];
	add.f32 	%f393, %f387, %f389;
	setp.eq.s32 	%p109, %r4, 9;
	selp.f32 	%f394, %f393, %f388, %p109;
	add.f32 	%f395, %f393, %f390;
	setp.eq.s32 	%p110, %r4, 10;
	selp.f32 	%f396, %f395, %f394, %p110;
	add.f32 	%f397, %f395, %f391;
	setp.eq.s32 	%p111, %r4, 11;
	selp.f32 	%f398, %f397, %f396, %p111;
	add.f32 	%f399, %f397, %f392;
	setp.eq.s32 	%p112, %r4, 12;
	selp.f32 	%f400, %f399, %f398, %p112;
	ld.shared.f32 	%f401, [_ZZN3cub18CUB_300001_SM_10006detail4scan16DeviceScanKernelINS2_10policy_hubIfffmN4cuda3std3__44plusIvEEE10Policy1000EN6thrust24THRUST_300001_SM_1000_NS6detail15normal_iteratorINSD_10device_ptrIfEEEESI_NS0_13ScanTileStateIfLb1EEES9_NS0_8NullTypeEmfLb0ESL_EEvT0_T1_T2_iT3_T4_T5_E12temp_storage+64];
	add.f32 	%f24, %f399, %f401;
	setp.gt.u32 	%p113, %r2, 31;
	setp.lt.u32 	%p114, %r2, 32;
	add.f32 	%f402, %f400, %f366;
	setp.eq.s32 	%p115, %r342, 0;
	selp.f32 	%f547, %f400, %f402, %p115;
	selp.f32 	%f26, %f366, %f547, %p114;
	@%p113 bra 	$L__BB5_24;
	setp.ne.s32 	%p116, %r2, 0;
	mul.wide.s32 	%rd41, %r1, 8;
	add.s64 	%rd7, %rd1, %rd41;
	@%p116 bra 	$L__BB5_11;
	st.shared.f32 	[_ZZN3cub18CUB_300001_SM_10006detail4scan16DeviceScanKernelINS2_10policy_hubIfffmN4cuda3std3__44plusIvEEE10Policy1000EN6thrust24THRUST_300001_SM_1000_NS6detail15normal_iteratorINSD_10device_ptrIfEEEESI_NS0_13ScanTileStateIfLb1EEES9_NS0_8NullTypeEmfLb0ESL_EEvT0_T1_T2_iT3_T4_T5_E12temp_storage+12], %f24;
	mov.b32 	%r374, %f24;
	add.s64 	%rd42, %rd7, 256;
	mov.b32 	%r373, 100;
	// begin inline asm
	st.relaxed.gpu.v2.u32 [%rd42], {%r373, %r374};
	// end inline asm
$L__BB5_11:
	not.b32 	%r379, %r2;
	add.s32 	%r490, %r1, %r379;
	mov.b32 	%r375, 550;
	// begin inline asm
	nanosleep.u32 %r375;
	// end inline asm
	mul.wide.s32 	%rd44, %r490, 8;
	add.s64 	%rd45, %rd1, %rd44;
	add.s64 	%rd43, %rd45, 256;
	// begin inline asm
	ld.relaxed.gpu.v2.u32 {%r491, %r486}, [%rd43];
	// end inline asm
	mov.b32 	%r487, 478;
$L__BB5_12:
	setp.eq.s32 	%p117, %r491, 99;
	mov.b32 	%r380, -1;
	vote.sync.any.pred 	%p118, %p117, %r380;
	not.pred 	%p119, %p118;
	@%p119 bra 	$L__BB5_14;
	// begin inline asm
	nanosleep.u32 %r487;
	// end inline asm
	shr.u32 	%r487, %r487, 1;
	// begin inline asm
	ld.relaxed.gpu.v2.u32 {%r491, %r486}, [%rd43];
	// end inline asm
	bra.uni 	$L__BB5_12;
$L__BB5_14:
	mov.b32 	%f403, %r486;
	setp.eq.s32 	%p120, %r491, 101;
	mov.b32 	%r407, -1;
	vote.sync.ballot.b32 	%r409, %p120, %r407;
	// begin inline asm
	mov.u32 %r382, %lanemask_ge;
	// end inline asm
	and.b32  	%r410, %r409, %r382;
	or.b32  	%r411, %r410, -2147483648;
	add.s32 	%r412, %r411, -1;
	not.b32 	%r413, %r411;
	and.b32  	%r414, %r413, %r412;
	popc.b32 	%r386, %r414;
	mov.b32 	%r385, 1;
	// begin inline asm
	shfl.sync.down.b32 %r383, %r486, %r385, %r386, %r407;
	// end inline asm
	setp.lt.s32 	%p122, %r342, %r386;
	mov.b32 	%f404, %r383;
	add.f32 	%f405, %f403, %f404;
	selp.f32 	%f406, %f405, %f403, %p122;
	mov.b32 	%r389, %f406;
	mov.b32 	%r390, 2;
	// begin inline asm
	shfl.sync.down.b32 %r388, %r389, %r390, %r386, %r407;
	// end inline asm
	add.s32 	%r21, %r342, 2;
	setp.gt.s32 	%p123, %r21, %r386;
	mov.b32 	%f407, %r388;
	add.f32 	%f408, %f406, %f407;
	selp.f32 	%f409, %f406, %f408, %p123;
	mov.b32 	%r394, %f409;
	mov.b32 	%r395, 4;
	// begin inline asm
	shfl.sync.down.b32 %r393, %r394, %r395, %r386, %r407;
	// end inline asm
	add.s32 	%r22, %r342, 4;
	setp.gt.s32 	%p124, %r22, %r386;
	mov.b32 	%f410, %r393;
	add.f32 	%f411, %f409, %f410;
	selp.f32 	%f412, %f409, %f411, %p124;
	mov.b32 	%r399, %f412;
	mov.b32 	%r400, 8;
	// begin inline asm
	shfl.sync.down.b32 %r398, %r399, %r400, %r386, %r407;
	// end inline asm
	add.s32 	%r23, %r342, 8;
	setp.gt.s32 	%p125, %r23, %r386;
	mov.b32 	%f413, %r398;
	add.f32 	%f414, %f412, %f413;
	selp.f32 	%f415, %f412, %f414, %p125;
	mov.b32 	%r404, %f415;
	mov.b32 	%r405, 16;
	// begin inline asm
	shfl.sync.down.b32 %r403, %r404, %r405, %r386, %r407;
	// end inline asm
	add.s32 	%r24, %r342, 16;
	setp.gt.s32 	%p126, %r24, %r386;
	mov.b32 	%f416, %r403;
	add.f32 	%f417, %f415, %f416;
	selp.f32 	%f546, %f415, %f417, %p126;
	add.s64 	%rd9, %rd1, 256;
	mov.b32 	%r488, 478;
$L__BB5_15:
	setp.ne.s32 	%p127, %r491, 101;
	mov.b32 	%r415, -1;
	vote.sync.all.pred 	%p128, %p127, %r415;
	not.pred 	%p129, %p128;
	@%p129 bra 	$L__BB5_20;
	shr.u32 	%r488, %r488, 1;
	mul.wide.s32 	%rd48, %r490, 8;
	add.s64 	%rd49, %rd9, %rd48;
	add.s64 	%rd47, %rd49, -256;
	// begin inline asm
	ld.relaxed.gpu.v2.u32 {%r491, %r492}, [%rd47];
	// end inline asm
	mov.u32 	%r493, %r488;
$L__BB5_17:
	setp.eq.s32 	%p133, %r491, 99;
	mov.b32 	%r421, -1;
	vote.sync.any.pred 	%p134, %p133, %r421;
	not.pred 	%p135, %p134;
	@%p135 bra 	$L__BB5_19;
	// begin inline asm
	nanosleep.u32 %r493;
	// end inline asm
	shr.u32 	%r493, %r493, 1;
	// begin inline asm
	ld.relaxed.gpu.v2.u32 {%r491, %r492}, [%rd47];
	// end inline asm
	bra.uni 	$L__BB5_17;
$L__BB5_19:
	mov.b32 	%f422, %r492;
	setp.eq.s32 	%p136, %r491, 101;
	mov.b32 	%r447, -1;
	vote.sync.ballot.b32 	%r448, %p136, %r447;
	and.b32  	%r449, %r448, %r382;
	or.b32  	%r450, %r449, -2147483648;
	add.s32 	%r451, %r450, -1;
	not.b32 	%r452, %r450;
	and.b32  	%r453, %r452, %r451;
	popc.b32 	%r426, %r453;
	mov.b32 	%r425, 1;
	// begin inline asm
	shfl.sync.down.b32 %r423, %r492, %r425, %r426, %r447;
	// end inline asm
	setp.lt.s32 	%p138, %r342, %r426;
	mov.b32 	%f423, %r423;
	add.f32 	%f424, %f422, %f423;
	selp.f32 	%f425, %f424, %f422, %p138;
	mov.b32 	%r429, %f425;
	mov.b32 	%r430, 2;
	// begin inline asm
	shfl.sync.down.b32 %r428, %r429, %r430, %r426, %r447;
	// end inline asm
	setp.gt.s32 	%p139, %r21, %r426;
	mov.b32 	%f426, %r428;
	add.f32 	%f427, %f425, %f426;
	selp.f32 	%f428, %f425, %f427, %p139;
	mov.b32 	%r434, %f428;
	mov.b32 	%r435, 4;
	// begin inline asm
	shfl.sync.down.b32 %r433, %r434, %r435, %r426, %r447;
	// end inline asm
	setp.gt.s32 	%p140, %r22, %r426;
	mov.b32 	%f429, %r433;
	add.f32 	%f430, %f428, %f429;
	selp.f32 	%f431, %f428, %f430, %p140;
	mov.b32 	%r439, %f431;
	mov.b32 	%r440, 8;
	// begin inline asm
	shfl.sync.down.b32 %r438, %r439, %r440, %r426, %r447;
	// end inline asm
	setp.gt.s32 	%p141, %r23, %r426;
	mov.b32 	%f432, %r438;
	add.f32 	%f433, %f431, %f432;
	selp.f32 	%f434, %f431, %f433, %p141;
	mov.b32 	%r444, %f434;
	mov.b32 	%r445, 16;
	// begin inline asm
	shfl.sync.down.b32 %r443, %r444, %r445, %r426, %r447;
	// end inline asm
	setp.gt.s32 	%p142, %r24, %r426;
	mov.b32 	%f435, %r443;
	add.f32 	%f436, %f434, %f435;
	selp.f32 	%f437, %f434, %f436, %p142;
	add.f32 	%f546, %f546, %f437;
	add.s32 	%r490, %r490, -32;
	bra.uni 	$L__BB5_15;
$L__BB5_20:
	@%p116 bra 	$L__BB5_22;
	add.f32 	%f418, %f24, %f546;
	mov.b32 	%r418, %f418;
	add.s64 	%rd46, %rd7, 256;
	mov.b32 	%r417, 101;
	// begin inline asm
	st.relaxed.gpu.v2.u32 [%rd46], {%r417, %r418};
	// end inline asm
	st.shared.f32 	[_ZZN3cub18CUB_300001_SM_10006detail4scan16DeviceScanKernelINS2_10policy_hubIfffmN4cuda3std3__44plusIvEEE10Policy1000EN6thrust24THRUST_300001_SM_1000_NS6detail15normal_iteratorINSD_10device_ptrIfEEEESI_NS0_13ScanTileStateIfLb1EEES9_NS0_8NullTypeEmfLb0ESL_EEvT0_T1_T2_iT3_T4_T5_E12temp_storage+4], %f546;
	st.shared.f32 	[_ZZN3cub18CUB_300001_SM_10006detail4scan16DeviceScanKernelINS2_10policy_hubIfffmN4cuda3std3__44plusIvEEE10Policy1000EN6thrust24THRUST_300001_SM_1000_NS6detail15normal_iteratorINSD_10device_ptrIfEEEESI_NS0_13ScanTileStateIfLb1EEES9_NS0_8NullTypeEmfLb0ESL_EEvT0_T1_T2_iT3_T4_T5_E12temp_storage+8], %f418;
$L__BB5_22:
	setp.ne.s32 	%p131, %r342, 0;
	mov.f32 	%f547, %f26;
	@%p131 bra 	$L__BB5_24;
	st.shared.f32 	[_ZZN3cub18CUB_300001_SM_10006detail4scan16DeviceScanKernelINS2_10policy_hubIfffmN4cuda3std3__44plusIvEEE10Policy1000EN6thrust24THRUST_300001_SM_1000_NS6detail15normal_iteratorINSD_10device_ptrIfEEEESI_NS0_13ScanTileStateIfLb1EEES9_NS0_8NullTypeEmfLb0ESL_EEvT0_T1_T2_iT3_T4_T5_E12temp_storage+84], %f546;
	mov.f32 	%f547, %f546;
$L__BB5_24:
	bar.sync 	0;
	setp.eq.s32 	%p132, %r2, 0;
	ld.shared.f32 	%f419, [_ZZN3cub18CUB_300001_SM_10006detail4scan16DeviceScanKernelINS2_10policy_hubIfffmN4cuda3std3__44plusIvEEE10Policy1000EN6thrust24THRUST_300001_SM_1000_NS6detail15normal_iteratorINSD_10device_ptrIfEEEESI_NS0_13ScanTileStateIfLb1EEES9_NS0_8NullTypeEmfLb0ESL_EEvT0_T1_T2_iT3_T4_T5_E12temp_storage+84];
	add.f32 	%f420, %f547, %f419;
	selp.f32 	%f421, %f547, %f420, %p132;
	add.f32 	%f548, %f1, %f421;
$L__BB5_25:
	add.f32 	%f509, %f548, %f2;
	add.f32 	%f510, %f509, %f3;
	add.f32 	%f511, %f510, %f4;
	add.f32 	%f512, %f511, %f5;
	add.f32 	%f513, %f512, %f6;
	add.f32 	%f514, %f513, %f7;
	add.f32 	%f515, %f514, %f8;
	add.f32 	%f516, %f515, %f9;
	add.f32 	%f517, %f516, %f10;
	add.f32 	%f518, %f517, %f11;
	add.f32 	%f519, %f518, %f12;
	add.f32 	%f520, %f519, %f13;
	add.f32 	%f521, %f520, %f14;
	add.f32 	%f522, %f521, %f15;
	add.f32 	%f523, %f522, %f16;
	add.f32 	%f524, %f523, %f17;
	add.f32 	%f525, %f524, %f18;
	add.f32 	%f526, %f525, %f19;
	bar.sync 	0;
	st.shared.f32 	[%r6], %f548;
	st.shared.f32 	[%r6+4], %f509;
	st.shared.f32 	[%r6+8], %f510;
	st.shared.f32 	[%r6+12], %f511;
	st.shared.f32 	[%r6+16], %f512;
	st.shared.f32 	[%r6+20], %f513;
	st.shared.f32 	[%r6+24], %f514;
	st.shared.f32 	[%r6+28], %f515;
	st.shared.f32 	[%r6+32], %f516;
	st.shared.f32 	[%r6+36], %f517;
	st.shared.f32 	[%r6+40], %f518;
	st.shared.f32 	[%r6+44], %f519;
	st.shared.f32 	[%r6+48], %f520;
	st.shared.f32 	[%r6+52], %f521;
	st.shared.f32 	[%r6+56], %f522;
	st.shared.f32 	[%r6+60], %f523;
	st.shared.f32 	[%r6+64], %f524;
	st.shared.f32 	[%r6+68], %f525;
	st.shared.f32 	[%r6+72], %f526;
	bar.warp.sync 	-1;
	ld.shared.f32 	%f527, [%r5];
	ld.shared.f32 	%f528, [%r5+128];
	ld.shared.f32 	%f529, [%r5+256];
	ld.shared.f32 	%f530, [%r5+384];
	ld.shared.f32 	%f531, [%r5+512];
	ld.shared.f32 	%f532, [%r5+640];
	ld.shared.f32 	%f533, [%r5+768];
	ld.shared.f32 	%f534, [%r5+896];
	ld.shared.f32 	%f535, [%r5+1024];
	ld.shared.f32 	%f536, [%r5+1152];
	ld.shared.f32 	%f537, [%r5+1280];
	ld.shared.f32 	%f538, [%r5+1408];
	ld.shared.f32 	%f539, [%r5+1536];
	ld.shared.f32 	%f540, [%r5+1664];
	ld.shared.f32 	%f541, [%r5+1792];
	ld.shared.f32 	%f542, [%r5+1920];
	ld.shared.f32 	%f543, [%r5+2048];
	ld.shared.f32 	%f544, [%r5+2176];
	ld.shared.f32 	%f545, [%r5+2304];
	add.s64 	%rd54, %rd3, %rd39;
	st.global.f32 	[%rd54], %f527;
	st.global.f32 	[%rd54+128], %f528;
	st.global.f32 	[%rd54+256], %f529;
	st.global.f32 	[%rd54+384], %f530;
	st.global.f32 	[%rd54+512], %f531;
	st.global.f32 	[%rd54+640], %f532;
	st.global.f32 	[%rd54+768], %f533;
	st.global.f32 	[%rd54+896], %f534;
	st.global.f32 	[%rd54+1024], %f535;
	st.global.f32 	[%rd54+1152], %f536;
	st.global.f32 	[%rd54+1280], %f537;
	st.global.f32 	[%rd54+1408], %f538;
	st.global.f32 	[%rd54+1536], %f539;
	st.global.f32 	[%rd54+1664], %f540;
	st.global.f32 	[%rd54+1792], %f541;
	st.global.f32 	[%rd54+1920], %f542;
	st.global.f32 	[%rd54+2048], %f543;
	st.global.f32 	[%rd54+2176], %f544;
	st.global.f32 	[%rd54+2304], %f545;
	bra.uni 	$L__BB5_128;
$L__BB5_26:
	setp.eq.s64 	%p2, %rd5, 0;
	@%p2 bra 	$L__BB5_128;
	cvt.u32.u64 	%r40, %rd5;
	shl.b64 	%rd19, %rd4, 2;
	add.s64 	%rd20, %rd2, %rd19;
	mov.u32 	%r41, %tid.x;
	ld.global.f32 	%f567, [%rd20];
	and.b32  	%r81, %r41, 31;
	and.b32  	%r82, %r41, 992;
	mul.lo.s32 	%r83, %r82, 19;
	or.b32  	%r42, %r83, %r81;
	setp.ge.u32 	%p3, %r42, %r40;
	shl.b32 	%r84, %r42, 2;
	cvt.u64.u32 	%rd21, %r84;
	add.s64 	%rd11, %rd20, %rd21;
	mov.f32 	%f549, %f567;
	@%p3 bra 	$L__BB5_29;
	ld.global.f32 	%f549, [%rd11];
$L__BB5_29:
	add.s32 	%r43, %r42, 32;
	setp.ge.u32 	%p4, %r43, %r40;
	mov.f32 	%f550, %f567;
	@%p4 bra 	$L__BB5_31;
	ld.global.f32 	%f550, [%rd11+128];
$L__BB5_31:
	add.s32 	%r85, %r42, 64;
	setp.ge.u32 	%p5, %r85, %r40;
	mov.f32 	%f551, %f567;
	@%p5 bra 	$L__BB5_33;
	ld.global.f32 	%f551, [%rd11+256];
$L__BB5_33:
	add.s32 	%r86, %r42, 96;
	setp.ge.u32 	%p6, %r86, %r40;
	mov.f32 	%f552, %f567;
	@%p6 bra 	$L__BB5_35;
	ld.global.f32 	%f552, [%rd11+384];
$L__BB5_35:
	add.s32 	%r87, %r42, 128;
	setp.ge.u32 	%p7, %r87, %r40;
	mov.f32 	%f553, %f567;
	@%p7 bra 	$L__BB5_37;
	ld.global.f32 	%f553, [%rd11+512];
$L__BB5_37:
	add.s32 	%r88, %r42, 160;
	setp.ge.u32 	%p8, %r88, %r40;
	mov.f32 	%f554, %f567;
	@%p8 bra 	$L__BB5_39;
	ld.global.f32 	%f554, [%rd11+640];
$L__BB5_39:
	add.s32 	%r89, %r42, 192;
	setp.ge.u32 	%p9, %r89, %r40;
	mov.f32 	%f555, %f567;
	@%p9 bra 	$L__BB5_41;
	ld.global.f32 	%f555, [%rd11+768];
$L__BB5_41:
	add.s32 	%r90, %r42, 224;
	setp.ge.u32 	%p10, %r90, %r40;
	mov.f32 	%f556, %f567;
	@%p10 bra 	$L__BB5_43;
	ld.global.f32 	%f556, [%rd11+896];
$L__BB5_43:
	add.s32 	%r91, %r42, 256;
	setp.ge.u32 	%p11, %r91, %r40;
	mov.f32 	%f557, %f567;
	@%p11 bra 	$L__BB5_45;
	ld.global.f32 	%f557, [%rd11+1024];
$L__BB5_45:
	add.s32 	%r92, %r42, 288;
	setp.ge.u32 	%p12, %r92, %r40;
	mov.f32 	%f558, %f567;
	@%p12 bra 	$L__BB5_47;
	ld.global.f32 	%f558, [%rd11+1152];
$L__BB5_47:
	add.s32 	%r93, %r42, 320;
	setp.ge.u32 	%p13, %r93, %r40;
	mov.f32 	%f559, %f567;
	@%p13 bra 	$L__BB5_49;
	ld.global.f32 	%f559, [%rd11+1280];
$L__BB5_49:
	add.s32 	%r94, %r42, 352;
	setp.ge.u32 	%p14, %r94, %r40;
	mov.f32 	%f560, %f567;
	@%p14 bra 	$L__BB5_51;
	ld.global.f32 	%f560, [%rd11+1408];
$L__BB5_51:
	add.s32 	%r95, %r42, 384;
	setp.ge.u32 	%p15, %r95, %r40;
	mov.f32 	%f561, %f567;
	@%p15 bra 	$L__BB5_53;
	ld.global.f32 	%f561, [%rd11+1536];
$L__BB5_53:
	add.s32 	%r96, %r42, 416;
	setp.ge.u32 	%p16, %r96, %r40;
	mov.f32 	%f562, %f567;
	@%p16 bra 	$L__BB5_55;
	ld.global.f32 	%f562, [%rd11+1664];
$L__BB5_55:
	add.s32 	%r97, %r42, 448;
	setp.ge.u32 	%p17, %r97, %r40;
	mov.f32 	%f563, %f567;
	@%p17 bra 	$L__BB5_57;
	ld.global.f32 	%f563, [%rd11+1792];
$L__BB5_57:
	add.s32 	%r98, %r42, 480;
	setp.ge.u32 	%p18, %r98, %r40;
	mov.f32 	%f564, %f567;
	@%p18 bra 	$L__BB5_59;
	ld.global.f32 	%f564, [%rd11+1920];
$L__BB5_59:
	add.s32 	%r99, %r42, 512;
	setp.ge.u32 	%p19, %r99, %r40;
	mov.f32 	%f565, %f567;
	@%p19 bra 	$L__BB5_61;
	ld.global.f32 	%f565, [%rd11+2048];
$L__BB5_61:
	add.s32 	%r100, %r42, 544;
	setp.ge.u32 	%p20, %r100, %r40;
	mov.f32 	%f566, %f567;
	@%p20 bra 	$L__BB5_63;
	ld.global.f32 	%f566, [%rd11+2176];
$L__BB5_63:
	add.s32 	%r44, %r42, 576;
	setp.ge.u32 	%p21, %r44, %r40;
	@%p21 bra 	$L__BB5_65;
	ld.global.f32 	%f567, [%rd11+2304];
$L__BB5_65:
	// begin inline asm
	mov.u32 %r101, %laneid;
	// end inline asm
	shr.u32 	%r46, %r41, 5;
	mad.lo.s32 	%r102, %r46, 608, %r101;
	shl.b32 	%r103, %r102, 2;
	mov.u32 	%r104, _ZZN3cub18CUB_300001_SM_10006detail4scan16DeviceScanKernelINS2_10policy_hubIfffmN4cuda3std3__44plusIvEEE10Policy1000EN6thrust24THRUST_300001_SM_1000_NS6detail15normal_iteratorINSD_10device_ptrIfEEEESI_NS0_13ScanTileStateIfLb1EEES9_NS0_8NullTypeEmfLb0ESL_EEvT0_T1_T2_iT3_T4_T5_E12temp_storage;
	add.s32 	%r47, %r104, %r103;
	st.shared.f32 	[%r47], %f549;
	st.shared.f32 	[%r47+128], %f550;
	st.shared.f32 	[%r47+256], %f551;
	st.shared.f32 	[%r47+384], %f552;
	st.shared.f32 	[%r47+512], %f553;
	st.shared.f32 	[%r47+640], %f554;
	st.shared.f32 	[%r47+768], %f555;
	st.shared.f32 	[%r47+896], %f556;
	st.shared.f32 	[%r47+1024], %f557;
	st.shared.f32 	[%r47+1152], %f558;
	st.shared.f32 	[%r47+1280], %f559;
	st.shared.f32 	[%r47+1408], %f560;
	st.shared.f32 	[%r47+1536], %f561;
	st.shared.f32 	[%r47+1664], %f562;
	st.shared.f32 	[%r47+1792], %f563;
	st.shared.f32 	[%r47+1920], %f564;
	st.shared.f32 	[%r47+2048], %f565;
	st.shared.f32 	[%r47+2176], %f566;
	st.shared.f32 	[%r47+2304], %f567;
	bar.warp.sync 	-1;
	mad.lo.s32 	%r48, %r101, 72, %r47;
	ld.shared.f32 	%f72, [%r48];
	ld.shared.f32 	%f73, [%r48+4];
	ld.shared.f32 	%f74, [%r48+8];
	ld.shared.f32 	%f75, [%r48+12];
	ld.shared.f32 	%f76, [%r48+16];
	ld.shared.f32 	%f77, [%r48+20];
	ld.shared.f32 	%f78, [%r48+24];
	ld.shared.f32 	%f79, [%r48+28];
	ld.shared.f32 	%f80, [%r48+32];
	ld.shared.f32 	%f81, [%r48+36];
	ld.shared.f32 	%f82, [%r48+40];
	ld.shared.f32 	%f83, [%r48+44];
	ld.shared.f32 	%f84, [%r48+48];
	ld.shared.f32 	%f85, [%r48+52];
	ld.shared.f32 	%f86, [%r48+56];
	ld.shared.f32 	%f87, [%r48+60];
	ld.shared.f32 	%f88, [%r48+64];
	ld.shared.f32 	%f89, [%r48+68];
	ld.shared.f32 	%f90, [%r48+72];
	bar.sync 	0;
	setp.ne.s32 	%p22, %r1, 0;
	@%p22 bra 	$L__BB5_69;
	add.f32 	%f241, %f72, %f73;
	add.f32 	%f242, %f74, %f75;
	add.f32 	%f243, %f76, %f77;
	add.f32 	%f244, %f78, %f79;
	add.f32 	%f245, %f80, %f81;
	add.f32 	%f246, %f82, %f83;
	add.f32 	%f247, %f84, %f85;
	add.f32 	%f248, %f86, %f87;
	add.f32 	%f249, %f88, %f89;
	add.f32 	%f250, %f241, %f242;
	add.f32 	%f251, %f243, %f244;
	add.f32 	%f252, %f245, %f246;
	add.f32 	%f253, %f247, %f248;
	add.f32 	%f254, %f249, %f90;
	add.f32 	%f255, %f250, %f251;
	add.f32 	%f256, %f252, %f253;
	add.f32 	%f257, %f255, %f256;
	add.f32 	%f228, %f257, %f254;
	mov.b32 	%r240, 1;
	mov.b32 	%r241, 0;
	mov.b32 	%r242, -1;
	// begin inline asm
	{  .reg .f32 r0;  .reg .pred p;  shfl.sync.up.b32 r0|p, %f228, %r240, %r241, %r242;  @p add.f32 r0, r0, %f228;  mov.f32 %f226, r0;}
	// end inline asm
	mov.b32 	%r226, 2;
	// begin inline asm
	{  .reg .f32 r0;  .reg .pred p;  shfl.sync.up.b32 r0|p, %f226, %r226, %r241, %r242;  @p add.f32 r0, r0, %f226;  mov.f32 %f229, r0;}
	// end inline asm
	mov.b32 	%r229, 4;
	// begin inline asm
	{  .reg .f32 r0;  .reg .pred p;  shfl.sync.up.b32 r0|p, %f229, %r229, %r241, %r242;  @p add.f32 r0, r0, %f229;  mov.f32 %f232, r0;}
	// end inline asm
	mov.b32 	%r232, 8;
	// begin inline asm
	{  .reg .f32 r0;  .reg .pred p;  shfl.sync.up.b32 r0|p, %f232, %r232, %r241, %r242;  @p add.f32 r0, r0, %f232;  mov.f32 %f235, r0;}
	// end inline asm
	mov.b32 	%r235, 16;
	// begin inline asm
	{  .reg .f32 r0;  .reg .pred p;  shfl.sync.up.b32 r0|p, %f235, %r235, %r241, %r242;  @p add.f32 r0, r0, %f235;  mov.f32 %f238, r0;}
	// end inline asm
	mov.b32 	%r239, %f238;
	// begin inline asm
	shfl.sync.up.b32 %r238, %r239, %r240, %r241, %r242;
	// end inline asm
	setp.ne.s32 	%p65, %r101, 31;
	@%p65 bra 	$L__BB5_68;
	shl.b32 	%r243, %r46, 2;
	mov.u32 	%r244, _ZZN3cub18CUB_300001_SM_10006detail4scan16DeviceScanKernelINS2_10policy_hubIfffmN4cuda3std3__44plusIvEEE10Policy1000EN6thrust24THRUST_300001_SM_1000_NS6detail15normal_iteratorINSD_10device_ptrIfEEEESI_NS0_13ScanTileStateIfLb1EEES9_NS0_8NullTypeEmfLb0ESL_EEvT0_T1_T2_iT3_T4_T5_E12temp_storage;
	add.s32 	%r245, %r244, %r243;
	st.shared.f32 	[%r245+16], %f238;
$L__BB5_68:
	mov.b32 	%f258, %r238;
	bar.sync 	0;
	ld.shared.v4.f32 	{%f259, %f260, %f261, %f262}, [_ZZN3cub18CUB_300001_SM_10006detail4scan16DeviceScanKernelINS2_10policy_hubIfffmN4cuda3std3__44plusIvEEE10Policy1000EN6thrust24THRUST_300001_SM_1000_NS6detail15normal_iteratorINSD_10device_ptrIfEEEESI_NS0_13ScanTileStateIfLb1EEES9_NS0_8NullTypeEmfLb0ESL_EEvT0_T1_T2_iT3_T4_T5_E12temp_storage+16];
	add.f32 	%f263, %f259, %f260;
	setp.eq.s32 	%p66, %r46, 2;
	selp.f32 	%f264, %f263, %f259, %p66;
	add.f32 	%f265, %f263, %f261;
	setp.eq.s32 	%p67, %r46, 3;
	selp.f32 	%f266, %f265, %f264, %p67;
	add.f32 	%f267, %f265, %f262;
	setp.eq.s32 	%p68, %r46, 4;
	selp.f32 	%f268, %f267, %f266, %p68;
	ld.shared.v4.f32 	{%f269, %f270, %f271, %f272}, [_ZZN3cub18CUB_300001_SM_10006detail4scan16DeviceScanKernelINS2_10policy_hubIfffmN4cuda3std3__44plusIvEEE10Policy1000EN6thrust24THRUST_300001_SM_1000_NS6detail15normal_iteratorINSD_10device_ptrIfEEEESI_NS0_13ScanTileStateIfLb1EEES9_NS0_8NullTypeEmfLb0ESL_EEvT0_T1_T2_iT3_T4_T5_E12temp_storage+32];
	add.f32 	%f273, %f267, %f269;
	setp.eq.s32 	%p69, %r46, 5;
	selp.f32 	%f274, %f273, %f268, %p69;
	add.f32 	%f275, %f273, %f270;
	setp.eq.s32 	%p70, %r46, 6;
	selp.f32 	%f276, %f275, %f274, %p70;
	add.f32 	%f277, %f275, %f271;
	setp.eq.s32 	%p71, %r46, 7;
	selp.f32 	%f278, %f277, %f276, %p71;
	add.f32 	%f279, %f277, %f272;
	setp.eq.s32 	%p72, %r46, 8;
	selp.f32 	%f280, %f279, %f278, %p72;
	ld.shared.v4.f32 	{%f281, %f282, %f283, %f284}, [_ZZN3cub18CUB_300001_SM_10006detail4scan16DeviceScanKernelINS2_10policy_hubIfffmN4cuda3std3__44plusIvEEE10Policy1000EN6thrust24THRUST_300001_SM_1000_NS6detail15normal_iteratorINSD_10device_ptrIfEEEESI_NS0_13ScanTileStateIfLb1EEES9_NS0_8NullTypeEmfLb0ESL_EEvT0_T1_T2_iT3_T4_T5_E12temp_storage+48];
	add.f32 	%f285, %f279, %f281;
	setp.eq.s32 	%p73, %r46, 9;
	selp.f32 	%f286, %f285, %f280, %p73;
	add.f32 	%f287, %f285, %f282;
	setp.eq.s32 	%p74, %r46, 10;
	selp.f32 	%f288, %f287, %f286, %p74;
	add.f32 	%f289, %f287, %f283;
	setp.eq.s32 	%p75, %r46, 11;
	selp.f32 	%f290, %f289, %f288, %p75;
	add.f32 	%f291, %f289, %f284;
	setp.eq.s32 	%p76, %r46, 12;
	selp.f32 	%f292, %f291, %f290, %p76;
	setp.lt.u32 	%p77, %r41, 32;
	add.f32 	%f293, %f292, %f258;
	setp.eq.s32 	%p78, %r101, 0;
	selp.f32 	%f294, %f292, %f293, %p78;
	selp.f32 	%f295, %f258, %f294, %p77;
	setp.eq.s32 	%p79, %r41, 0;
	add.f32 	%f296, %f72, %f295;
	selp.f32 	%f570, %f72, %f296, %p79;
	bra.uni 	$L__BB5_88;
$L__BB5_69:
	add.f32 	%f137, %f72, %f73;
	add.f32 	%f138, %f74, %f75;
	add.f32 	%f139, %f76, %f77;
	add.f32 	%f140, %f78, %f79;
	add.f32 	%f141, %f80, %f81;
	add.f32 	%f142, %f82, %f83;
	add.f32 	%f143, %f84, %f85;
	add.f32 	%f144, %f86, %f87;
	add.f32 	%f145, %f88, %f89;
	add.f32 	%f146, %f137, %f138;
	add.f32 	%f147, %f139, %f140;
	add.f32 	%f148, %f141, %f142;
	add.f32 	%f149, %f143, %f144;
	add.f32 	%f150, %f145, %f90;
	add.f32 	%f151, %f146, %f147;
	add.f32 	%f152, %f148, %f149;
	add.f32 	%f153, %f151, %f152;
	add.f32 	%f124, %f153, %f150;
	mov.b32 	%r122, 1;
	mov.b32 	%r123, 0;
	mov.b32 	%r124, -1;
	// begin inline asm
	{  .reg .f32 r0;  .reg .pred p;  shfl.sync.up.b32 r0|p, %f124, %r122, %r123, %r124;  @p add.f32 r0, r0, %f124;  mov.f32 %f122, r0;}
	// end inline asm
	mov.b32 	%r108, 2;
	// begin inline asm
	{  .reg .f32 r0;  .reg .pred p;  shfl.sync.up.b32 r0|p, %f122, %r108, %r123, %r124;  @p add.f32 r0, r0, %f122;  mov.f32 %f125, r0;}
	// end inline asm
	mov.b32 	%r111, 4;
	// begin inline asm
	{  .reg .f32 r0;  .reg .pred p;  shfl.sync.up.b32 r0|p, %f125, %r111, %r123, %r124;  @p add.f32 r0, r0, %f125;  mov.f32 %f128, r0;}
	// end inline asm
	mov.b32 	%r114, 8;
	// begin inline asm
	{  .reg .f32 r0;  .reg .pred p;  shfl.sync.up.b32 r0|p, %f128, %r114, %r123, %r124;  @p add.f32 r0, r0, %f128;  mov.f32 %f131, r0;}
	// end inline asm
	mov.b32 	%r117, 16;
	// begin inline asm
	{  .reg .f32 r0;  .reg .pred p;  shfl.sync.up.b32 r0|p, %f131, %r117, %r123, %r124;  @p add.f32 r0, r0, %f131;  mov.f32 %f134, r0;}
	// end inline asm
	mov.b32 	%r121, %f134;
	// begin inline asm
	shfl.sync.up.b32 %r120, %r121, %r122, %r123, %r124;
	// end inline asm
	setp.ne.s32 	%p23, %r101, 31;
	@%p23 bra 	$L__BB5_71;
	shl.b32 	%r125, %r46, 2;
	mov.u32 	%r126, _ZZN3cub18CUB_300001_SM_10006detail4scan16DeviceScanKernelINS2_10policy_hubIfffmN4cuda3std3__44plusIvEEE10Policy1000EN6thrust24THRUST_300001_SM_1000_NS6detail15normal_iteratorINSD_10device_ptrIfEEEESI_NS0_13ScanTileStateIfLb1EEES9_NS0_8NullTypeEmfLb0ESL_EEvT0_T1_T2_iT3_T4_T5_E12temp_storage;
	add.s32 	%r127, %r126, %r125;
	st.shared.f32 	[%r127+16], %f134;
$L__BB5_71:
	mov.b32 	%f154, %r120;
	bar.sync 	0;
	ld.shared.v4.f32 	{%f155, %f156, %f157, %f158}, [_ZZN3cub18CUB_300001_SM_10006detail4scan16DeviceScanKernelINS2_10policy_hubIfffmN4cuda3std3__44plusIvEEE10Policy1000EN6thrust24THRUST_300001_SM_1000_NS6detail15normal_iteratorINSD_10device_ptrIfEEEESI_NS0_13ScanTileStateIfLb1EEES9_NS0_8NullTypeEmfLb0ESL_EEvT0_T1_T2_iT3_T4_T5_E12temp_storage+16];
	add.f32 	%f159, %f155, %f156;
	setp.eq.s32 	%p24, %r46, 2;
	selp.f32 	%f160, %f159, %f155, %p24;
	add.f32 	%f161, %f159, %f157;
	setp.eq.s32 	%p25, %r46, 3;
	selp.f32 	%f162, %f161, %f160, %p25;
	add.f32 	%f163, %f161, %f158;
	setp.eq.s32 	%p26, %r46, 4;
	selp.f32 	%f164, %f163, %f162, %p26;
	ld.shared.v4.f32 	{%f165, %f166, %f167, %f168}, [_ZZN3cub18CUB_300001_SM_10006detail4scan16DeviceScanKernelINS2_10policy_hubIfffmN4cuda3std3__44plusIvEEE10Policy1000EN6thrust24THRUST_300001_SM_1000_NS6detail15normal_iteratorINSD_10device_ptrIfEEEESI_NS0_13ScanTileStateIfLb1EEES9_NS0_8NullTypeEmfLb0ESL_EEvT0_T1_T2_iT3_T4_T5_E12temp_storage+32];
	add.f32 	%f169, %f163, %f165;
	setp.eq.s32 	%p27, %r46, 5;
	selp.f32 	%f170, %f169, %f164, %p27;
	add.f32 	%f171, %f169, %f166;
	setp.eq.s32 	%p28, %r46, 6;
	selp.f32 	%f172, %f171, %f170, %p28;
	add.f32 	%f173, %f171, %f167;
	setp.eq.s32 	%p29, %r46, 7;
	selp.f32 	%f174, %f173, %f172, %p29;
	add.f32 	%f175, %f173, %f168;
	setp.eq.s32 	%p30, %r46, 8;
	selp.f32 	%f176, %f175, %f174, %p30;
	ld.shared.v4.f32 	{%f177, %f178, %f179, %f180}, [_ZZN3cub18CUB_300001_SM_10006detail4scan16DeviceScanKernelINS2_10policy_hubIfffmN4cuda3std3__44plusIvEEE10Policy1000EN6thrust24THRUST_300001_SM_1000_NS6detail15normal_iteratorINSD_10device_ptrIfEEEESI_NS0_13ScanTileStateIfLb1EEES9_NS0_8NullTypeEmfLb0ESL_EEvT0_T1_T2_iT3_T4_T5_E12temp_storage+48];
	add.f32 	%f181, %f175, %f177;
	setp.eq.s32 	%p31, %r46, 9;
	selp.f32 	%f182, %f181, %f176, %p31;
	add.f32 	%f183, %f181, %f178;
	setp.eq.s32 	%p32, %r46, 10;
	selp.f32 	%f184, %f183, %f182, %p32;
	add.f32 	%f185, %f183, %f179;
	setp.eq.s32 	%p33, %r46, 11;
	selp.f32 	%f186, %f185, %f184, %p33;
	add.f32 	%f187, %f185, %f180;
	setp.eq.s32 	%p34, %r46, 12;
	selp.f32 	%f188, %f187, %f186, %p34;
	ld.shared.f32 	%f189, [_ZZN3cub18CUB_300001_SM_10006detail4scan16DeviceScanKernelINS2_10policy_hubIfffmN4cuda3std3__44plusIvEEE10Policy1000EN6thrust24THRUST_300001_SM_1000_NS6detail15normal_iteratorINSD_10device_ptrIfEEEESI_NS0_13ScanTileStateIfLb1EEES9_NS0_8NullTypeEmfLb0ESL_EEvT0_T1_T2_iT3_T4_T5_E12temp_storage+64];
	add.f32 	%f94, %f187, %f189;
	setp.gt.u32 	%p35, %r41, 31;
	setp.lt.u32 	%p36, %r41, 32;
	add.f32 	%f190, %f188, %f154;
	setp.eq.s32 	%p37, %r101, 0;
	selp.f32 	%f569, %f188, %f190, %p37;
	selp.f32 	%f96, %f154, %f569, %p36;
	@%p35 bra 	$L__BB5_87;
	setp.ne.s32 	%p38, %r41, 0;
	mul.wide.s32 	%rd22, %r1, 8;
	add.s64 	%rd12, %rd1, %rd22;
	@%p38 bra 	$L__BB5_74;
	st.shared.f32 	[_ZZN3cub18CUB_300001_SM_10006detail4scan16DeviceScanKernelINS2_10policy_hubIfffmN4cuda3std3__44plusIvEEE10Policy1000EN6thrust24THRUST_300001_SM_1000_NS6detail15normal_iteratorINSD_10device_ptrIfEEEESI_NS0_13ScanTileStateIfLb1EEES9_NS0_8NullTypeEmfLb0ESL_EEvT0_T1_T2_iT3_T4_T5_E12temp_storage+12], %f94;
	mov.b32 	%r129, %f94;
	add.s64 	%rd23, %rd12, 256;
	mov.b32 	%r128, 100;
	// begin inline asm
	st.relaxed.gpu.v2.u32 [%rd23], {%r128, %r129};
	// end inline asm
$L__BB5_74:
	not.b32 	%r134, %r41;
	add.s32 	%r499, %r1, %r134;
	mov.b32 	%r130, 550;
	// begin inline asm
	nanosleep.u32 %r130;
	// end inline asm
	mul.wide.s32 	%rd25, %r499, 8;
	add.s64 	%rd26, %rd1, %rd25;
	add.s64 	%rd24, %rd26, 256;
	// begin inline asm
	ld.relaxed.gpu.v2.u32 {%r500, %r495}, [%rd24];
	// end inline asm
	mov.b32 	%r496, 478;
$L__BB5_75:
	setp.eq.s32 	%p39, %r500, 99;
	mov.b32 	%r135, -1;
	vote.sync.any.pred 	%p40, %p39, %r135;
	not.pred 	%p41, %p40;
	@%p41 bra 	$L__BB5_77;
	// begin inline asm
	nanosleep.u32 %r496;
	// end inline asm
	shr.u32 	%r496, %r496, 1;
	// begin inline asm
	ld.relaxed.gpu.v2.u32 {%r500, %r495}, [%rd24];
	// end inline asm
	bra.uni 	$L__BB5_75;
$L__BB5_77:
	mov.b32 	%f191, %r495;
	setp.eq.s32 	%p42, %r500, 101;
	mov.b32 	%r162, -1;
	vote.sync.ballot.b32 	%r164, %p42, %r162;
	// begin inline asm
	mov.u32 %r137, %lanemask_ge;
	// end inline asm
	and.b32  	%r165, %r164, %r137;
	or.b32  	%r166, %r165, -2147483648;
	add.s32 	%r167, %r166, -1;
	not.b32 	%r168, %r166;
	and.b32  	%r169, %r168, %r167;
	popc.b32 	%r141, %r169;
	mov.b32 	%r140, 1;
	// begin inline asm
	shfl.sync.down.b32 %r138, %r495, %r140, %r141, %r162;
	// end inline asm
	setp.lt.s32 	%p44, %r101, %r141;
	mov.b32 	%f192, %r138;
	add.f32 	%f193, %f191, %f192;
	selp.f32 	%f194, %f193, %f191, %p44;
	mov.b32 	%r144, %f194;
	mov.b32 	%r145, 2;
	// begin inline asm
	shfl.sync.down.b32 %r143, %r144, %r145, %r141, %r162;
	// end inline asm
	add.s32 	%r170, %r101, 2;
	setp.gt.s32 	%p45, %r170, %r141;
	mov.b32 	%f195, %r143;
	add.f32 	%f196, %f194, %f195;
	selp.f32 	%f197, %f194, %f196, %p45;
	mov.b32 	%r149, %f197;
	mov.b32 	%r150, 4;
	// begin inline asm
	shfl.sync.down.b32 %r148, %r149, %r150, %r141, %r162;
	// end inline asm
	add.s32 	%r171, %r101, 4;
	setp.gt.s32 	%p46, %r171, %r141;
	mov.b32 	%f198, %r148;
	add.f32 	%f199, %f197, %f198;
	selp.f32 	%f200, %f197, %f199, %p46;
	mov.b32 	%r154, %f200;
	mov.b32 	%r155, 8;
	// begin inline asm
	shfl.sync.down.b32 %r153, %r154, %r155, %r141, %r162;
	// end inline asm
	add.s32 	%r172, %r101, 8;
	setp.gt.s32 	%p47, %r172, %r141;
	mov.b32 	%f201, %r153;
	add.f32 	%f202, %f200, %f201;
	selp.f32 	%f203, %f200, %f202, %p47;
	mov.b32 	%r159, %f203;
	mov.b32 	%r160, 16;
	// begin inline asm
	shfl.sync.down.b32 %r158, %r159, %r160, %r141, %r162;
	// end inline asm
	add.s32 	%r173, %r101, 16;
	setp.gt.s32 	%p48, %r173, %r141;
	mov.b32 	%f204, %r158;
	add.f32 	%f205, %f203, %f204;
	selp.f32 	%f568, %f203, %f205, %p48;
	add.s64 	%rd13, %rd1, 256;
	mov.b32 	%r497, 478;
$L__BB5_78:
	setp.ne.s32 	%p49, %r500, 101;
	mov.b32 	%r174, -1;
	vote.sync.all.pred 	%p50, %p49, %r174;
	not.pred 	%p51, %p50;
	@%p51 bra 	$L__BB5_83;
	shr.u32 	%r497, %r497, 1;
	mul.wide.s32 	%rd29, %r499, 8;
	add.s64 	%rd30, %rd13, %rd29;
	add.s64 	%rd28, %rd30, -256;
	// begin inline asm
	ld.relaxed.gpu.v2.u32 {%r500, %r501}, [%rd28];
	// end inline asm
	mov.u32 	%r502, %r497;
$L__BB5_80:
	setp.eq.s32 	%p55, %r500, 99;
	mov.b32 	%r180, -1;
	vote.sync.any.pred 	%p56, %p55, %r180;
	not.pred 	%p57, %p56;
	@%p57 bra 	$L__BB5_82;
	// begin inline asm
	nanosleep.u32 %r502;
	// end inline asm
	shr.u32 	%r502, %r502, 1;
	// begin inline asm
	ld.relaxed.gpu.v2.u32 {%r500, %r501}, [%rd28];
	// end inline asm
	bra.uni 	$L__BB5_80;
$L__BB5_82:
	mov.b32 	%f210, %r501;
	setp.eq.s32 	%p58, %r500, 101;
	mov.b32 	%r206, -1;
	vote.sync.ballot.b32 	%r207, %p58, %r206;
	and.b32  	%r208, %r207, %r137;
	or.b32  	%r209, %r208, -2147483648;
	add.s32 	%r210, %r209, -1;
	not.b32 	%r211, %r209;
	and.b32  	%r212, %r211, %r210;
	popc.b32 	%r185, %r212;
	mov.b32 	%r184, 1;
	// begin inline asm
	shfl.sync.down.b32 %r182, %r501, %r184, %r185, %r206;
	// end inline asm
	setp.lt.s32 	%p60, %r101, %r185;
	mov.b32 	%f211, %r182;
	add.f32 	%f212, %f210, %f211;
	selp.f32 	%f213, %f212, %f210, %p60;
	mov.b32 	%r188, %f213;
	mov.b32 	%r189, 2;
	// begin inline asm
	shfl.sync.down.b32 %r187, %r188, %r189, %r185, %r206;
	// end inline asm
	add.s32 	%r213, %r101, 2;
	setp.gt.s32 	%p61, %r213, %r185;
	mov.b32 	%f214, %r187;
	add.f32 	%f215, %f213, %f214;
	selp.f32 	%f216, %f213, %f215, %p61;
	mov.b32 	%r193, %f216;
	mov.b32 	%r194, 4;
	// begin inline asm
	shfl.sync.down.b32 %r192, %r193, %r194, %r185, %r206;
	// end inline asm
	add.s32 	%r214, %r101, 4;
	setp.gt.s32 	%p62, %r214, %r185;
	mov.b32 	%f217, %r192;
	add.f32 	%f218, %f216, %f217;
	selp.f32 	%f219, %f216, %f218, %p62;
	mov.b32 	%r198, %f219;
	mov.b32 	%r199, 8;
	// begin inline asm
	shfl.sync.down.b32 %r197, %r198, %r199, %r185, %r206;
	// end inline asm
	add.s32 	%r215, %r101, 8;
	setp.gt.s32 	%p63, %r215, %r185;
	mov.b32 	%f220, %r197;
	add.f32 	%f221, %f219, %f220;
	selp.f32 	%f222, %f219, %f221, %p63;
	mov.b32 	%r203, %f222;
	mov.b32 	%r204, 16;
	// begin inline asm
	shfl.sync.down.b32 %r202, %r203, %r204, %r185, %r206;
	// end inline asm
	add.s32 	%r216, %r101, 16;
	setp.gt.s32 	%p64, %r216, %r185;
	mov.b32 	%f223, %r202;
	add.f32 	%f224, %f222, %f223;
	selp.f32 	%f225, %f222, %f224, %p64;
	add.f32 	%f568, %f568, %f225;
	add.s32 	%r499, %r499, -32;
	bra.uni 	$L__BB5_78;
$L__BB5_83:
	@%p38 bra 	$L__BB5_85;
	add.f32 	%f206, %f94, %f568;
	mov.b32 	%r177, %f206;
	add.s64 	%rd27, %rd12, 256;
	mov.b32 	%r176, 101;
	// begin inline asm
	st.relaxed.gpu.v2.u32 [%rd27], {%r176, %r177};
	// end inline asm
	st.shared.f32 	[_ZZN3cub18CUB_300001_SM_10006detail4scan16DeviceScanKernelINS2_10policy_hubIfffmN4cuda3std3__44plusIvEEE10Policy1000EN6thrust24THRUST_300001_SM_1000_NS6detail15normal_iteratorINSD_10device_ptrIfEEEESI_NS0_13ScanTileStateIfLb1EEES9_NS0_8NullTypeEmfLb0ESL_EEvT0_T1_T2_iT3_T4_T5_E12temp_storage+4], %f568;
	st.shared.f32 	[_ZZN3cub18CUB_300001_SM_10006detail4scan16DeviceScanKernelINS2_10policy_hubIfffmN4cuda3std3__44plusIvEEE10Policy1000EN6thrust24THRUST_300001_SM_1000_NS6detail15normal_iteratorINSD_10device_ptrIfEEEESI_NS0_13ScanTileStateIfLb1EEES9_NS0_8NullTypeEmfLb0ESL_EEvT0_T1_T2_iT3_T4_T5_E12temp_storage+8], %f206;
$L__BB5_85:
	setp.ne.s32 	%p53, %r101, 0;
	mov.f32 	%f569, %f96;
	@%p53 bra 	$L__BB5_87;
	st.shared.f32 	[_ZZN3cub18CUB_300001_SM_10006detail4scan16DeviceScanKernelINS2_10policy_hubIfffmN4cuda3std3__44plusIvEEE10Policy1000EN6thrust24THRUST_300001_SM_1000_NS6detail15normal_iteratorINSD_10device_ptrIfEEEESI_NS0_13ScanTileStateIfLb1EEES9_NS0_8NullTypeEmfLb0ESL_EEvT0_T1_T2_iT3_T4_T5_E12temp_storage+84], %f568;
	mov.f32 	%f569, %f568;
$L__BB5_87:
	bar.sync 	0;
	setp.eq.s32 	%p54, %r41, 0;
	ld.shared.f32 	%f207, [_ZZN3cub18CUB_300001_SM_10006detail4scan16DeviceScanKernelINS2_10policy_hubIfffmN4cuda3std3__44plusIvEEE10Policy1000EN6thrust24THRUST_300001_SM_1000_NS6detail15normal_iteratorINSD_10device_ptrIfEEEESI_NS0_13ScanTileStateIfLb1EEES9_NS0_8NullTypeEmfLb0ESL_EEvT0_T1_T2_iT3_T4_T5_E12temp_storage+84];
	add.f32 	%f208, %f569, %f207;
	selp.f32 	%f209, %f569, %f208, %p54;
	add.f32 	%f570, %f72, %f209;
$L__BB5_88:
	add.f32 	%f297, %f570, %f73;
	add.f32 	%f298, %f297, %f74;
	add.f32 	%f299, %f298, %f75;
	add.f32 	%f300, %f299, %f76;
	add.f32 	%f301, %f300, %f77;
	add.f32 	%f302, %f301, %f78;
	add.f32 	%f303, %f302, %f79;
	add.f32 	%f304, %f303, %f80;
	add.f32 	%f305, %f304, %f81;
	add.f32 	%f306, %f305, %f82;
	add.f32 	%f307, %f306, %f83;
	add.f32 	%f308, %f307, %f84;
	add.f32 	%f309, %f308, %f85;
	add.f32 	%f310, %f309, %f86;
	add.f32 	%f311, %f310, %f87;
	add.f32 	%f312, %f311, %f88;
	add.f32 	%f313, %f312, %f89;
	add.f32 	%f314, %f313, %f90;
	bar.sync 	0;
	st.shared.f32 	[%r48], %f570;
	st.shared.f32 	[%r48+4], %f297;
	st.shared.f32 	[%r48+8], %f298;
	st.shared.f32 	[%r48+12], %f299;
	st.shared.f32 	[%r48+16], %f300;
	st.shared.f32 	[%r48+20], %f301;
	st.shared.f32 	[%r48+24], %f302;
	st.shared.f32 	[%r48+28], %f303;
	st.shared.f32 	[%r48+32], %f304;
	st.shared.f32 	[%r48+36], %f305;
	st.shared.f32 	[%r48+40], %f306;
	st.shared.f32 	[%r48+44], %f307;
	st.shared.f32 	[%r48+48], %f308;
	st.shared.f32 	[%r48+52], %f309;
	st.shared.f32 	[%r48+56], %f310;
	st.shared.f32 	[%r48+60], %f311;
	st.shared.f32 	[%r48+64], %f312;
	st.shared.f32 	[%r48+68], %f313;
	st.shared.f32 	[%r48+72], %f314;
	bar.warp.sync 	-1;
	ld.shared.f32 	%f103, [%r47];
	ld.shared.f32 	%f104, [%r47+128];
	ld.shared.f32 	%f105, [%r47+256];
	ld.shared.f32 	%f106, [%r47+384];
	ld.shared.f32 	%f107, [%r47+512];
	ld.shared.f32 	%f108, [%r47+640];
	ld.shared.f32 	%f109, [%r47+768];
	ld.shared.f32 	%f110, [%r47+896];
	ld.shared.f32 	%f111, [%r47+1024];
	ld.shared.f32 	%f112, [%r47+1152];
	ld.shared.f32 	%f113, [%r47+1280];
	ld.shared.f32 	%f114, [%r47+1408];
	ld.shared.f32 	%f115, [%r47+1536];
	ld.shared.f32 	%f116, [%r47+1664];
	ld.shared.f32 	%f117, [%r47+1792];
	ld.shared.f32 	%f118, [%r47+1920];
	ld.shared.f32 	%f119, [%r47+2048];
	ld.shared.f32 	%f120, [%r47+2176];
	ld.shared.f32 	%f121, [%r47+2304];
	setp.ne.s32 	%p80, %r41, 0;
	@%p80 bra 	$L__BB5_90;
	st.volatile.shared.u32 	[_ZZN3cub18CUB_300001_SM_10006detail4scan16DeviceScanKernelINS2_10policy_hubIfffmN4cuda3std3__44plusIvEEE10Policy1000EN6thrust24THRUST_300001_SM_1000_NS6detail15normal_iteratorINSD_10device_ptrIfEEEESI_NS0_13ScanTileStateIfLb1EEES9_NS0_8NullTypeEmfLb0ESL_EEvT0_T1_T2_iT3_T4_T5_E12temp_storage+31616], %r40;
$L__BB5_90:
	bar.sync 	0;
	ld.volatile.shared.u32 	%r78, [_ZZN3cub18CUB_300001_SM_10006detail4scan16DeviceScanKernelINS2_10policy_hubIfffmN4cuda3std3__44plusIvEEE10Policy1000EN6thrust24THRUST_300001_SM_1000_NS6detail15normal_iteratorINSD_10device_ptrIfEEEESI_NS0_13ScanTileStateIfLb1EEES9_NS0_8NullTypeEmfLb0ESL_EEvT0_T1_T2_iT3_T4_T5_E12temp_storage+31616];
	cvt.u64.u32 	%rd35, %r42;
	add.s64 	%rd36, %rd4, %rd35;
	setp.ge.s32 	%p81, %r42, %r78;
	shl.b64 	%rd37, %rd36, 2;
	add.s64 	%rd15, %rd3, %rd37;
	@%p81 bra 	$L__BB5_92;
	st.global.f32 	[%rd15], %f103;
$L__BB5_92:
	setp.ge.s32 	%p82, %r43, %r78;
	@%p82 bra 	$L__BB5_94;
	st.global.f32 	[%rd15+128], %f104;
$L__BB5_94:
	mov.u32 	%r246, %tid.x;
	and.b32  	%r247, %r246, 992;
	mul.lo.s32 	%r248, %r247, 19;
	and.b32  	%r249, %r246, 31;
	or.b32  	%r250, %r248, %r249;
	add.s32 	%r251, %r250, 64;
	setp.ge.s32 	%p83, %r251, %r78;
	@%p83 bra 	$L__BB5_96;
	st.global.f32 	[%rd15+256], %f105;
$L__BB5_96:
	add.s32 	%r257, %r250, 96;
	setp.ge.s32 	%p84, %r257, %r78;
	@%p84 bra 	$L__BB5_98;
	st.global.f32 	[%rd15+384], %f106;
$L__BB5_98:
	add.s32 	%r263, %r250, 128;
	setp.ge.s32 	%p85, %r263, %r78;
	@%p85 bra 	$L__BB5_100;
	st.global.f32 	[%rd15+512], %f107;
$L__BB5_100:
	add.s32 	%r269, %r250, 160;
	setp.ge.s32 	%p86, %r269, %r78;
	@%p86 bra 	$L__BB5_102;
	st.global.f32 	[%rd15+640], %f108;
$L__BB5_102:
	add.s32 	%r275, %r250, 192;
	setp.ge.s32 	%p87, %r275, %r78;
	@%p87 bra 	$L__BB5_104;
	st.global.f32 	[%rd15+768], %f109;
$L__BB5_104:
	add.s32 	%r281, %r250, 224;
	setp.ge.s32 	%p88, %r281, %r78;
	@%p88 bra 	$L__BB5_106;
	st.global.f32 	[%rd15+896], %f110;
$L__BB5_106:
	add.s32 	%r287, %r250, 256;
	setp.ge.s32 	%p89, %r287, %r78;
	@%p89 bra 	$L__BB5_108;
	st.global.f32 	[%rd15+1024], %f111;
$L__BB5_108:
	add.s32 	%r293, %r250, 288;
	setp.ge.s32 	%p90, %r293, %r78;
	@%p90 bra 	$L__BB5_110;
	st.global.f32 	[%rd15+1152], %f112;
$L__BB5_110:
	add.s32 	%r299, %r250, 320;
	setp.ge.s32 	%p91, %r299, %r78;
	@%p91 bra 	$L__BB5_112;
	st.global.f32 	[%rd15+1280], %f113;
$L__BB5_112:
	add.s32 	%r305, %r250, 352;
	setp.ge.s32 	%p92, %r305, %r78;
	@%p92 bra 	$L__BB5_114;
	st.global.f32 	[%rd15+1408], %f114;
$L__BB5_114:
	add.s32 	%r311, %r250, 384;
	setp.ge.s32 	%p93, %r311, %r78;
	@%p93 bra 	$L__BB5_116;
	st.global.f32 	[%rd15+1536], %f115;
$L__BB5_116:
	add.s32 	%r317, %r250, 416;
	setp.ge.s32 	%p94, %r317, %r78;
	@%p94 bra 	$L__BB5_118;
	st.global.f32 	[%rd15+1664], %f116;
$L__BB5_118:
	add.s32 	%r323, %r250, 448;
	setp.ge.s32 	%p95, %r323, %r78;
	@%p95 bra 	$L__BB5_120;
	st.global.f32 	[%rd15+1792], %f117;
$L__BB5_120:
	add.s32 	%r329, %r250, 480;
	setp.ge.s32 	%p96, %r329, %r78;
	@%p96 bra 	$L__BB5_122;
	st.global.f32 	[%rd15+1920], %f118;
$L__BB5_122:
	add.s32 	%r335, %r250, 512;
	setp.ge.s32 	%p97, %r335, %r78;
	@%p97 bra 	$L__BB5_124;
	st.global.f32 	[%rd15+2048], %f119;
$L__BB5_124:
	add.s32 	%r341, %r250, 544;
	setp.ge.s32 	%p98, %r341, %r78;
	@%p98 bra 	$L__BB5_126;
	st.global.f32 	[%rd15+2176], %f120;
$L__BB5_126:
	setp.ge.s32 	%p99, %r44, %r78;
	@%p99 bra 	$L__BB5_128;
	st.global.f32 	[%rd15+2304], %f121;
$L__BB5_128:
	ret;

}


// ===== COMPILED SASS (sm_100) =====

	.target	sm_100

	.elftype	@"ET_EXEC"


//--------------------- .note.nv.tkinfo           --------------------------
	.section	.note.nv.tkinfo,"",@"SHT_NOTE"
	.sectionflags	@"SHF_NOTE_NV_TKINFO"
	.tkinfo
        /*0018*/ 	.word	0x00000002
        /*0030*/ 	.string	""
        /*0030*/ 	.string	"ptxas"
        /*0030*/ 	.string	"Cuda compilation tools, release 13.0, V13.0.88"
        /*0030*/ 	.string	"Build cuda_13.0.r13.0/compiler.36424714_0"
        /*0030*/ 	.string	"-arch sm_100 -m 64 "



//--------------------- .note.nv.cuinfo           --------------------------
	.section	.note.nv.cuinfo,"",@"SHT_NOTE"
	.sectionflags	@"SHF_NOTE_NV_CUINFO"
        /*0018*/ 	.short	0x0002
        /*001a*/ 	.short	0x0064
        /*001c*/ 	.short	0x0082
	.zero		2


//--------------------- .nv.info                  --------------------------
	.section	.nv.info,"",@"SHT_CUDA_INFO"
	.align	4


	//----- nvinfo : EIATTR_REGCOUNT
	.align		4
        /*0000*/ 	.byte	0x04, 0x2f
        /*0002*/ 	.short	(.L_44 - .L_43)
	.align		4
.L_43:
        /*0004*/ 	.word	index@(_Z9shfl_scanPfiS_)
        /*0008*/ 	.word	0x0000001e


	//----- nvinfo : EIATTR_FRAME_SIZE
	.align		4
.L_44:
        /*000c*/ 	.byte	0x04, 0x11
        /*000e*/ 	.short	(.L_46 - .L_45)
	.align		4
.L_45:
        /*0010*/ 	.word	index@(_Z9shfl_scanPfiS_)
        /*0014*/ 	.word	0x00000000


	//----- nvinfo : EIATTR_REGCOUNT
	.align		4
.L_46:
        /*0018*/ 	.byte	0x04, 0x2f
        /*001a*/ 	.short	(.L_48 - .L_47)
	.align		4
.L_47:
        /*001c*/ 	.word	index@(_Z11uniform_addPfS_i)
        /*0020*/ 	.word	0x0000000a


	//----- nvinfo : EIATTR_FRAME_SIZE
	.align		4
.L_48:
        /*0024*/ 	.byte	0x04, 0x11
        /*0026*/ 	.short	(.L_50 - .L_49)
	.align		4
.L_49:
        /*0028*/ 	.word	index@(_Z11uniform_addPfS_i)
        /*002c*/ 	.word	0x00000000


	//----- nvinfo : EIATTR_REGCOUNT
	.align		4
.L_50:
        /*0030*/ 	.byte	0x04, 0x2f
        /*0032*/ 	.short	(.L_52 - .L_51)
	.align		4
.L_51:
        /*0034*/ 	.word	index@(_ZN3cub18CUB_300001_SM_10006detail11EmptyKernelIvEEvv)
        /*0038*/ 	.word	0x00000004


	//----- nvinfo : EIATTR_FRAME_SIZE
	.align		4
.L_52:
        /*003c*/ 	.byte	0x04, 0x11
        /*003e*/ 	.short	(.L_54 - .L_53)
	.align		4
.L_53:
        /*0040*/ 	.word	index@(_ZN3cub18CUB_300001_SM_10006detail11EmptyKernelIvEEvv)
        /*0044*/ 	.word	0x00000000


	//----- nvinfo : EIATTR_REGCOUNT
	.align		4
.L_54:
        /*0048*/ 	.byte	0x04, 0x2f
        /*004a*/ 	.short	(.L_56 - .L_55)
	.align		4
.L_55:
        /*004c*/ 	.word	index@(_ZN3cub18CUB_300001_SM_10006detail4scan20DeviceScanInitKernelINS0_13ScanTileStateIfLb1EEEEEvT_i)
        /*0050*/ 	.word	0x00000008


	//----- nvinfo : EIATTR_FRAME_SIZE
	.align		4
.L_56:
        /*0054*/ 	.byte	0x04, 0x11
        /*0056*/ 	.short	(.L_58 - .L_57)
	.align		4
.L_57:
        /*0058*/ 	.word	index@(_ZN3cub18CUB_300001_SM_10006detail4scan20DeviceScanInitKernelINS0_13ScanTileStateIfLb1EEEEEvT_i)
        /*005c*/ 	.word	0x00000000


	//----- nvinfo : EIATTR_REGCOUNT
	.align		4
.L_58:
        /*0060*/ 	.byte	0x04, 0x2f
        /*0062*/ 	.short	(.L_60 - .L_59)
	.align		4
.L_59:
        /*0064*/ 	.word	index@(_ZN3cub18CUB_300001_SM_10006detail4scan16DeviceScanKernelINS2_10policy_hubIfffjN4cuda3std3__44plusIvEEE10Policy1000EN6thrust24THRUST_300001_SM_1000_NS6detail15normal_iteratorINSD_10device_ptrIfEEEESI_NS0_13ScanTileStateIfLb1EEES9_NS0_8NullTypeEjfLb0ESL_EEvT0_T1_T2_iT3_T4_T5_)
        /*0068*/ 	.word	0x00000038


	//----- nvinfo : EIATTR_FRAME_SIZE
	.align		4
.L_60:
        /*006c*/ 	.byte	0x04, 0x11
        /*006e*/ 	.short	(.L_62 - .L_61)
	.align		4
.L_61:
        /*0070*/ 	.word	index@(_ZN3cub18CUB_300001_SM_10006detail4scan16DeviceScanKernelINS2_10policy_hubIfffjN4cuda3std3__44plusIvEEE10Policy1000EN6thrust24THRUST_300001_SM_1000_NS6detail15normal_iteratorINSD_10device_ptrIfEEEESI_NS0_13ScanTileStateIfLb1EEES9_NS0_8NullTypeEjfLb0ESL_EEvT0_T1_T2_iT3_T4_T5_)
        /*0074*/ 	.word	0x00000000


	//----- nvinfo : EIATTR_REGCOUNT
	.align		4
.L_62:
        /*0078*/ 	.byte	0x04, 0x2f
        /*007a*/ 	.short	(.L_64 - .L_63)
	.align		4
.L_63:
        /*007c*/ 	.word	index@(_ZN3cub18CUB_300001_SM_10006detail4scan16DeviceScanKernelINS2_10policy_hubIfffmN4cuda3std3__44plusIvEEE10Policy1000EN6thrust24THRUST_300001_SM_1000_NS6detail15normal_iteratorINSD_10device_ptrIfEEEESI_NS0_13ScanTileStateIfLb1EEES9_NS0_8NullTypeEmfLb0ESL_EEvT0_T1_T2_iT3_T4_T5_)
        /*0080*/ 	.word	0x00000030


	//----- nvinfo : EIATTR_FRAME_SIZE
	.align		4
.L_64:
        /*0084*/ 	.byte	0x04, 0x11
        /*0086*/ 	.short	(.L_66 - .L_65)
	.align		4
.L_65:
        /*0088*/ 	.word	index@(_ZN3cub18CUB_300001_SM_10006detail4scan16DeviceScanKernelINS2_10policy_hubIfffmN4cuda3std3__44plusIvEEE10Policy1000EN6thrust24THRUST_300001_SM_1000_NS6detail15normal_iteratorINSD_10device_ptrIfEEEESI_NS0_13ScanTileStateIfLb1EEES9_NS0_8NullTypeEmfLb0ESL_EEvT0_T1_T2_iT3_T4_T5_)
        /*008c*/ 	.word	0x00000000


	//----- nvinfo : EIATTR_MIN_STACK_SIZE
	.align		4
.L_66:
        /*0090*/ 	.byte	0x04, 0x12
        /*0092*/ 	.short	(.L_68 - .L_67)
	.align		4
.L_67:
        /*0094*/ 	.word	index@(_ZN3cub18CUB_300001_SM_10006detail4scan16DeviceScanKernelINS2_10policy_hubIfffmN4cuda3std3__44plusIvEEE10Policy1000EN6thrust24THRUST_300001_SM_1000_NS6detail15normal_iteratorINSD_10device_ptrIfEEEESI_NS0_13ScanTileStateIfLb1EEES9_NS0_8NullTypeEmfLb0ESL_EEvT0_T1_T2_iT3_T4_T5_)
        /*0098*/ 	.word	0x00000000


	//----- nvinfo : EIATTR_MIN_STACK_SIZE
	.align		4
.L_68:
        /*009c*/ 	.byte	0x04, 0x12
        /*009e*/ 	.short	(.L_70 - .L_69)
	.align		4
.L_69:
        /*00a0*/ 	.word	index@(_ZN3cub18CUB_300001_SM_10006detail4scan16DeviceScanKernelINS2_10policy_hubIfffjN4cuda3std3__44plusIvEEE10Policy1000EN6thrust24THRUST_300001_SM_1000_NS6detail15normal_iteratorINSD_10device_ptrIfEEEESI_NS0_13ScanTileStateIfLb1EEES9_NS0_8NullTypeEjfLb0ESL_EEvT0_T1_T2_iT3_T4_T5_)
        /*00a4*/ 	.word	0x00000000


	//----- nvinfo : EIATTR_MIN_STACK_SIZE
	.align		4
.L_70:
        /*00a8*/ 	.byte	0x04, 0x12
        /*00aa*/ 	.short	(.L_72 - .L_71)
	.align		4
.L_71:
        /*00ac*/ 	.word	index@(_ZN3cub18CUB_300001_SM_10006detail4scan20DeviceScanInitKernelINS0_13ScanTileStateIfLb1EEEEEvT_i)
        /*00b0*/ 	.word	0x00000000


	//----- nvinfo : EIATTR_MIN_STACK_SIZE
	.align		4
.L_72:
        /*00b4*/ 	.byte	0x04, 0x12
        /*00b6*/ 	.short	(.L_74 - .L_73)
	.align		4
.L_73:
        /*00b8*/ 	.word	index@(_ZN3cub18CUB_300001_SM_10006detail11EmptyKernelIvEEvv)
        /*00bc*/ 	.word	0x00000000


	//----- nvinfo : EIATTR_MIN_STACK_SIZE
	.align		4
.L_74:
        /*00c0*/ 	.byte	0x04, 0x12
        /*00c2*/ 	.short	(.L_76 - .L_75)
	.align		4
.L_75:
        /*00c4*/ 	.word	index@(_Z11uniform_addPfS_i)
        /*00c8*/ 	.word	0x00000000


	//----- nvinfo : EIATTR_MIN_STACK_SIZE
	.align		4
.L_76:
        /*00cc*/ 	.byte	0x04, 0x12
        /*00ce*/ 	.short	(.L_78 - .L_77)
	.align		4
.L_77:
        /*00d0*/ 	.word	index@(_Z9shfl_scanPfiS_)
        /*00d4*/ 	.word	0x00000000
.L_78:


//--------------------- .nv.compat                --------------------------
	.section	.nv.compat,"",@"SHT_CUDA_COMPAT_INFO"
	.align	4
        /*0000*/ 	.byte	0x02, 0x09, 0x00, 0x00, 0x02, 0x02, 0x01, 0x00, 0x02, 0x05, 0x05, 0x00, 0x03, 0x07, 0x01, 0x01
        /*0010*/ 	.byte	0x02, 0x03, 0x00, 0x00, 0x02, 0x06, 0x01, 0x00, 0x04, 0x0b, 0x08, 0x00, 0x09, 0x00, 0x00, 0x00
        /*0020*/ 	.byte	0x00, 0x00, 0x00, 0x00


//--------------------- .nv.info._ZN3cub18CUB_300001_SM_10006detail4scan16DeviceScanKernelINS2_10policy_hubIfffmN4cuda3std3__44plusIvEEE10Policy1000EN6thrust24THRUST_300001_SM_1000_NS6detail15normal_iteratorINSD_10device_ptrIfEEEESI_NS0_13ScanTileStateIfLb1EEES9_NS0_8NullTypeEmfLb0ESL_EEvT0_T1_T2_iT3_T4_T5_ --------------------------
	.section	.nv.info._ZN3cub18CUB_300001_SM_10006detail4scan16DeviceScanKernelINS2_10policy_hubIfffmN4cuda3std3__44plusIvEEE10Policy1000EN6thrust24THRUST_300001_SM_1000_NS6detail15normal_iteratorINSD_10device_ptrIfEEEESI_NS0_13ScanTileStateIfLb1EEES9_NS0_8NullTypeEmfLb0ESL_EEvT0_T1_T2_iT3_T4_T5_,"",@"SHT_CUDA_INFO"
	.sectionflags	@""
	.align	4


	//----- nvinfo : EIATTR_CUDA_API_VERSION
	.align		4
        /*0000*/ 	.byte	0x04, 0x37
        /*0002*/ 	.short	(.L_80 - .L_79)
.L_79:
        /*0004*/ 	.word	0x00000082


	//----- nvinfo : EIATTR_KPARAM_INFO
	.align		4
.L_80:
        /*0008*/ 	.byte	0x04, 0x17
        /*000a*/ 	.short	(.L_82 - .L_81)
.L_81:
        /*000c*/ 	.word	0x00000000
        /*0010*/ 	.short	0x0006
        /*0012*/ 	.short	0x0020
        /*0014*/ 	.byte	0x00, 0xf0, 0x21, 0x00


	//----- nvinfo : EIATTR_KPARAM_INFO
	.align		4
.L_82:
        /*0018*/ 	.byte	0x04, 0x17
        /*001a*/ 	.short	(.L_84 - .L_83)
.L_83:
        /*001c*/ 	.word	0x00000000
        /*0020*/ 	.short	0x0005
        /*0022*/ 	.short	0x001d
        /*0024*/ 	.byte	0x00, 0xf0, 0x05, 0x00


	//----- nvinfo : EIATTR_KPARAM_INFO
	.align		4
.L_84:
        /*0028*/ 	.byte	0x04, 0x17
        /*002a*/ 	.short	(.L_86 - .L_85)
.L_85:
        /*002c*/ 	.word	0x00000000
        /*0030*/ 	.short	0x0004
        /*0032*/ 	.short	0x001c
        /*0034*/ 	.byte	0x00, 0xf0, 0x05, 0x00


	//----- nvinfo : EIATTR_KPARAM_INFO
	.align		4
.L_86:
        /*0038*/ 	.byte	0x04, 0x17
        /*003a*/ 	.short	(.L_88 - .L_87)
.L_87:
        /*003c*/ 	.word	0x00000000
        /*0040*/ 	.short	0x0003
        /*0042*/ 	.short	0x0018
        /*0044*/ 	.byte	0x00, 0xf0, 0x11, 0x00


	//----- nvinfo : EIATTR_KPARAM_INFO
	.align		4
.L_88:
        /*0048*/ 	.byte	0x04, 0x17
        /*004a*/ 	.short	(.L_90 - .L_89)
.L_89:
        /*004c*/ 	.word	0x00000000
        /*0050*/ 	.short	0x0002
        /*0052*/ 	.short	0x0010
        /*0054*/ 	.byte	0x00, 0xf0, 0x21, 0x00


	//----- nvinfo : EIATTR_KPARAM_INFO
	.align		4
.L_90:
        /*0058*/ 	.byte	0x04, 0x17
        /*005a*/ 	.short	(.L_92 - .L_91)
.L_91:
        /*005c*/ 	.word	0x00000000
        /*0060*/ 	.short	0x0001
        /*0062*/ 	.short	0x0008
        /*0064*/ 	.byte	0x00, 0xf0, 0x21, 0x00


	//----- nvinfo : EIATTR_KPARAM_INFO
	.align		4
.L_92:
        /*0068*/ 	.byte	0x04, 0x17
        /*006a*/ 	.short	(.L_94 - .L_93)
.L_93:
        /*006c*/ 	.word	0x00000000
        /*0070*/ 	.short	0x0000
        /*0072*/ 	.short	0x0000
        /*0074*/ 	.byte	0x00, 0xf0, 0x21, 0x00


	//----- nvinfo : EIATTR_SPARSE_MMA_MASK
	.align		4
.L_94:
        /*0078*/ 	.byte	0x03, 0x50
        /*007a*/ 	.short	0x0000


	//----- nvinfo : EIATTR_MAXREG_COUNT
	.align		4
        /*007c*/ 	.byte	0x03, 0x1b
        /*007e*/ 	.short	0x0080


	//----- nvinfo : EIATTR_NUM_BARRIERS
	.align		4
        /*0080*/ 	.byte	0x02, 0x4c
        /*0082*/ 	.byte	0x01
	.zero		1


	//----- nvinfo : EIATTR_MERCURY_ISA_VERSION
	.align		4
        /*0084*/ 	.byte	0x03, 0x5f
        /*0086*/ 	.short	0x0101


	//----- nvinfo : EIATTR_COOP_GROUP_MASK_REGIDS
	.align		4
        /*0088*/ 	.byte	0x04, 0x29
        /*008a*/ 	.short	(.L_96 - .L_95)


	//   ....[0]....
.L_95:
        /*008c*/ 	.word	0xffffffff


	//   ....[1]....
        /*0090*/ 	.word	0xffffffff


	//   ....[2]....
        /*0094*/ 	.word	0xffffffff


	//   ....[3]....
        /*0098*/ 	.word	0xffffffff


	//   ....[4]....
        /*009c*/ 	.word	0xffffffff


	//   ....[5]....
        /*00a0*/ 	.word	0xffffffff


	//   ....[6]....
        /*00a4*/ 	.word	0xffffffff


	//   ....[7]....
        /*00a8*/ 	.word	0xffffffff


	//   ....[8]....
        /*00ac*/ 	.word	0xffffffff


	//   ....[9]....
        /*00b0*/ 	.word	0xffffffff


	//   ....[10]....
        /*00b4*/ 	.word	0xffffffff


	//   ....[11]....
        /*00b8*/ 	.word	0xffffffff


	//   ....[12]....
        /*00bc*/ 	.word	0xffffffff


	//   ....[13]....
        /*00c0*/ 	.word	0xffffffff


	//   ....[14]....
        /*00c4*/ 	.word	0xffffffff


	//   ....[15]....
        /*00c8*/ 	.word	0xffffffff


	//   ....[16]....
        /*00cc*/ 	.word	0xffffffff


	//   ....[17]....
        /*00d0*/ 	.word	0xffffffff


	//   ....[18]....
        /*00d4*/ 	.word	0xffffffff


	//   ....[19]....
        /*00d8*/ 	.word	0xffffffff


	//   ....[20]....
        /*00dc*/ 	.word	0xffffffff


	//   ....[21]....
        /*00e0*/ 	.word	0xffffffff


	//   ....[22]....
        /*00e4*/ 	.word	0xffffffff


	//   ....[23]....
        /*00e8*/ 	.word	0xffffffff


	//   ....[24]....
        /*00ec*/ 	.word	0xffffffff


	//   ....[25]....
        /*00f0*/ 	.word	0xffffffff


	//   ....[26]....
        /*00f4*/ 	.word	0xffffffff


	//   ....[27]....
        /*00f8*/ 	.word	0xffffffff


	//   ....[28]....
        /*00fc*/ 	.word	0xffffffff


	//   ....[29]....
        /*0100*/ 	.word	0xffffffff


	//   ....[30]....
        /*0104*/ 	.word	0xffffffff


	//   ....[31]....
        /*0108*/ 	.word	0xffffffff


	//   ....[32]....
        /*010c*/ 	.word	0xffffffff


	//   ....[33]....
        /*0110*/ 	.word	0xffffffff


	//   ....[34]....
        /*0114*/ 	.word	0xffffffff


	//   ....[35]....
        /*0118*/ 	.word	0xffffffff


	//   ....[36]....
        /*011c*/ 	.word	0xffffffff


	//   ....[37]....
        /*0120*/ 	.word	0xffffffff


	//   ....[38]....
        /*0124*/ 	.word	0xffffffff


	//   ....[39]....
        /*0128*/ 	.word	0xffffffff


	//   ....[40]....
        /*012c*/ 	.word	0xffffffff


	//   ....[41]....
        /*0130*/ 	.word	0xffffffff


	//   ....[42]....
        /*0134*/ 	.word	0xffffffff


	//   ....[43]....
        /*0138*/ 	.word	0xffffffff


	//   ....[44]....
        /*013c*/ 	.word	0xffffffff


	//   ....[45]....
        /*0140*/ 	.word	0xffffffff


	//   ....[46]....
        /*0144*/ 	.word	0xffffffff


	//   ....[47]....
        /*0148*/ 	.word	0xffffffff


	//   ....[48]....
        /*014c*/ 	.word	0xffffffff


	//   ....[49]....
        /*0150*/ 	.word	0xffffffff


	//   ....[50]....
        /*0154*/ 	.word	0xffffffff


	//   ....[51]....
        /*0158*/ 	.word	0xffffffff


	//   ....[52]....
        /*015c*/ 	.word	0xffffffff


	//   ....[53]....
        /*0160*/ 	.word	0xffffffff


	//   ....[54]....
        /*0164*/ 	.word	0xffffffff


	//   ....[55]....
        /*0168*/ 	.word	0xffffffff


	//   ....[56]....
        /*016c*/ 	.word	0xffffffff


	//   ....[57]....
        /*0170*/ 	.word	0xffffffff


	//   ....[58]....
        /*0174*/ 	.word	0xffffffff


	//   ....[59]....
        /*0178*/ 	.word	0xffffffff


	//   ....[60]....
        /*017c*/ 	.word	0xffffffff


	//   ....[61]....
        /*0180*/ 	.word	0xffffffff


	//   ....[62]....
        /*0184*/ 	.word	0xffffffff


	//   ....[63]....
        /*0188*/ 	.word	0xffffffff


	//   ....[64]....
        /*018c*/ 	.word	0x05000008


	//   ....[65]....
        /*0190*/ 	.word	0x05000008


	//   ....[66]....
        /*0194*/ 	.word	0x05000008


	//   ....[67]....
        /*0198*/ 	.word	0x05000008


	//   ....[68]....
        /*019c*/ 	.word	0x05000008


	//   ....[69]....
        /*01a0*/ 	.word	0x05000008


	//   ....[70]....
        /*01a4*/ 	.word	0x05000008


	//   ....[71]....
        /*01a8*/ 	.word	0x05000008


	//   ....[72]....
        /*01ac*/ 	.word	0x05000008


	//   ....[73]....
        /*01b0*/ 	.word	0x05000008


	//   ....[74]....
        /*01b4*/ 	.word	0x05000008


	//   ....[75]....
        /*01b8*/ 	.word	0x05000008


	//   ....[76]....
        /*01bc*/ 	.word	0x05000008


	//   ....[77]....
        /*01c0*/ 	.word	0x05000008


	//   ....[78]....
        /*01c4*/ 	.word	0x05000008


	//   ....[79]....
        /*01c8*/ 	.word	0x05000008


	//   ....[80]....
        /*01cc*/ 	.word	0x05000008


	//   ....[81]....
        /*01d0*/ 	.word	0x05000008


	//   ....[82]....
        /*01d4*/ 	.word	0x05000008


	//   ....[83]....
        /*01d8*/ 	.word	0x05000008


	//   ....[84]....
        /*01dc*/ 	.word	0x05000008


	//   ....[85]....
        /*01e0*/ 	.word	0x05000008


	//   ....[86]....
        /*01e4*/ 	.word	0x05000008


	//   ....[87]....
        /*01e8*/ 	.word	0x05000008


	//   ....[88]....
        /*01ec*/ 	.word	0x05000008


	//   ....[89]....
        /*01f0*/ 	.word	0x05000008


	//   ....[90]....
        /*01f4*/ 	.word	0x05000008


	//   ....[91]....
        /*01f8*/ 	.word	0x05000008


	//   ....[92]....
        /*01fc*/ 	.word	0x05000008


	//   ....[93]....
        /*0200*/ 	.word	0x05000008


	//   ....[94]....
        /*0204*/ 	.word	0x05000008


	//   ....[95]....
        /*0208*/ 	.word	0x05000008


	//   ....[96]....
        /*020c*/ 	.word	0x05000008


	//   ....[97]....
        /*0210*/ 	.word	0x05000008


	//   ....[98]....
        /*0214*/ 	.word	0x05000008


	//   ....[99]....
        /*0218*/ 	.word	0x05000008


	//----- nvinfo : EIATTR_COOP_GROUP_INSTR_OFFSETS
	.align		4
.L_96:
        /*021c*/ 	.byte	0x04, 0x28
        /*021e*/ 	.short	(.L_98 - .L_97)


	//   ....[0]....
.L_97:
        /*0220*/ 	.word	0x00000470


	//   ....[1]....
        /*0224*/ 	.word	0x00000720


	//   ....[2]....
        /*0228*/ 	.word	0x00000740


	//   ....[3]....
        /*022c*/ 	.word	0x00000760


	//   ....[4]....
        /*0230*/ 	.word	0x00000780


	//   ....[5]....
        /*0234*/ 	.word	0x000007a0


	//   ....[6]....
        /*0238*/ 	.word	0x00000800


	//   ....[7]....
        /*023c*/ 	.word	0x00000c50


	//   ....[8]....
        /*0240*/ 	.word	0x00000c70


	//   ....[9]....
        /*0244*/ 	.word	0x00000c90


	//   ....[10]....
        /*0248*/ 	.word	0x00000cb0


	//   ....[11]....
        /*024c*/ 	.word	0x00000cd0


	//   ....[12]....
        /*0250*/ 	.word	0x00000d30


	//   ....[13]....
        /*0254*/ 	.word	0x000010c0


	//   ....[14]....
        /*0258*/ 	.word	0x00001150


	//   ....[15]....
        /*025c*/ 	.word	0x000011c0


	//   ....[16]....
        /*0260*/ 	.word	0x00001260


	//   ....[17]....
        /*0264*/ 	.word	0x000012d0


	//   ....[18]....
        /*0268*/ 	.word	0x00001300


	//   ....[19]....
        /*026c*/ 	.word	0x00001330


	//   ....[20]....
        /*0270*/ 	.word	0x00001360


	//   ....[21]....
        /*0274*/ 	.word	0x00001370


	//   ....[22]....
        /*0278*/ 	.word	0x00001440


	//   ....[23]....
        /*027c*/ 	.word	0x000014d0


	//   ....[24]....
        /*0280*/ 	.word	0x00001530


	//   ....[25]....
        /*0284*/ 	.word	0x00001590


	//   ....[26]....
        /*0288*/ 	.word	0x000015e0


	//   ....[27]....
        /*028c*/ 	.word	0x00001610


	//   ....[28]....
        /*0290*/ 	.word	0x00001640


	//   ....[29]....
        /*0294*/ 	.word	0x00001670


	//   ....[30]....
        /*0298*/ 	.word	0x00001680


	//   ....[31]....
        /*029c*/ 	.word	0x00001af0


	//   ....[32]....
        /*02a0*/ 	.word	0x000024b0


	//   ....[33]....
        /*02a4*/ 	.word	0x00002770


	//   ....[34]....
        /*02a8*/ 	.word	0x00002790


	//   ....[35]....
        /*02ac*/ 	.word	0x000027b0


	//   ....[36]....
        /*02b0*/ 	.word	0x000027d0


	//   ....[37]....
        /*02b4*/ 	.word	0x000027f0


	//   ....[38]....
        /*02b8*/ 	.word	0x00002850


	//   ....[39]....
        /*02bc*/ 	.word	0x00002c20


	//   ....[40]....
        /*02c0*/ 	.word	0x00002c40


	//   ....[41]....
        /*02c4*/ 	.word	0x00002c60


	//   ....[42]....
        /*02c8*/ 	.word	0x00002c80


	//   ....[43]....
        /*02cc*/ 	.word	0x00002ca0


	//   ....[44]....
        /*02d0*/ 	.word	0x00002d00


	//   ....[45]....
        /*02d4*/ 	.word	0x00003090


	//   ....[46]....
        /*02d8*/ 	.word	0x00003120


	//   ....[47]....
        /*02dc*/ 	.word	0x00003180


	//   ....[48]....
        /*02e0*/ 	.word	0x000031f0


	//   ....[49]....
        /*02e4*/ 	.word	0x00003250


	//   ....[50]....
        /*02e8*/ 	.word	0x00003290


	//   ....[51]....
        /*02ec*/ 	.word	0x000032d0


	//   ....[52]....
        /*02f0*/ 	.word	0x00003320


	//   ....[53]....
        /*02f4*/ 	.word	0x00003330


	//   ....[54]....
        /*02f8*/ 	.word	0x00003410


	//   ....[55]....
        /*02fc*/ 	.word	0x000034a0


	//   ....[56]....
        /*0300*/ 	.word	0x00003500


	//   ....[57]....
        /*0304*/ 	.word	0x00003570


	//   ....[58]....
        /*0308*/ 	.word	0x000035c0


	//   ....[59]....
        /*030c*/ 	.word	0x00003600


	//   ....[60]....
        /*0310*/ 	.word	0x00003640


	//   ....[61]....
        /*0314*/ 	.word	0x00003680


	//   ....[62]....
        /*0318*/ 	.word	0x00003690


	//   ....[63]....
        /*031c*/ 	.word	0x00003b00


	//   ....[64]....
        /*0320*/ 	.word	0x000040a0


	//   ....[65]....
        /*0324*/ 	.word	0x00004120


	//   ....[66]....
        /*0328*/ 	.word	0x000041c0


	//   ....[67]....
        /*032c*/ 	.word	0x000042b0


	//   ....[68]....
        /*0330*/ 	.word	0x00004330


	//   ....[69]....
        /*0334*/ 	.word	0x000043b0


	//   ....[70]....
        /*0338*/ 	.word	0x00004430


	//   ....[71]....
        /*033c*/ 	.word	0x000044b0


	//   ....[72]....
        /*0340*/ 	.word	0x00004550


	//   ....[73]....
        /*0344*/ 	.word	0x000045c0


	//   ....[74]....
        /*0348*/ 	.word	0x00004640


	//   ....[75]....
        /*034c*/ 	.word	0x000046c0


	//   ....[76]....
        /*0350*/ 	.word	0x00004770


	//   ....[77]....
        /*0354*/ 	.word	0x000047e0


	//   ....[78]....
        /*0358*/ 	.word	0x00004840


	//   ....[79]....
        /*035c*/ 	.word	0x000048a0


	//   ....[80]....
        /*0360*/ 	.word	0x00004900


	//   ....[81]....
        /*0364*/ 	.word	0x00004960


	//   ....[82]....
        /*0368*/ 	.word	0x000049d0


	//   ....[83]....
        /*036c*/ 	.word	0x00004a50


	//   ....[84]....
        /*0370*/ 	.word	0x00004af0


	//   ....[85]....
        /*0374*/ 	.word	0x00004ba0


	//   ....[86]....
        /*0378*/ 	.word	0x00004c40


	//   ....[87]....
        /*037c*/ 	.word	0x00004cd0


	//   ....[88]....
        /*0380*/ 	.word	0x00004d60


	//   ....[89]....
        /*0384*/ 	.word	0x00004dd0


	//   ....[90]....
        /*0388*/ 	.word	0x00004e90


	//   ....[91]....
        /*038c*/ 	.word	0x00004f00


	//   ....[92]....
        /*0390*/ 	.word	0x00004f80


	//   ....[93]....
        /*0394*/ 	.word	0x00005000


	//   ....[94]....
        /*0398*/ 	.word	0x000050d0


	//   ....[95]....
        /*039c*/ 	.word	0x00005160


	//   ....[96]....
        /*03a0*/ 	.word	0x000051e0


	//   ....[97]....
        /*03a4*/ 	.word	0x00005260


	//   ....[98]....
        /*03a8*/ 	.word	0x000052d0


	//   ....[99]....
        /*03ac*/ 	.word	0x00005330


	//----- nvinfo : EIATTR_VRC_CTA_INIT_COUNT
	.align		4
.L_98:
        /*03b0*/ 	.byte	0x02, 0x4a
	.zero		1
	.zero		1


	//----- nvinfo : EIATTR_EXIT_INSTR_OFFSETS
	.align		4
        /*03b4*/ 	.byte	0x04, 0x1c
        /*03b6*/ 	.short	(.L_100 - .L_99)


	//   ....[0]....
.L_99:
        /*03b8*/ 	.word	0x00001d60


	//   ....[1]....
        /*03bc*/ 	.word	0x00001d90


	//   ....[2]....
        /*03c0*/ 	.word	0x00004030


	//   ....[3]....
        /*03c4*/ 	.word	0x00004050


	//----- nvinfo : EIATTR_MAX_THREADS
	.align		4
.L_100:
        /*03c8*/ 	.byte	0x04, 0x05
        /*03ca*/ 	.short	(.L_102 - .L_101)
.L_101:
        /*03cc*/ 	.word	0x000001a0
        /*03d0*/ 	.word	0x00000001
        /*03d4*/ 	.word	0x00000001


	//----- nvinfo : EIATTR_CRS_STACK_SIZE
	.align		4
.L_102:
        /*03d8*/ 	.byte	0x04, 0x1e
        /*03da*/ 	.short	(.L_104 - .L_103)
.L_103:
        /*03dc*/ 	.word	0x00000000


	//----- nvinfo : EIATTR_CBANK_PARAM_SIZE
	.align		4
.L_104:
        /*03e0*/ 	.byte	0x03, 0x19
        /*03e2*/ 	.short	0x0028


	//----- nvinfo : EIATTR_PARAM_CBANK
	.align		4
        /*03e4*/ 	.byte	0x04, 0x0a
        /*03e6*/ 	.short	(.L_106 - .L_105)
	.align		4
.L_105:
        /*03e8*/ 	.word	index@(.nv.constant0._ZN3cub18CUB_300001_SM_10006detail4scan16DeviceScanKernelINS2_10policy_hubIfffmN4cuda3std3__44plusIvEEE10Policy1000EN6thrust24THRUST_300001_SM_1000_NS6detail15normal_iteratorINSD_10device_ptrIfEEEESI_NS0_13ScanTileStateIfLb1EEES9_NS0_8NullTypeEmfLb0ESL_EEvT0_T1_T2_iT3_T4_T5_)
        /*03ec*/ 	.short	0x0380
        /*03ee*/ 	.short	0x0028


	//----- nvinfo : EIATTR_SW_WAR
	.align		4
.L_106:
        /*03f0*/ 	.byte	0x04, 0x36
        /*03f2*/ 	.short	(.L_108 - .L_107)
.L_107:
        /*03f4*/ 	.word	0x00000008
.L_108:


//--------------------- .nv.info._ZN3cub18CUB_300001_SM_10006detail4scan16DeviceScanKernelINS2_10policy_hubIfffjN4cuda3std3__44plusIvEEE10Policy1000EN6thrust24THRUST_300001_SM_1000_NS6detail15normal_iteratorINSD_10device_ptrIfEEEESI_NS0_13ScanTileStateIfLb1EEES9_NS0_8NullTypeEjfLb0ESL_EEvT0_T1_T2_iT3_T4_T5_ --------------------------
	.section	.nv.info._ZN3cub18CUB_300001_SM_10006detail4scan16DeviceScanKernelINS2_10policy_hubIfffjN4cuda3std3__44plusIvEEE10Policy1000EN6thrust24THRUST_300001_SM_1000_NS6detail15normal_iteratorINSD_10device_ptrIfEEEESI_NS0_13ScanTileStateIfLb1EEES9_NS0_8NullTypeEjfLb0ESL_EEvT0_T1_T2_iT3_T4_T5_,"",@"SHT_CUDA_INFO"
	.sectionflags	@""
	.align	4


	//----- nvinfo : EIATTR_CUDA_API_VERSION
	.align		4
        /*0000*/ 	.byte	0x04, 0x37
        /*0002*/ 	.short	(.L_110 - .L_109)
.L_109:
        /*0004*/ 	.word	0x00000082


	//----- nvinfo : EIATTR_KPARAM_INFO
	.align		4
.L_110:
        /*0008*/ 	.byte	0x04, 0x17
        /*000a*/ 	.short	(.L_112 - .L_111)
.L_111:
        /*000c*/ 	.word	0x00000000
        /*0010*/ 	.short	0x0006
        /*0012*/ 	.short	0x0020
        /*0014*/ 	.byte	0x00, 0xf0, 0x11, 0x00


	//----- nvinfo : EIATTR_KPARAM_INFO
	.align		4
.L_112:
        /*0018*/ 	.byte	0x04, 0x17
        /*001a*/ 	.short	(.L_114 - .L_113)
.L_113:
        /*001c*/ 	.word	0x00000000
        /*0020*/ 	.short	0x0005
        /*0022*/ 	.short	0x001d
        /*0024*/ 	.byte	0x00, 0xf0, 0x05, 0x00


	//----- nvinfo : EIATTR_KPARAM_INFO
	.align		4
.L_114:
        /*0028*/ 	.byte	0x04, 0x17
        /*002a*/ 	.short	(.L_116 - .L_115)
.L_115:
        /*002c*/ 	.word	0x00000000
        /*0030*/ 	.short	0x0004
        /*0032*/ 	.short	0x001c
        /*0034*/ 	.byte	0x00, 0xf0, 0x05, 0x00


	//----- nvinfo : EIATTR_KPARAM_INFO
	.align		4
.L_116:
        /*0038*/ 	.byte	0x04, 0x17
        /*003a*/ 	.short	(.L_118 - .L_117)
.L_117:
        /*003c*/ 	.word	0x00000000
        /*0040*/ 	.short	0x0003
        /*0042*/ 	.short	0x0018
        /*0044*/ 	.byte	0x00, 0xf0, 0x11, 0x00


	//----- nvinfo : EIATTR_KPARAM_INFO
	.align		4
.L_118:
        /*0048*/ 	.byte	0x04, 0x17
        /*004a*/ 	.short	(.L_120 - .L_119)
.L_119:
        /*004c*/ 	.word	0x00000000
        /*0050*/ 	.short	0x0002
        /*0052*/ 	.short	0x0010
        /*0054*/ 	.byte	0x00, 0xf0, 0x21, 0x00


	//----- nvinfo : EIATTR_KPARAM_INFO
	.align		4
.L_120:
        /*0058*/ 	.byte	0x04, 0x17
        /*005a*/ 	.short	(.L_122 - .L_121)
.L_121:
        /*005c*/ 	.word	0x00000000
        /*0060*/ 	.short	0x0001
        /*0062*/ 	.short	0x0008
        /*0064*/ 	.byte	0x00, 0xf0, 0x21, 0x00


	//----- nvinfo : EIATTR_KPARAM_INFO
	.align		4
.L_122:
        /*0068*/ 	.byte	0x04, 0x17
        /*006a*/ 	.short	(.L_124 - .L_123)
.L_123:
        /*006c*/ 	.word	0x00000000
        /*0070*/ 	.short	0x0000
        /*0072*/ 	.short	0x0000
        /*0074*/ 	.byte	0x00, 0xf0, 0x21, 0x00


	//----- nvinfo : EIATTR_SPARSE_MMA_MASK
	.align		4
.L_124:
        /*0078*/ 	.byte	0x03, 0x50
        /*007a*/ 	.short	0x0000


	//----- nvinfo : EIATTR_MAXREG_COUNT
	.align		4
        /*007c*/ 	.byte	0x03, 0x1b
        /*007e*/ 	.short	0x00a8


	//----- nvinfo : EIATTR_NUM_BARRIERS
	.align		4
        /*0080*/ 	.byte	0x02, 0x4c
        /*0082*/ 	.byte	0x01
	.zero		1


	//----- nvinfo : EIATTR_MERCURY_ISA_VERSION
	.align		4
        /*0084*/ 	.byte	0x03, 0x5f
        /*0086*/ 	.short	0x0101


	//----- nvinfo : EIATTR_UNUSED_LOAD_BYTE_OFFSET
	.align		4
        /*0088*/ 	.byte	0x04, 0x44
        /*008a*/ 	.short	(.L_126 - .L_125)


	//   ....[0]....
.L_125:
        /*008c*/ 	.word	0x00002b70
        /*0090*/ 	.word	0x00000fff


	//----- nvinfo : EIATTR_COOP_GROUP_MASK_REGIDS
	.align		4
.L_126:
        /*0094*/ 	.byte	0x04, 0x29
        /*0096*/ 	.short	(.L_128 - .L_127)


	//   ....[0]....
.L_127:
        /*0098*/ 	.word	0xffffffff


	//   ....[1]....
        /*009c*/ 	.word	0xffffffff


	//   ....[2]....
        /*00a0*/ 	.word	0xffffffff


	//   ....[3]....
        /*00a4*/ 	.word	0xffffffff


	//   ....[4]....
        /*00a8*/ 	.word	0xffffffff


	//   ....[5]....
        /*00ac*/ 	.word	0xffffffff


	//   ....[6]....
        /*00b0*/ 	.word	0xffffffff


	//   ....[7]....
        /*00b4*/ 	.word	0xffffffff


	//   ....[8]....
        /*00b8*/ 	.word	0xffffffff


	//   ....[9]....
        /*00bc*/ 	.word	0xffffffff


	//   ....[10]....
        /*00c0*/ 	.word	0xffffffff


	//   ....[11]....
        /*00c4*/ 	.word	0xffffffff


	//   ....[12]....
        /*00c8*/ 	.word	0xffffffff


	//   ....[13]....
        /*00cc*/ 	.word	0xffffffff


	//   ....[14]....
        /*00d0*/ 	.word	0xffffffff


	//   ....[15]....
        /*00d4*/ 	.word	0xffffffff


	//   ....[16]....
        /*00d8*/ 	.word	0xffffffff


	//   ....[17]....
        /*00dc*/ 	.word	0xffffffff


	//   ....[18]....
        /*00e0*/ 	.word	0xffffffff


	//   ....[19]....
        /*00e4*/ 	.word	0xffffffff


	//   ....[20]....
        /*00e8*/ 	.word	0xffffffff


	//   ....[21]....
        /*00ec*/ 	.word	0xffffffff


	//   ....[22]....
        /*00f0*/ 	.word	0xffffffff


	//   ....[23]....
        /*00f4*/ 	.word	0xffffffff


	//   ....[24]....
        /*00f8*/ 	.word	0xffffffff


	//   ....[25]....
        /*00fc*/ 	.word	0xffffffff


	//   ....[26]....
        /*0100*/ 	.word	0xffffffff


	//   ....[27]....
        /*0104*/ 	.word	0xffffffff


	//   ....[28]....
        /*0108*/ 	.word	0xffffffff


	//   ....[29]....
        /*010c*/ 	.word	0xffffffff


	//   ....[30]....
        /*0110*/ 	.word	0xffffffff


	//   ....[31]....
        /*0114*/ 	.word	0xffffffff


	//   ....[32]....
        /*0118*/ 	.word	0xffffffff


	//   ....[33]....
        /*011c*/ 	.word	0xffffffff


	//   ....[34]....
        /*0120*/ 	.word	0xffffffff


	//   ....[35]....
        /*0124*/ 	.word	0xffffffff


	//   ....[36]....
        /*0128*/ 	.word	0xffffffff


	//   ....[37]....
        /*012c*/ 	.word	0xffffffff


	//   ....[38]....
        /*0130*/ 	.word	0xffffffff


	//   ....[39]....
        /*0134*/ 	.word	0xffffffff


	//   ....[40]....
        /*0138*/ 	.word	0xffffffff


	//   ....[41]....
        /*013c*/ 	.word	0xffffffff


	//   ....[42]....
        /*0140*/ 	.word	0xffffffff


	//   ....[43]....
        /*0144*/ 	.word	0xffffffff


	//   ....[44]....
        /*0148*/ 	.word	0xffffffff


	//   ....[45]....
        /*014c*/ 	.word	0xffffffff


	//   ....[46]....
        /*0150*/ 	.word	0xffffffff


	//   ....[47]....
        /*0154*/ 	.word	0xffffffff


	//   ....[48]....
        /*0158*/ 	.word	0xffffffff


	//   ....[49]....
        /*015c*/ 	.word	0xffffffff


	//   ....[50]....
        /*0160*/ 	.word	0xffffffff


	//   ....[51]....
        /*0164*/ 	.word	0xffffffff


	//   ....[52]....
        /*0168*/ 	.word	0xffffffff


	//   ....[53]....
        /*016c*/ 	.word	0xffffffff


	//   ....[54]....
        /*0170*/ 	.word	0xffffffff


	//   ....[55]....
        /*0174*/ 	.word	0xffffffff


	//   ....[56]....
        /*0178*/ 	.word	0xffffffff


	//   ....[57]....
        /*017c*/ 	.word	0xffffffff


	//   ....[58]....
        /*0180*/ 	.word	0xffffffff


	//   ....[59]....
        /*0184*/ 	.word	0xffffffff


	//   ....[60]....
        /*0188*/ 	.word	0xffffffff


	//   ....[61]....
        /*018c*/ 	.word	0xffffffff


	//   ....[62]....
        /*0190*/ 	.word	0xffffffff


	//   ....[63]....
        /*0194*/ 	.word	0xffffffff


	//   ....[64]....
        /*0198*/ 	.word	0x05000015


	//   ....[65]....
        /*019c*/ 	.word	0x05000015


	//   ....[66]....
        /*01a0*/ 	.word	0x05000015


	//   ....[67]....
        /*01a4*/ 	.word	0x05000015


	//   ....[68]....
        /*01a8*/ 	.word	0x05000015


	//   ....[69]....
        /*01ac*/ 	.word	0x05000015


	//   ....[70]....
        /*01b0*/ 	.word	0x05000015


	//   ....[71]....
        /*01b4*/ 	.word	0x05000015


	//   ....[72]....
        /*01b8*/ 	.word	0x05000015


	//   ....[73]....
        /*01bc*/ 	.word	0x05000015


	//   ....[74]....
        /*01c0*/ 	.word	0x05000015


	//   ....[75]....
        /*01c4*/ 	.word	0x05000015


	//   ....[76]....
        /*01c8*/ 	.word	0x05000015


	//   ....[77]....
        /*01cc*/ 	.word	0x05000015


	//   ....[78]....
        /*01d0*/ 	.word	0x05000015


	//   ....[79]....
        /*01d4*/ 	.word	0x05000015


	//   ....[80]....
        /*01d8*/ 	.word	0x05000015


	//   ....[81]....
        /*01dc*/ 	.word	0x05000015


	//   ....[82]....
        /*01e0*/ 	.word	0x05000015


	//   ....[83]....
        /*01e4*/ 	.word	0x05000015


	//   ....[84]....
        /*01e8*/ 	.word	0x05000015


	//   ....[85]....
        /*01ec*/ 	.word	0x05000015


	//   ....[86]....
        /*01f0*/ 	.word	0x05000015


	//   ....[87]....
        /*01f4*/ 	.word	0x05000015


	//   ....[88]....
        /*01f8*/ 	.word	0x05000015


	//   ....[89]....
        /*01fc*/ 	.word	0x05000015


	//   ....[90]....
        /*0200*/ 	.word	0x05000015


	//   ....[91]....
        /*0204*/ 	.word	0x05000015


	//   ....[92]....
        /*0208*/ 	.word	0x05000015


	//   ....[93]....
        /*020c*/ 	.word	0x05000015


	//   ....[94]....
        /*0210*/ 	.word	0x05000015


	//   ....[95]....
        /*0214*/ 	.word	0x05000015


	//   ....[96]....
        /*0218*/ 	.word	0x05000015


	//   ....[97]....
        /*021c*/ 	.word	0x05000015


	//   ....[98]....
        /*0220*/ 	.word	0x05000015


	//   ....[99]....
        /*0224*/ 	.word	0x05000015


	//----- nvinfo : EIATTR_COOP_GROUP_INSTR_OFFSETS
	.align		4
.L_128:
        /*0228*/ 	.byte	0x04, 0x28
        /*022a*/ 	.short	(.L_130 - .L_129)


	//   ....[0]....
.L_129:
        /*022c*/ 	.word	0x000004b0


	//   ....[1]....
        /*0230*/ 	.word	0x00000700


	//   ....[2]....
        /*0234*/ 	.word	0x00000730


	//   ....[3]....
        /*0238*/ 	.word	0x00000750


	//   ....[4]....
        /*023c*/ 	.word	0x00000770


	//   ....[5]....
        /*0240*/ 	.word	0x00000790


	//   ....[6]....
        /*0244*/ 	.word	0x000007f0


	//   ....[7]....
        /*0248*/ 	.word	0x00000c20


	//   ....[8]....
        /*024c*/ 	.word	0x00000c50


	//   ....[9]....
        /*0250*/ 	.word	0x00000c70


	//   ....[10]....
        /*0254*/ 	.word	0x00000c90


	//   ....[11]....
        /*0258*/ 	.word	0x00000cb0


	//   ....[12]....
        /*025c*/ 	.word	0x00000d10


	//   ....[13]....
        /*0260*/ 	.word	0x00001050


	//   ....[14]....
        /*0264*/ 	.word	0x00001220


	//   ....[15]....
        /*0268*/ 	.word	0x00001290


	//   ....[16]....
        /*026c*/ 	.word	0x00001330


	//   ....[17]....
        /*0270*/ 	.word	0x000013a0


	//   ....[18]....
        /*0274*/ 	.word	0x000013d0


	//   ....[19]....
        /*0278*/ 	.word	0x00001400


	//   ....[20]....
        /*027c*/ 	.word	0x00001430


	//   ....[21]....
        /*0280*/ 	.word	0x00001440


	//   ....[22]....
        /*0284*/ 	.word	0x000014f0


	//   ....[23]....
        /*0288*/ 	.word	0x000016c0


	//   ....[24]....
        /*028c*/ 	.word	0x00001710


	//   ....[25]....
        /*0290*/ 	.word	0x00001770


	//   ....[26]....
        /*0294*/ 	.word	0x000017c0


	//   ....[27]....
        /*0298*/ 	.word	0x000017f0


	//   ....[28]....
        /*029c*/ 	.word	0x00001820


	//   ....[29]....
        /*02a0*/ 	.word	0x00001850


	//   ....[30]....
        /*02a4*/ 	.word	0x00001860


	//   ....[31]....
        /*02a8*/ 	.word	0x00001d10


	//   ....[32]....
        /*02ac*/ 	.word	0x000027f0


	//   ....[33]....
        /*02b0*/ 	.word	0x00002a50


	//   ....[34]....
        /*02b4*/ 	.word	0x00002a80


	//   ....[35]....
        /*02b8*/ 	.word	0x00002aa0


	//   ....[36]....
        /*02bc*/ 	.word	0x00002ac0


	//   ....[37]....
        /*02c0*/ 	.word	0x00002ae0


	//   ....[38]....
        /*02c4*/ 	.word	0x00002b40


	//   ....[39]....
        /*02c8*/ 	.word	0x00002f00


	//   ....[40]....
        /*02cc*/ 	.word	0x00002f30


	//   ....[41]....
        /*02d0*/ 	.word	0x00002f50


	//   ....[42]....
        /*02d4*/ 	.word	0x00002f70


	//   ....[43]....
        /*02d8*/ 	.word	0x00002f90


	//   ....[44]....
        /*02dc*/ 	.word	0x00003110


	//   ....[45]....
        /*02e0*/ 	.word	0x00003330


	//   ....[46]....
        /*02e4*/ 	.word	0x00003500


	//   ....[47]....
        /*02e8*/ 	.word	0x00003570


	//   ....[48]....
        /*02ec*/ 	.word	0x000035e0


	//   ....[49]....
        /*02f0*/ 	.word	0x00003630


	//   ....[50]....
        /*02f4*/ 	.word	0x00003670


	//   ....[51]....
        /*02f8*/ 	.word	0x000036c0


	//   ....[52]....
        /*02fc*/ 	.word	0x00003710


	//   ....[53]....
        /*0300*/ 	.word	0x00003720


	//   ....[54]....
        /*0304*/ 	.word	0x000037d0


	//   ....[55]....
        /*0308*/ 	.word	0x000039a0


	//   ....[56]....
        /*030c*/ 	.word	0x000039f0


	//   ....[57]....
        /*0310*/ 	.word	0x00003a70


	//   ....[58]....
        /*0314*/ 	.word	0x00003ac0


	//   ....[59]....
        /*0318*/ 	.word	0x00003af0


	//   ....[60]....
        /*031c*/ 	.word	0x00003b30


	//   ....[61]....
        /*0320*/ 	.word	0x00003b70


	//   ....[62]....
        /*0324*/ 	.word	0x00003b80


	//   ....[63]....
        /*0328*/ 	.word	0x00004000


	//   ....[64]....
        /*032c*/ 	.word	0x00004680


	//   ....[65]....
        /*0330*/ 	.word	0x00004700


	//   ....[66]....
        /*0334*/ 	.word	0x00004790


	//   ....[67]....
        /*0338*/ 	.word	0x000048b0


	//   ....[68]....
        /*033c*/ 	.word	0x00004920


	//   ....[69]....
        /*0340*/ 	.word	0x00004990


	//   ....[70]....
        /*0344*/ 	.word	0x00004a00


	//   ....[71]....
        /*0348*/ 	.word	0x00004a80


	//   ....[72]....
        /*034c*/ 	.word	0x00004ab0


	//   ....[73]....
        /*0350*/ 	.word	0x00004b50


	//   ....[74]....
        /*0354*/ 	.word	0x00004bd0


	//   ....[75]....
        /*0358*/ 	.word	0x00004c50


	//   ....[76]....
        /*035c*/ 	.word	0x00004d10


	//   ....[77]....
        /*0360*/ 	.word	0x00004d90


	//   ....[78]....
        /*0364*/ 	.word	0x00004e00


	//   ....[79]....
        /*0368*/ 	.word	0x00004e70


	//   ....[80]....
        /*036c*/ 	.word	0x00004ee0


	//   ....[81]....
        /*0370*/ 	.word	0x00004f40


	//   ....[82]....
        /*0374*/ 	.word	0x00004fb0


	//   ....[83]....
        /*0378*/ 	.word	0x00005030


	//   ....[84]....
        /*037c*/ 	.word	0x000050c0


	//   ....[85]....
        /*0380*/ 	.word	0x00005190


	//   ....[86]....
        /*0384*/ 	.word	0x00005210


	//   ....[87]....
        /*0388*/ 	.word	0x00005290


	//   ....[88]....
        /*038c*/ 	.word	0x00005330


	//   ....[89]....
        /*0390*/ 	.word	0x000053b0


	//   ....[90]....
        /*0394*/ 	.word	0x000053e0


	//   ....[91]....
        /*0398*/ 	.word	0x00005480


	//   ....[92]....
        /*039c*/ 	.word	0x00005500


	//   ....[93]....
        /*03a0*/ 	.word	0x00005580


	//   ....[94]....
        /*03a4*/ 	.word	0x00005650


	//   ....[95]....
        /*03a8*/ 	.word	0x000056e0


	//   ....[96]....
        /*03ac*/ 	.word	0x00005760


	//   ....[97]....
        /*03b0*/ 	.word	0x000057e0


	//   ....[98]....
        /*03b4*/ 	.word	0x00005850


	//   ....[99]....
        /*03b8*/ 	.word	0x000058b0


	//----- nvinfo : EIATTR_VRC_CTA_INIT_COUNT
	.align		4
.L_130:
        /*03bc*/ 	.byte	0x02, 0x4a
	.zero		1
	.zero		1


	//----- nvinfo : EIATTR_EXIT_INSTR_OFFSETS
	.align		4
        /*03c0*/ 	.byte	0x04, 0x1c
        /*03c2*/ 	.short	(.L_132 - .L_131)


	//   ....[0]....
.L_131:
        /*03c4*/ 	.word	0x00001fe0


	//   ....[1]....
        /*03c8*/ 	.word	0x00002000


	//   ....[2]....
        /*03cc*/ 	.word	0x00004610


	//   ....[3]....
        /*03d0*/ 	.word	0x00004630


	//----- nvinfo : EIATTR_MAX_THREADS
	.align		4
.L_132:
        /*03d4*/ 	.byte	0x04, 0x05
        /*03d6*/ 	.short	(.L_134 - .L_133)
.L_133:
        /*03d8*/ 	.word	0x00000180
        /*03dc*/ 	.word	0x00000001
        /*03e0*/ 	.word	0x00000001


	//----- nvinfo : EIATTR_CRS_STACK_SIZE
	.align		4
.L_134:
        /*03e4*/ 	.byte	0x04, 0x1e
        /*03e6*/ 	.short	(.L_136 - .L_135)
.L_135:
        /*03e8*/ 	.word	0x00000000


	//----- nvinfo : EIATTR_CBANK_PARAM_SIZE
	.align		4
.L_136:
        /*03ec*/ 	.byte	0x03, 0x19
        /*03ee*/ 	.short	0x0024


	//----- nvinfo : EIATTR_PARAM_CBANK
	.align		4
        /*03f0*/ 	.byte	0x04, 0x0a
        /*03f2*/ 	.short	(.L_138 - .L_137)
	.align		4
.L_137:
        /*03f4*/ 	.word	index@(.nv.constant0._ZN3cub18CUB_300001_SM_10006detail4scan16DeviceScanKernelINS2_10policy_hubIfffjN4cuda3std3__44plusIvEEE10Policy1000EN6thrust24THRUST_300001_SM_1000_NS6detail15normal_iteratorINSD_10device_ptrIfEEEESI_NS0_13ScanTileStateIfLb1EEES9_NS0_8NullTypeEjfLb0ESL_EEvT0_T1_T2_iT3_T4_T5_)
        /*03f8*/ 	.short	0x0380
        /*03fa*/ 	.short	0x0024


	//----- nvinfo : EIATTR_SW_WAR
	.align		4
.L_138:
        /*03fc*/ 	.byte	0x04, 0x36
        /*03fe*/ 	.short	(.L_140 - .L_139)
.L_139:
        /*0400*/ 	.word	0x00000008
.L_140:


//--------------------- .nv.info._ZN3cub18CUB_300001_SM_10006detail4scan20DeviceScanInitKernelINS0_13ScanTileStateIfLb1EEEEEvT_i --------------------------
	.section	.nv.info._ZN3cub18CUB_300001_SM_10006detail4scan20DeviceScanInitKernelINS0_13ScanTileStateIfLb1EEEEEvT_i,"",@"SHT_CUDA_INFO"
	.sectionflags	@""
	.align	4


	//----- nvinfo : EIATTR_CUDA_API_VERSION
	.align		4
        /*0000*/ 	.byte	0x04, 0x37
        /*0002*/ 	.short	(.L_142 - .L_141)
.L_141:
        /*0004*/ 	.word	0x00000082


	//----- nvinfo : EIATTR_KPARAM_INFO
	.align		4
.L_142:
        /*0008*/ 	.byte	0x04, 0x17
        /*000a*/ 	.short	(.L_144 - .L_143)
.L_143:
        /*000c*/ 	.word	0x00000000
        /*0010*/ 	.short	0x0001
        /*0012*/ 	.short	0x0008
        /*0014*/ 	.byte	0x00, 0xf0, 0x11, 0x00


	//----- nvinfo : EIATTR_KPARAM_INFO
	.align		4
.L_144:
        /*0018*/ 	.byte	0x04, 0x17
        /*001a*/ 	.short	(.L_146 - .L_145)
.L_145:
        /*001c*/ 	.word	0x00000000
        /*0020*/ 	.short	0x0000
        /*0022*/ 	.short	0x0000
        /*0024*/ 	.byte	0x00, 0xf0, 0x21, 0x00


	//----- nvinfo : EIATTR_SPARSE_MMA_MASK
	.align		4
.L_146:
        /*0028*/ 	.byte	0x03, 0x50
        /*002a*/ 	.short	0x0000


	//----- nvinfo : EIATTR_MAXREG_COUNT
	.align		4
        /*002c*/ 	.byte	0x03, 0x1b
        /*002e*/ 	.short	0x00ff


	//----- nvinfo : EIATTR_MERCURY_ISA_VERSION
	.align		4
        /*0030*/ 	.byte	0x03, 0x5f
        /*0032*/ 	.short	0x0101


	//----- nvinfo : EIATTR_VRC_CTA_INIT_COUNT
	.align		4
        /*0034*/ 	.byte	0x02, 0x4a
	.zero		1
	.zero		1


	//----- nvinfo : EIATTR_EXIT_INSTR_OFFSETS
	.align		4
        /*0038*/ 	.byte	0x04, 0x1c
        /*003a*/ 	.short	(.L_148 - .L_147)


	//   ....[0]....
.L_147:
        /*003c*/ 	.word	0x000000f0


	//   ....[1]....
        /*0040*/ 	.word	0x00000130


	//----- nvinfo : EIATTR_CBANK_PARAM_SIZE
	.align		4
.L_148:
        /*0044*/ 	.byte	0x03, 0x19
        /*0046*/ 	.short	0x000c


	//----- nvinfo : EIATTR_PARAM_CBANK
	.align		4
        /*0048*/ 	.byte	0x04, 0x0a
        /*004a*/ 	.short	(.L_150 - .L_149)
	.align		4
.L_149:
        /*004c*/ 	.word	index@(.nv.constant0._ZN3cub18CUB_300001_SM_10006detail4scan20DeviceScanInitKernelINS0_13ScanTileStateIfLb1EEEEEvT_i)
        /*0050*/ 	.short	0x0380
        /*0052*/ 	.short	0x000c


	//----- nvinfo : EIATTR_SW_WAR
	.align		4
.L_150:
        /*0054*/ 	.byte	0x04, 0x36
        /*0056*/ 	.short	(.L_152 - .L_151)
.L_151:
        /*0058*/ 	.word	0x00000008
.L_152:


//--------------------- .nv.info._ZN3cub18CUB_300001_SM_10006detail11EmptyKernelIvEEvv --------------------------
	.section	.nv.info._ZN3cub18CUB_300001_SM_10006detail11EmptyKernelIvEEvv,"",@"SHT_CUDA_INFO"
	.sectionflags	@""
	.align	4


	//----- nvinfo : EIATTR_CUDA_API_VERSION
	.align		4
        /*0000*/ 	.byte	0x04, 0x37
        /*0002*/ 	.short	(.L_154 - .L_153)
.L_153:
        /*0004*/ 	.word	0x00000082


	//----- nvinfo : EIATTR_SPARSE_MMA_MASK
	.align		4
.L_154:
        /*0008*/ 	.byte	0x03, 0x50
        /*000a*/ 	.short	0x0000


	//----- nvinfo : EIATTR_MAXREG_COUNT
	.align		4
        /*000c*/ 	.byte	0x03, 0x1b
        /*000e*/ 	.short	0x00ff


	//----- nvinfo : EIATTR_MERCURY_ISA_VERSION
	.align		4
        /*0010*/ 	.byte	0x03, 0x5f
        /*0012*/ 	.short	0x0101


	//----- nvinfo : EIATTR_VRC_CTA_INIT_COUNT
	.align		4
        /*0014*/ 	.byte	0x02, 0x4a
	.zero		1
	.zero		1


	//----- nvinfo : EIATTR_EXIT_INSTR_OFFSETS
	.align		4
        /*0018*/ 	.byte	0x04, 0x1c
        /*001a*/ 	.short	(.L_156 - .L_155)


	//   ....[0]....
.L_155:
        /*001c*/ 	.word	0x00000010


	//----- nvinfo : EIATTR_SW_WAR
	.align		4
.L_156:
        /*0020*/ 	.byte	0x04, 0x36
        /*0022*/ 	.short	(.L_158 - .L_157)
.L_157:
        /*0024*/ 	.word	0x00000008
.L_158:


//--------------------- .nv.info._Z11uniform_addPfS_i --------------------------
	.section	.nv.info._Z11uniform_addPfS_i,"",@"SHT_CUDA_INFO"
	.sectionflags	@""
	.align	4


	//----- nvinfo : EIATTR_CUDA_API_VERSION
	.align		4
        /*0000*/ 	.byte	0x04, 0x37
        /*0002*/ 	.short	(.L_160 - .L_159)
.L_159:
        /*0004*/ 	.word	0x00000082


	//----- nvinfo : EIATTR_KPARAM_INFO
	.align		4
.L_160:
        /*0008*/ 	.byte	0x04, 0x17
        /*000a*/ 	.short	(.L_162 - .L_161)
.L_161:
        /*000c*/ 	.word	0x00000000
        /*0010*/ 	.short	0x0002
        /*0012*/ 	.short	0x0010
        /*0014*/ 	.byte	0x00, 0xf0, 0x11, 0x00


	//----- nvinfo : EIATTR_KPARAM_INFO
	.align		4
.L_162:
        /*0018*/ 	.byte	0x04, 0x17
        /*001a*/ 	.short	(.L_164 - .L_163)
.L_163:
        /*001c*/ 	.word	0x00000000
        /*0020*/ 	.short	0x0001
        /*0022*/ 	.short	0x0008
        /*0024*/ 	.byte	0x00, 0xf5, 0x21, 0x00


	//----- nvinfo : EIATTR_KPARAM_INFO
	.align		4
.L_164:
        /*0028*/ 	.byte	0x04, 0x17
        /*002a*/ 	.short	(.L_166 - .L_165)
.L_165:
        /*002c*/ 	.word	0x00000000
        /*0030*/ 	.short	0x0000
        /*0032*/ 	.short	0x0000
        /*0034*/ 	.byte	0x00, 0xf5, 0x21, 0x00


	//----- nvinfo : EIATTR_SPARSE_MMA_MASK
	.align		4
.L_166:
        /*0038*/ 	.byte	0x03, 0x50
        /*003a*/ 	.short	0x0000


	//----- nvinfo : EIATTR_MAXREG_COUNT
	.align		4
        /*003c*/ 	.byte	0x03, 0x1b
        /*003e*/ 	.short	0x00ff


	//----- nvinfo : EIATTR_NUM_BARRIERS
	.align		4
        /*0040*/ 	.byte	0x02, 0x4c
        /*0042*/ 	.byte	0x01
	.zero		1


	//----- nvinfo : EIATTR_MERCURY_ISA_VERSION
	.align		4
        /*0044*/ 	.byte	0x03, 0x5f
        /*0046*/ 	.short	0x0101


	//----- nvinfo : EIATTR_VRC_CTA_INIT_COUNT
	.align		4
        /*0048*/ 	.byte	0x02, 0x4a
	.zero		1
	.zero		1


	//----- nvinfo : EIATTR_EXIT_INSTR_OFFSETS
	.align		4
        /*004c*/ 	.byte	0x04, 0x1c
        /*004e*/ 	.short	(.L_168 - .L_167)


	//   ....[0]....
.L_167:
        /*0050*/ 	.word	0x00000070


	//   ....[1]....
        /*0054*/ 	.word	0x00000180


	//----- nvinfo : EIATTR_CBANK_PARAM_SIZE
	.align		4
.L_168:
        /*0058*/ 	.byte	0x03, 0x19
        /*005a*/ 	.short	0x0014


	//----- nvinfo : EIATTR_PARAM_CBANK
	.align		4
        /*005c*/ 	.byte	0x04, 0x0a
        /*005e*/ 	.short	(.L_170 - .L_169)
	.align		4
.L_169:
        /*0060*/ 	.word	index@(.nv.constant0._Z11uniform_addPfS_i)
        /*0064*/ 	.short	0x0380
        /*0066*/ 	.short	0x0014


	//----- nvinfo : EIATTR_SW_WAR
	.align		4
.L_170:
        /*0068*/ 	.byte	0x04, 0x36
        /*006a*/ 	.short	(.L_172 - .L_171)
.L_171:
        /*006c*/ 	.word	0x00000008
.L_172:


//--------------------- .nv.info._Z9shfl_scanPfiS_ --------------------------
	.section	.nv.info._Z9shfl_scanPfiS_,"",@"SHT_CUDA_INFO"
	.sectionflags	@""
	.align	4


	//----- nvinfo : EIATTR_CUDA_API_VERSION
	.align		4
        /*0000*/ 	.byte	0x04, 0x37
        /*0002*/ 	.short	(.L_174 - .L_173)
.L_173:
        /*0004*/ 	.word	0x00000082


	//----- nvinfo : EIATTR_KPARAM_INFO
	.align		4
.L_174:
        /*0008*/ 	.byte	0x04, 0x17
        /*000a*/ 	.short	(.L_176 - .L_175)
.L_175:
        /*000c*/ 	.word	0x00000000
        /*0010*/ 	.short	0x0002
        /*0012*/ 	.short	0x0010
        /*0014*/ 	.byte	0x00, 0xf5, 0x21, 0x00


	//----- nvinfo : EIATTR_KPARAM_INFO
	.align		4
.L_176:
        /*0018*/ 	.byte	0x04, 0x17
        /*001a*/ 	.short	(.L_178 - .L_177)
.L_177:
        /*001c*/ 	.word	0x00000000
        /*0020*/ 	.short	0x0001
        /*0022*/ 	.short	0x0008
        /*0024*/ 	.byte	0x00, 0xf0, 0x11, 0x00


	//----- nvinfo : EIATTR_KPARAM_INFO
	.align		4
.L_178:
        /*0028*/ 	.byte	0x04, 0x17
        /*002a*/ 	.short	(.L_180 - .L_179)
.L_179:
        /*002c*/ 	.word	0x00000000
        /*0030*/ 	.short	0x0000
        /*0032*/ 	.short	0x0000
        /*0034*/ 	.byte	0x00, 0xf5, 0x21, 0x00


	//----- nvinfo : EIATTR_SPARSE_MMA_MASK
	.align		4
.L_180:
        /*0038*/ 	.byte	0x03, 0x50
        /*003a*/ 	.short	0x0000


	//----- nvinfo : EIATTR_MAXREG_COUNT
	.align		4
        /*003c*/ 	.byte	0x03, 0x1b
        /*003e*/ 	.short	0x00ff


	//----- nvinfo : EIATTR_NUM_BARRIERS
	.align		4
        /*0040*/ 	.byte	0x02, 0x4c
        /*0042*/ 	.byte	0x01
	.zero		1


	//----- nvinfo : EIATTR_MERCURY_ISA_VERSION
	.align		4
        /*0044*/ 	.byte	0x03, 0x5f
        /*0046*/ 	.short	0x0101


	//----- nvinfo : EIATTR_COOP_GROUP_MASK_REGIDS
	.align		4
        /*0048*/ 	.byte	0x04, 0x29
        /*004a*/ 	.short	(.L_182 - .L_181)


	//   ....[0]....
.L_181:
        /*004c*/ 	.word	0xffffffff


	//   ....[1]....
        /*0050*/ 	.word	0xffffffff


	//   ....[2]....
        /*0054*/ 	.word	0xffffffff


	//   ....[3]....
        /*0058*/ 	.word	0xffffffff


	//   ....[4]....
        /*005c*/ 	.word	0xffffffff


	//----- nvinfo : EIATTR_COOP_GROUP_INSTR_OFFSETS
	.align		4
.L_182:
        /*0060*/ 	.byte	0x04, 0x28
        /*0062*/ 	.short	(.L_184 - .L_183)


	//   ....[0]....
.L_183:
        /*0064*/ 	.word	0x00000190


	//   ....[1]....
        /*0068*/ 	.word	0x000001c0


	//   ....[2]....
        /*006c*/ 	.word	0x000001f0


	//   ....[3]....
        /*0070*/ 	.word	0x00000220


	//   ....[4]....
        /*0074*/ 	.word	0x00000250


	//----- nvinfo : EIATTR_VRC_CTA_INIT_COUNT
	.align		4
.L_184:
        /*0078*/ 	.byte	0x02, 0x4a
	.zero		1
	.zero		1


	//----- nvinfo : EIATTR_EXIT_INSTR_OFFSETS
	.align		4
        /*007c*/ 	.byte	0x04, 0x1c
        /*007e*/ 	.short	(.L_186 - .L_185)


	//   ....[0]....
.L_185:
        /*0080*/ 	.word	0x00000070


	//   ....[1]....
        /*0084*/ 	.word	0x00000b10


	//   ....[2]....
        /*0088*/ 	.word	0x00000b50


	//----- nvinfo : EIATTR_CRS_STACK_SIZE
	.align		4
.L_186:
        /*008c*/ 	.byte	0x04, 0x1e
        /*008e*/ 	.short	(.L_188 - .L_187)
.L_187:
        /*0090*/ 	.word	0x00000000


	//----- nvinfo : EIATTR_CBANK_PARAM_SIZE
	.align		4
.L_188:
        /*0094*/ 	.byte	0x03, 0x19
        /*0096*/ 	.short	0x0018


	//----- nvinfo : EIATTR_PARAM_CBANK
	.align		4
        /*0098*/ 	.byte	0x04, 0x0a
        /*009a*/ 	.short	(.L_190 - .L_189)
	.align		4
.L_189:
        /*009c*/ 	.word	index@(.nv.constant0._Z9shfl_scanPfiS_)
        /*00a0*/ 	.short	0x0380
        /*00a2*/ 	.short	0x0018


	//----- nvinfo : EIATTR_SW_WAR
	.align		4
.L_190:
        /*00a4*/ 	.byte	0x04, 0x36
        /*00a6*/ 	.short	(.L_192 - .L_191)
.L_191:
        /*00a8*/ 	.word	0x00000008
.L_192:


//--------------------- .nv.callgraph             --------------------------
	.section	.nv.callgraph,"",@"SHT_CUDA_CALLGRAPH"
	.align	4
	.sectionentsize	8
	.align		4
        /*0000*/ 	.word	0x00000000
	.align		4
        /*0004*/ 	.word	0xffffffff
	.align		4
        /*0008*/ 	.word	0x00000000
	.align		4
        /*000c*/ 	.word	0xfffffffe
	.align		4
        /*0010*/ 	.word	0x00000000
	.align		4
        /*0014*/ 	.word	0xfffffffd
	.align		4
        /*0018*/ 	.word	0x00000000
	.align		4
        /*001c*/ 	.word	0xfffffffc


//--------------------- .nv.constant4             --------------------------
	.section	.nv.constant4,"a",@progbits
	.align	8
	.align		8
.nv.constant4:
        /*0000*/ 	.dword	_ZN34_INTERNAL_9e348feb_4_k_cu_576ad1124cuda3std3__45__cpo5beginE
	.align		8
        /*0008*/ 	.dword	_ZN34_INTERNAL_9e348feb_4_k_cu_576ad1124cuda3std3__45__cpo3endE
	.align		8
        /*0010*/ 	.dword	_ZN34_INTERNAL_9e348feb_4_k_cu_576ad1124cuda3std3__45__cpo6cbeginE
	.align		8
        /*0018*/ 	.dword	_ZN34_INTERNAL_9e348feb_4_k_cu_576ad1124cuda3std3__45__cpo4cendE
	.align		8
        /*0020*/ 	.dword	_ZN34_INTERNAL_9e348feb_4_k_cu_576ad1124cuda3std3__45__cpo6rbeginE
	.align		8
        /*0028*/ 	.dword	_ZN34_INTERNAL_9e348feb_4_k_cu_576ad1124cuda3std3__45__cpo4rendE
	.align		8
        /*0030*/ 	.dword	_ZN34_INTERNAL_9e348feb_4_k_cu_576ad1124cuda3std3__45__cpo7crbeginE
	.align		8
        /*0038*/ 	.dword	_ZN34_INTERNAL_9e348feb_4_k_cu_576ad1124cuda3std3__45__cpo5crendE
	.align		8
        /*0040*/ 	.dword	_ZN34_INTERNAL_9e348feb_4_k_cu_576ad1124cuda3std3__436_GLOBAL__N__9e348feb_4_k_cu_576ad1126ignoreE
	.align		8
        /*0048*/ 	.dword	_ZN34_INTERNAL_9e348feb_4_k_cu_576ad1124cuda3std3__419piecewise_constructE
	.align		8
        /*0050*/ 	.dword	_ZN34_INTERNAL_9e348feb_4_k_cu_576ad1124cuda3std3__48in_placeE
	.align		8
        /*0058*/ 	.dword	_ZN34_INTERNAL_9e348feb_4_k_cu_576ad1124cuda3std3__420unreachable_sentinelE
	.align		8
        /*0060*/ 	.dword	_ZN34_INTERNAL_9e348feb_4_k_cu_576ad1124cuda3std3__47nulloptE
	.align		8
        /*0068*/ 	.dword	_ZN34_INTERNAL_9e348feb_4_k_cu_576ad1124cuda3std3__48unexpectE
	.align		8
        /*0070*/ 	.dword	_ZN34_INTERNAL_9e348feb_4_k_cu_576ad1124cuda3std6ranges3__45__cpo4swapE
	.align		8
        /*0078*/ 	.dword	_ZN34_INTERNAL_9e348feb_4_k_cu_576ad1124cuda3std6ranges3__45__cpo9iter_moveE
	.align		8
        /*0080*/ 	.dword	_ZN34_INTERNAL_9e348feb_4_k_cu_576ad1124cuda3std6ranges3__45__cpo5beginE
	.align		8
        /*0088*/ 	.dword	_ZN34_INTERNAL_9e348feb_4_k_cu_576ad1124cuda3std6ranges3__45__cpo3endE
	.align		8
        /*0090*/ 	.dword	_ZN34_INTERNAL_9e348feb_4_k_cu_576ad1124cuda3std6ranges3__45__cpo6cbeginE
	.align		8
        /*0098*/ 	.dword	_ZN34_INTERNAL_9e348feb_4_k_cu_576ad1124cuda3std6ranges3__45__cpo4cendE
	.align		8
        /*00a0*/ 	.dword	_ZN34_INTERNAL_9e348feb_4_k_cu_576ad1124cuda3std6ranges3__45__cpo7advanceE
	.align		8
        /*00a8*/ 	.dword	_ZN34_INTERNAL_9e348feb_4_k_cu_576ad1124cuda3std6ranges3__45__cpo9iter_swapE
	.align		8
        /*00b0*/ 	.dword	_ZN34_INTERNAL_9e348feb_4_k_cu_576ad1124cuda3std6ranges3__45__cpo4nextE
	.align		8
        /*00b8*/ 	.dword	_ZN34_INTERNAL_9e348feb_4_k_cu_576ad1124cuda3std6ranges3__45__cpo4prevE
	.align		8
        /*00c0*/ 	.dword	_ZN34_INTERNAL_9e348feb_4_k_cu_576ad1124cuda3std6ranges3__45__cpo4dataE
	.align		8
        /*00c8*/ 	.dword	_ZN34_INTERNAL_9e348feb_4_k_cu_576ad1124cuda3std6ranges3__45__cpo5cdataE
	.align		8
        /*00d0*/ 	.dword	_ZN34_INTERNAL_9e348feb_4_k_cu_576ad1124cuda3std6ranges3__45__cpo4sizeE
	.align		8
        /*00d8*/ 	.dword	_ZN34_INTERNAL_9e348feb_4_k_cu_576ad1124cuda3std6ranges3__45__cpo5ssizeE
	.align		8
        /*00e0*/ 	.dword	_ZN34_INTERNAL_9e348feb_4_k_cu_576ad1124cuda3std6ranges3__45__cpo8distanceE
	.align		8
        /*00e8*/ 	.dword	_ZN34_INTERNAL_9e348feb_4_k_cu_576ad1126thrust24THRUST_300001_SM_1000_NS8cuda_cub3parE
	.align		8
        /*00f0*/ 	.dword	_ZN34_INTERNAL_9e348feb_4_k_cu_576ad1126thrust24THRUST_300001_SM_1000_NS8cuda_cub10par_nosyncE
	.align		8
        /*00f8*/ 	.dword	_ZN34_INTERNAL_9e348feb_4_k_cu_576ad1126thrust24THRUST_300001_SM_1000_NS6system6detail10sequential3seqE
	.align		8
        /*0100*/ 	.dword	_ZN34_INTERNAL_9e348feb_4_k_cu_576ad1126thrust24THRUST_300001_SM_1000_NS12placeholders2_1E
	.align		8
        /*0108*/ 	.dword	_ZN34_INTERNAL_9e348feb_4_k_cu_576ad1126thrust24THRUST_300001_SM_1000_NS12placeholders2_2E
	.align		8
        /*0110*/ 	.dword	_ZN34_INTERNAL_9e348feb_4_k_cu_576ad1126thrust24THRUST_300001_SM_1000_NS12placeholders2_3E
	.align		8
        /*0118*/ 	.dword	_ZN34_INTERNAL_9e348feb_4_k_cu_576ad1126thrust24THRUST_300001_SM_1000_NS12placeholders2_4E
	.align		8
        /*0120*/ 	.dword	_ZN34_INTERNAL_9e348feb_4_k_cu_576ad1126thrust24THRUST_300001_SM_1000_NS12placeholders2_5E
	.align		8
        /*0128*/ 	.dword	_ZN34_INTERNAL_9e348feb_4_k_cu_576ad1126thrust24THRUST_300001_SM_1000_NS12placeholders2_6E
	.align		8
        /*0130*/ 	.dword	_ZN34_INTERNAL_9e348feb_4_k_cu_576ad1126thrust24THRUST_300001_SM_1000_NS12placeholders2_7E
	.align		8
        /*0138*/ 	.dword	_ZN34_INTERNAL_9e348feb_4_k_cu_576ad1126thrust24THRUST_300001_SM_1000_NS12placeholders2_8E
	.align		8
        /*0140*/ 	.dword	_ZN34_INTERNAL_9e348feb_4_k_cu_576ad1126thrust24THRUST_300001_SM_1000_NS12placeholders2_9E
	.align		8
        /*0148*/ 	.dword	_ZN34_INTERNAL_9e348feb_4_k_cu_576ad1126thrust24THRUST_300001_SM_1000_NS12placeholders3_10E
	.align		8
        /*0150*/ 	.dword	_ZN34_INTERNAL_9e348feb_4_k_cu_576ad1126thrust24THRUST_300001_SM_1000_NS3seqE


//--------------------- .text._ZN3cub18CUB_300001_SM_10006detail4scan16DeviceScanKernelINS2_10policy_hubIfffmN4cuda3std3__44plusIvEEE10Policy1000EN6thrust24THRUST_300001_SM_1000_NS6detail15normal_iteratorINSD_10device_ptrIfEEEESI_NS0_13ScanTileStateIfLb1EEES9_NS0_8NullTypeEmfLb0ESL_EEvT0_T1_T2_iT3_T4_T5_ --------------------------
	.section	.text._ZN3cub18CUB_300001_SM_10006detail4scan16DeviceScanKernelINS2_10policy_hubIfffmN4cuda3std3__44plusIvEEE10Policy1000EN6thrust24THRUST_300001_SM_1000_NS6detail15normal_iteratorINSD_10device_ptrIfEEEESI_NS0_13ScanTileStateIfLb1EEES9_NS0_8NullTypeEmfLb0ESL_EEvT0_T1_T2_iT3_T4_T5_,"ax",@progbits
	.align	128
        .global         _ZN3cub18CUB_300001_SM_10006detail4scan16DeviceScanKernelINS2_10policy_hubIfffmN4cuda3std3__44plusIvEEE10Policy1000EN6thrust24THRUST_300001_SM_1000_NS6detail15normal_iteratorINSD_10device_ptrIfEEEESI_NS0_13ScanTileStateIfLb1EEES9_NS0_8NullTypeEmfLb0ESL_EEvT0_T1_T2_iT3_T4_T5_
        .type           _ZN3cub18CUB_300001_SM_10006detail4scan16DeviceScanKernelINS2_10policy_hubIfffmN4cuda3std3__44plusIvEEE10Policy1000EN6thrust24THRUST_300001_SM_1000_NS6detail15normal_iteratorINSD_10device_ptrIfEEEESI_NS0_13ScanTileStateIfLb1EEES9_NS0_8NullTypeEmfLb0ESL_EEvT0_T1_T2_iT3_T4_T5_,@function
        .size           _ZN3cub18CUB_300001_SM_10006detail4scan16DeviceScanKernelINS2_10policy_hubIfffmN4cuda3std3__44plusIvEEE10Policy1000EN6thrust24THRUST_300001_SM_1000_NS6detail15normal_iteratorINSD_10device_ptrIfEEEESI_NS0_13ScanTileStateIfLb1EEES9_NS0_8NullTypeEmfLb0ESL_EEvT0_T1_T2_iT3_T4_T5_,(.L_x_199 - _ZN3cub18CUB_300001_SM_10006detail4scan16DeviceScanKernelINS2_10policy_hubIfffmN4cuda3std3__44plusIvEEE10Policy1000EN6thrust24THRUST_300001_SM_1000_NS6detail15normal_iteratorINSD_10device_ptrIfEEEESI_NS0_13ScanTileStateIfLb1EEES9_NS0_8NullTypeEmfLb0ESL_EEvT0_T1_T2_iT3_T4_T5_)
        .other          _ZN3cub18CUB_300001_SM_10006detail4scan16DeviceScanKernelINS2_10policy_hubIfffmN4cuda3std3__44plusIvEEE10Policy1000EN6thrust24THRUST_300001_SM_1000_NS6detail15normal_iteratorINSD_10device_ptrIfEEEESI_NS0_13ScanTileStateIfLb1EEES9_NS0_8NullTypeEmfLb0ESL_EEvT0_T1_T2_iT3_T4_T5_,@"STO_CUDA_ENTRY STV_DEFAULT"
_ZN3cub18CUB_300001_SM_10006detail4scan16DeviceScanKernelINS2_10policy_hubIfffmN4cuda3std3__44plusIvEEE10Policy1000EN6thrust24THRUST_300001_SM_1000_NS6detail15normal_iteratorINSD_10device_ptrIfEEEESI_NS0_13ScanTileStateIfLb1EEES9_NS0_8NullTypeEmfLb0ESL_EEvT0_T1_T2_iT3_T4_T5_:
.text._ZN3cub18CUB_300001_SM_10006detail4scan16DeviceScanKernelINS2_10policy_hubIfffmN4cuda3std3__44plusIvEEE10Policy1000EN6thrust24THRUST_300001_SM_1000_NS6detail15normal_iteratorINSD_10device_ptrIfEEEESI_NS0_13ScanTileStateIfLb1EEES9_NS0_8NullTypeEmfLb0ESL_EEvT0_T1_T2_iT3_T4_T5_:
[----:B------:R-:W-:Y:S08]  /*0000*/  LDC R1, c[0x0][0x37c] ;  /* 0x0000df00ff017b82 */ /* 0x000ff00000000800 */
[----:B------:R-:W0:Y:S01]  /*0010*/  S2UR UR6, SR_CTAID.X ;  /* 0x00000000000679c3 */ /* 0x000e220000002500 */
[----:B------:R-:W0:Y:S01]  /*0020*/  LDCU UR4, c[0x0][0x398] ;  /* 0x00007300ff0477ac */ /* 0x000e220008000800 */
[----:B------:R-:W1:Y:S01]  /*0030*/  LDCU.64 UR8, c[0x0][0x3a0] ;  /* 0x00007400ff0877ac */ /* 0x000e620008000a00 */
[----:B------:R-:W2:Y:S01]  /*0040*/  LDCU.64 UR12, c[0x0][0x358] ;  /* 0x00006b00ff0c77ac */ /* 0x000ea20008000a00 */
[----:B0-----:R-:W-:-:S04]  /*0050*/  UIADD3 UR6, UPT, UPT, UR6, UR4, URZ ;  /* 0x0000000406067290 */ /* 0x001fc8000fffe0ff */
[----:B------:R-:W-:-:S04]  /*0060*/  UIMAD.WIDE UR10, UR6, 0x1ee0, URZ ;  /* 0x00001ee0060a78a5 */ /* 0x000fc8000f8e02ff */
[----:B-1----:R-:W-:-:S04]  /*0070*/  UIADD3 UR7, UP0, UPT, -UR10, UR8, URZ ;  /* 0x000000080a077290 */ /* 0x002fc8000ff1e1ff */
[----:B------:R-:W-:Y:S02]  /*0080*/  UIADD3.X UR4, UPT, UPT, ~UR11, UR9, URZ, UP0, !UPT ;  /* 0x000000090b047290 */ /* 0x000fe400087fe5ff */
[----:B------:R-:W-:-:S04]  /*0090*/  UISETP.GE.U32.AND UP0, UPT, UR7, 0x1ee1, UPT ;  /* 0x00001ee10700788c */ /* 0x000fc8000bf06070 */
[----:B------:R-:W-:-:S09]  /*00a0*/  UISETP.GE.U32.AND.EX UP0, UPT, UR4, URZ, UPT, UP0 ;  /* 0x000000ff0400728c */ /* 0x000fd2000bf06100 */
[----:B--2---:R-:W-:Y:S05]  /*00b0*/  BRA.U !UP0, `(.L_x_0) ;  /* 0x0000001d082c7547 */ /* 0x004fea000b800000 */
[----:B------:R-:W0:Y:S01]  /*00c0*/  S2R R38, SR_TID.X ;  /* 0x0000000000267919 */ /* 0x000e220000002100 */
[----:B------:R-:W1:Y:S01]  /*00d0*/  LDCU.64 UR4, c[0x0][0x380] ;  /* 0x00007000ff0477ac */ /* 0x000e620008000a00 */
[C---:B0-----:R-:W-:Y:S02]  /*00e0*/  LOP3.LUT R0, R38.reuse, 0x1f, RZ, 0xc0, !PT ;  /* 0x0000001f26007812 */ /* 0x041fe400078ec0ff */
[----:B------:R-:W-:-:S05]  /*00f0*/  LOP3.LUT R3, R38, 0x3e0, RZ, 0xc0, !PT ;  /* 0x000003e026037812 */ /* 0x000fca00078ec0ff */
[----:B------:R-:W-:-:S05]  /*0100*/  IMAD R0, R3, 0x13, R0 ;  /* 0x0000001303007824 */ /* 0x000fca00078e0200 */
[----:B------:R-:W-:-:S05]  /*0110*/  IADD3 R0, P0, PT, R0, UR10, RZ ;  /* 0x0000000a00007c10 */ /* 0x000fca000ff1e0ff */
[----:B------:R-:W-:Y:S02]  /*0120*/  IMAD.X R41, RZ, RZ, UR11, P0 ;  /* 0x0000000bff297e24 */ /* 0x000fe400080e06ff */
[----:B------:R-:W-:-:S03]  /*0130*/  IMAD.SHL.U32 R42, R0, 0x4, RZ ;  /* 0x00000004002a7824 */ /* 0x000fc600078e00ff */
[----:B------:R-:W-:Y:S02]  /*0140*/  SHF.L.U64.HI R41, R0, 0x2, R41 ;  /* 0x0000000200297819 */ /* 0x000fe40000010229 */
[----:B-1----:R-:W-:-:S04]  /*0150*/  IADD3 R2, P0, PT, R42, UR4, RZ ;  /* 0x000000042a027c10 */ /* 0x002fc8000ff1e0ff */
[----:B------:R-:W-:-:S05]  /*0160*/  IADD3.X R3, PT, PT, R41, UR5, RZ, P0, !PT ;  /* 0x0000000529037c10 */ /* 0x000fca00087fe4ff */
[----:B------:R-:W2:Y:S04]  /*0170*/  LDG.E R5, desc[UR12][R2.64] ;  /* 0x0000000c02057981 */ /* 0x000ea8000c1e1900 */
[----:B------:R-:W3:Y:S04]  /*0180*/  LDG.E R7, desc[UR12][R2.64+0x80] ;  /* 0x0000800c02077981 */ /* 0x000ee8000c1e1900 */
[----:B------:R-:W4:Y:S04]  /*0190*/  LDG.E R9, desc[UR12][R2.64+0x100] ;  /* 0x0001000c02097981 */ /* 0x000f28000c1e1900 */
[----:B------:R-:W5:Y:S04]  /*01a0*/  LDG.E R11, desc[UR12][R2.64+0x180] ;  /* 0x0001800c020b7981 */ /* 0x000f68000c1e1900 */
        /* <DEDUP_REMOVED lines=14> */
[----:B------:R-:W5:Y:S01]  /*0290*/  LDG.E R0, desc[UR12][R2.64+0x900] ;  /* 0x0009000c02007981 */ /* 0x000f62000c1e1900 */
[----:B------:R-:W0:Y:S01]  /*02a0*/  S2UR UR5, SR_CgaCtaId ;  /* 0x00000000000579c3 */ /* 0x000e220000008800 */
[----:B------:R-:W-:Y:S01]  /*02b0*/  SHF.R.U32.HI R32, RZ, 0x5, R38 ;  /* 0x00000005ff207819 */ /* 0x000fe20000011626 */
[----:B------:R-:W-:Y:S01]  /*02c0*/  UMOV UR4, 0x400 ;  /* 0x0000040000047882 */ /* 0x000fe20000000000 */
[----:B------:R-:W1:Y:S01]  /*02d0*/  S2R R44, SR_LANEID ;  /* 0x00000000002c7919 */ /* 0x000e620000000000 */
[----:B------:R-:W-:Y:S01]  /*02e0*/  UISETP.NE.AND UP0, UPT, UR6, URZ, UPT ;  /* 0x000000ff0600728c */ /* 0x000fe2000bf05270 */
[----:B------:R-:W-:Y:S01]  /*02f0*/  BSSY.RECONVERGENT B0, `(.L_x_1) ;  /* 0x0000156000007945 */ /* 0x000fe20003800200 */
[----:B0-----:R-:W-:Y:S01]  /*0300*/  ULEA UR4, UR5, UR4, 0x18 ;  /* 0x0000000405047291 */ /* 0x001fe2000f8ec0ff */
[----:B-1----:R-:W-:-:S05]  /*0310*/  IMAD R28, R32, 0x260, R44 ;  /* 0x00000260201c7824 */ /* 0x002fca00078e022c */
[----:B------:R-:W-:-:S05]  /*0320*/  LEA R28, R28, UR4, 0x2 ;  /* 0x000000041c1c7c11 */ /* 0x000fca000f8e10ff */
[----:B------:R-:W-:Y:S01]  /*0330*/  IMAD R27, R44, 0x48, R28 ;  /* 0x000000482c1b7824 */ /* 0x000fe200078e021c */
[----:B--2---:R0:W-:Y:S04]  /*0340*/  STS [R28], R5 ;  /* 0x000000051c007388 */ /* 0x0041e80000000800 */
[----:B---3--:R0:W-:Y:S04]  /*0350*/  STS [R28+0x80], R7 ;  /* 0x000080071c007388 */ /* 0x0081e80000000800 */
[----:B----4-:R0:W-:Y:S04]  /*0360*/  STS [R28+0x100], R9 ;  /* 0x000100091c007388 */ /* 0x0101e80000000800 */
[----:B-----5:R0:W-:Y:S04]  /*0370*/  STS [R28+0x180], R11 ;  /* 0x0001800b1c007388 */ /* 0x0201e80000000800 */
[----:B------:R0:W-:Y:S04]  /*0380*/  STS [R28+0x200], R13 ;  /* 0x0002000d1c007388 */ /* 0x0001e80000000800 */
        /* <DEDUP_REMOVED lines=13> */
[----:B------:R0:W-:Y:S01]  /*0460*/  STS [R28+0x900], R0 ;  /* 0x000900001c007388 */ /* 0x0001e20000000800 */
[----:B------:R-:W-:-:S03]  /*0470*/  NOP ;  /* 0x0000000000007918 */ /* 0x000fc60000000000 */
[----:B------:R0:W1:Y:S04]  /*0480*/  LDS R26, [R27] ;  /* 0x000000001b1a7984 */ /* 0x0000680000000800 */
[----:B------:R0:W2:Y:S04]  /*0490*/  LDS R39, [R27+0x4] ;  /* 0x000004001b277984 */ /* 0x0000a80000000800 */
[----:B------:R0:W3:Y:S04]  /*04a0*/  LDS R31, [R27+0x8] ;  /* 0x000008001b1f7984 */ /* 0x0000e80000000800 */
[----:B------:R0:W4:Y:S04]  /*04b0*/  LDS R30, [R27+0xc] ;  /* 0x00000c001b1e7984 */ /* 0x0001280000000800 */
[----:B------:R0:W0:Y:S04]  /*04c0*/  LDS R29, [R27+0x10] ;  /* 0x000010001b1d7984 */ /* 0x0000280000000800 */
        /* <DEDUP_REMOVED lines=13> */
[----:B------:R0:W0:Y:S01]  /*05a0*/  LDS R40, [R27+0x48] ;  /* 0x000048001b287984 */ /* 0x0000220000000800 */
[----:B------:R-:W-:Y:S06]  /*05b0*/  BAR.SYNC.DEFER_BLOCKING 0x0 ;  /* 0x0000000000007b1d */ /* 0x000fec0000010000 */
[----:B-1234-:R-:W-:Y:S05]  /*05c0*/  BRA.U UP0, `(.L_x_2) ;  /* 0x00000005004c7547 */ /* 0x01efea000b800000 */
[----:B------:R-:W-:Y:S01]  /*05d0*/  FADD R8, R26, R39 ;  /* 0x000000271a087221 */ /* 0x000fe20000000000 */
[----:B0-----:R-:W-:Y:S01]  /*05e0*/  FADD R9, R31, R30 ;  /* 0x0000001e1f097221 */ /* 0x001fe20000000000 */
[----:B------:R-:W-:Y:S01]  /*05f0*/  FADD R10, R29, R25 ;  /* 0x000000191d0a7221 */ /* 0x000fe20000000000 */
        /* <DEDUP_REMOVED lines=11> */
[----:B------:R-:W-:Y:S01]  /*06b0*/  ISETP.NE.AND P1, PT, R44, 0x1f, PT ;  /* 0x0000001f2c00780c */ /* 0x000fe20003f25270 */
[----:B------:R-:W-:Y:S01]  /*06c0*/  FADD R15, R12, R15 ;  /* 0x0000000f0c0f7221 */ /* 0x000fe20000000000 */
[----:B------:R-:W-:Y:S01]  /*06d0*/  FADD R9, R40, R9 ;  /* 0x0000000928097221 */ /* 0x000fe20000000000 */
[----:B------:R-:W-:-:S02]  /*06e0*/  ISETP.NE.AND P2, PT, R44, RZ, PT ;  /* 0x000000ff2c00720c */ /* 0x000fc40003f45270 */
[----:B------:R-:W-:-:S04]  /*06f0*/  FADD R8, R8, R15 ;  /* 0x0000000f08087221 */ /* 0x000fc80000000000 */
[----:B------:R-:W-:-:S04]  /*0700*/  FADD R8, R9, R8 ;  /* 0x0000000809087221 */ /* 0x000fc80000000000 */
[----:B------:R-:W-:Y:S01]  /*0710*/  @!P1 LEA R36, R32, UR4, 0x2 ;  /* 0x0000000420249c11 */ /* 0x000fe2000f8e10ff */
[----:B------:R-:W0:Y:S02]  /*0720*/  SHFL.UP P0, R9, R8, 0x1, RZ ;  /* 0x0420000008097989 */ /* 0x000e2400000000ff */
[----:B0-----:R-:W-:-:S05]  /*0730*/  @P0 FADD R9, R8, R9 ;  /* 0x0000000908090221 */ /* 0x001fca0000000000 */
[----:B------:R-:W0:Y:S02]  /*0740*/  SHFL.UP P0, R12, R9, 0x2, RZ ;  /* 0x04400000090c7989 */ /* 0x000e2400000000ff */
[----:B0-----:R-:W-:-:S05]  /*0750*/  @P0 FADD R12, R9, R12 ;  /* 0x0000000c090c0221 */ /* 0x001fca0000000000 */
[----:B------:R-:W0:Y:S02]  /*0760*/  SHFL.UP P0, R35, R12, 0x4, RZ ;  /* 0x048000000c237989 */ /* 0x000e2400000000ff */
[----:B0-----:R-:W-:-:S05]  /*0770*/  @P0 FADD R35, R12, R35 ;  /* 0x000000230c230221 */ /* 0x001fca0000000000 */
[----:B------:R-:W0:Y:S02]  /*0780*/  SHFL.UP P0, R34, R35, 0x8, RZ ;  /* 0x0500000023227989 */ /* 0x000e2400000000ff */
[----:B0-----:R-:W-:-:S05]  /*0790*/  @P0 FADD R34, R35, R34 ;  /* 0x0000002223220221 */ /* 0x001fca0000000000 */
[----:B------:R-:W0:Y:S02]  /*07a0*/  SHFL.UP P0, R33, R34, 0x10, RZ ;  /* 0x0600000022217989 */ /* 0x000e2400000000ff */
[----:B0-----:R-:W-:Y:S01]  /*07b0*/  @P0 FADD R33, R34, R33 ;  /* 0x0000002122210221 */ /* 0x001fe20000000000 */
[----:B------:R-:W-:-:S04]  /*07c0*/  ISETP.NE.AND P0, PT, R32, 0x2, PT ;  /* 0x000000022000780c */ /* 0x000fc80003f05270 */
[----:B------:R-:W-:Y:S01]  /*07d0*/  @!P1 STS [R36+0x10], R33 ;  /* 0x0000102124009388 */ /* 0x000fe20000000800 */
[----:B------:R-:W-:Y:S01]  /*07e0*/  BAR.SYNC.DEFER_BLOCKING 0x0 ;  /* 0x0000000000007b1d */ /* 0x000fe20000010000 */
[----:B------:R-:W-:-:S05]  /*07f0*/  ISETP.NE.AND P1, PT, R32, 0x9, PT ;  /* 0x000000092000780c */ /* 0x000fca0003f25270 */
[----:B------:R-:W-:Y:S04]  /*0800*/  SHFL.UP PT, R33, R33, 0x1, RZ ;  /* 0x0420000021217989 */ /* 0x000fe800000e00ff */
[----:B------:R-:W0:Y:S04]  /*0810*/  LDS.128 R8, [UR4+0x10] ;  /* 0x00001004ff087984 */ /* 0x000e280008000c00 */
[----:B------:R-:W1:Y:S04]  /*0820*/  LDS.128 R12, [UR4+0x20] ;  /* 0x00002004ff0c7984 */ /* 0x000e680008000c00 */
[----:B------:R-:W2:Y:S01]  /*0830*/  LDS.128 R16, [UR4+0x30] ;  /* 0x00003004ff107984 */ /* 0x000ea20008000c00 */
[----:B0-----:R-:W-:-:S04]  /*0840*/  FADD R9, R8, R9 ;  /* 0x0000000908097221 */ /* 0x001fc80000000000 */
[----:B------:R-:W-:Y:S01]  /*0850*/  FADD R10, R10, R9 ;  /* 0x000000090a0a7221 */ /* 0x000fe20000000000 */
[----:B------:R-:W-:Y:S02]  /*0860*/  FSEL R8, R9, R8, !P0 ;  /* 0x0000000809087208 */ /* 0x000fe40004000000 */
[----:B------:R-:W-:Y:S01]  /*0870*/  ISETP.NE.AND P0, PT, R32, 0x3, PT ;  /* 0x000000032000780c */ /* 0x000fe20003f05270 */
[----:B------:R-:W-:-:S03]  /*0880*/  FADD R11, R11, R10 ;  /* 0x0000000a0b0b7221 */ /* 0x000fc60000000000 */
[----:B------:R-:W-:Y:S01]  /*0890*/  FSEL R8, R10, R8, !P0 ;  /* 0x000000080a087208 */ /* 0x000fe20004000000 */
[----:B-1----:R-:W-:Y:S01]  /*08a0*/  FADD R12, R11, R12 ;  /* 0x0000000c0b0c7221 */ /* 0x002fe20000000000 */
[----:B------:R-:W-:-:S03]  /*08b0*/  ISETP.NE.AND P0, PT, R32, 0x4, PT ;  /* 0x000000042000780c */ /* 0x000fc60003f05270 */
[----:B------:R-:W-:Y:S01]  /*08c0*/  FADD R13, R13, R12 ;  /* 0x0000000c0d0d7221 */ /* 0x000fe20000000000 */
[----:B------:R-:W-:Y:S02]  /*08d0*/  FSEL R8, R11, R8, !P0 ;  /* 0x000000080b087208 */ /* 0x000fe40004000000 */
[----:B------:R-:W-:Y:S01]  /*08e0*/  ISETP.NE.AND P0, PT, R32, 0x5, PT ;  /* 0x000000052000780c */ /* 0x000fe20003f05270 */
[----:B------:R-:W-:-:S03]  /*08f0*/  FADD R14, R14, R13 ;  /* 0x0000000d0e0e7221 */ /* 0x000fc60000000000 */
[----:B------:R-:W-:Y:S01]  /*0900*/  FSEL R8, R12, R8, !P0 ;  /* 0x000000080c087208 */ /* 0x000fe20004000000 */
[----:B------:R-:W-:Y:S01]  /*0910*/  FADD R15, R15, R14 ;  /* 0x0000000e0f0f7221 */ /* 0x000fe20000000000 */
[----:B------:R-:W-:-:S03]  /*0920*/  ISETP.NE.AND P0, PT, R32, 0x6, PT ;  /* 0x000000062000780c */ /* 0x000fc60003f05270 */
[----:B--2---:R-:W-:Y:S01]  /*0930*/  FADD R16, R15, R16 ;  /* 0x000000100f107221 */ /* 0x004fe20000000000 */
[----:B------:R-:W-:Y:S02]  /*0940*/  FSEL R8, R13, R8, !P0 ;  /* 0x000000080d087208 */ /* 0x000fe40004000000 */
[----:B------:R-:W-:Y:S01]  /*0950*/  ISETP.NE.AND P0, PT, R32, 0x7, PT ;  /* 0x000000072000780c */ /* 0x000fe20003f05270 */
[----:B------:R-:W-:-:S03]  /*0960*/  FADD R17, R17, R16 ;  /* 0x0000001011117221 */ /* 0x000fc60000000000 */
[----:B------:R-:W-:Y:S01]  /*0970*/  FSEL R8, R14, R8, !P0 ;  /* 0x000000080e087208 */ /* 0x000fe20004000000 */
[----:B------:R-:W-:Y:S01]  /*0980*/  FADD R18, R18, R17 ;  /* 0x0000001112127221 */ /* 0x000fe20000000000 */
[----:B------:R-:W-:-:S03]  /*0990*/  ISETP.NE.AND P0, PT, R32, 0x8, PT ;  /* 0x000000082000780c */ /* 0x000fc60003f05270 */
[----:B------:R-:W-:Y:S01]  /*09a0*/  FADD R19, R19, R18 ;  /* 0x0000001213137221 */ /* 0x000fe20000000000 */
[----:B------:R-:W-:Y:S02]  /*09b0*/  FSEL R8, R15, R8, !P0 ;  /* 0x000000080f087208 */ /* 0x000fe40004000000 */
[----:B------:R-:W-:Y:S02]  /*09c0*/  ISETP.NE.AND P0, PT, R32, 0xa, PT ;  /* 0x0000000a2000780c */ /* 0x000fe40003f05270 */
[----:B------:R-:W-:Y:S02]  /*09d0*/  FSEL R8, R16, R8, !P1 ;  /* 0x0000000810087208 */ /* 0x000fe40004800000 */
[C---:B------:R-:W-:Y:S02]  /*09e0*/  ISETP.NE.AND P1, PT, R32.reuse, 0xc, PT ;  /* 0x0000000c2000780c */ /* 0x040fe40003f25270 */
[----:B------:R-:W-:Y:S02]  /*09f0*/  FSEL R8, R17, R8, !P0 ;  /* 0x0000000811087208 */ /* 0x000fe40004000000 */
[----:B------:R-:W-:-:S04]  /*0a00*/  ISETP.NE.AND P0, PT, R32, 0xb, PT ;  /* 0x0000000b2000780c */ /* 0x000fc80003f05270 */
[----:B------:R-:W-:Y:S02]  /*0a10*/  FSEL R8, R18, R8, !P0 ;  /* 0x0000000812087208 */ /* 0x000fe40004000000 */
[C---:B------:R-:W-:Y:S02]  /*0a20*/  ISETP.GE.U32.AND P0, PT, R38.reuse, 0x20, PT ;  /* 0x000000202600780c */ /* 0x040fe40003f06070 */
[----:B------:R-:W-:Y:S02]  /*0a30*/  FSEL R8, R19, R8, !P1 ;  /* 0x0000000813087208 */ /* 0x000fe40004800000 */
[----:B------:R-:W-:-:S03]  /*0a40*/  ISETP.NE.AND P1, PT, R38, RZ, PT ;  /* 0x000000ff2600720c */ /* 0x000fc60003f25270 */
[----:B------:R-:W-:-:S05]  /*0a50*/  @P2 FADD R8, R33, R8 ;  /* 0x0000000821082221 */ /* 0x000fca0000000000 */
[----:B------:R-:W-:-:S05]  /*0a60*/  FSEL R33, R33, R8, !P0 ;  /* 0x0000000821217208 */ /* 0x000fca0004000000 */
[----:B------:R-:W-:Y:S01]  /*0a70*/  FADD R12, R26, R33 ;  /* 0x000000211a0c7221 */ /* 0x000fe20000000000 */
[----:B------:R-:W-:Y:S06]  /*0a80*/  @P1 BRA `(.L_x_3) ;  /* 0x0000000c00701947 */ /* 0x000fec0003800000 */
[----:B------:R-:W0:Y:S01]  /*0a90*/  LDS R12, [UR4+0x40] ;  /* 0x00004004ff0c7984 */ /* 0x000e220008000800 */
[----:B------:R-:W1:Y:S01]  /*0aa0*/  LDC.64 R10, c[0x0][0x390] ;  /* 0x0000e400ff0a7b82 */ /* 0x000e620000000a00 */
[----:B------:R-:W-:Y:S02]  /*0ab0*/  IMAD.MOV.U32 R8, RZ, RZ, 0x65 ;  /* 0x00000065ff087424 */ /* 0x000fe400078e00ff */
[----:B0-----:R-:W-:Y:S01]  /*0ac0*/  FADD R9, R19, R12 ;  /* 0x0000000c13097221 */ /* 0x001fe20000000000 */
[----:B------:R-:W-:-:S04]  /*0ad0*/  MOV R12, R26 ;  /* 0x0000001a000c7202 */ /* 0x000fc80000000f00 */
[----:B-1----:R0:W-:Y:S01]  /*0ae0*/  ST.E.64.STRONG.GPU desc[UR12][R10.64+0x100], R8 ;  /* 0x000100080a007985 */ /* 0x0021e2000c10fb0c */
[----:B------:R-:W-:Y:S05]  /*0af0*/  BRA `(.L_x_3) ;  /* 0x0000000c00547947 */ /* 0x000fea0003800000 */
.L_x_2:
        /* <DEDUP_REMOVED lines=50> */
[----:B------:R-:W-:Y:S01]  /*0e20*/  FADD R14, R14, R13 ;  /* 0x0000000d0e0e7221 */ /* 0x000fe20000000000 */
[----:B------:R-:W0:Y:S02]  /*0e30*/  LDS R11, [UR4+0x40] ;  /* 0x00004004ff0b7984 */ /* 0x000e240008000800 */
        /* <DEDUP_REMOVED lines=12> */
[----:B------:R-:W-:-:S04]  /*0f00*/  ISETP.NE.AND P0, PT, R32, 0x9, PT ;  /* 0x000000092000780c */ /* 0x000fc80003f05270 */
[----:B------:R-:W-:Y:S02]  /*0f10*/  FSEL R8, R16, R8, !P0 ;  /* 0x0000000810087208 */ /* 0x000fe40004000000 */
[----:B------:R-:W-:-:S04]  /*0f20*/  ISETP.NE.AND P0, PT, R32, 0xa, PT ;  /* 0x0000000a2000780c */ /* 0x000fc80003f05270 */
[----:B------:R-:W-:Y:S02]  /*0f30*/  FSEL R8, R17, R8, !P0 ;  /* 0x0000000811087208 */ /* 0x000fe40004000000 */
[----:B------:R-:W-:-:S04]  /*0f40*/  ISETP.NE.AND P0, PT, R32, 0xb, PT ;  /* 0x0000000b2000780c */ /* 0x000fc80003f05270 */
[----:B------:R-:W-:Y:S02]  /*0f50*/  FSEL R8, R18, R8, !P0 ;  /* 0x0000000812087208 */ /* 0x000fe40004000000 */
[C---:B------:R-:W-:Y:S01]  /*0f60*/  ISETP.GT.U32.AND P0, PT, R38.reuse, 0x1f, PT ;  /* 0x0000001f2600780c */ /* 0x040fe20003f04070 */
[C---:B0-----:R-:W-:Y:S01]  /*0f70*/  FADD R11, R19.reuse, R11 ;  /* 0x0000000b130b7221 */ /* 0x041fe20000000000 */
[----:B------:R-:W-:Y:S02]  /*0f80*/  FSEL R8, R19, R8, !P1 ;  /* 0x0000000813087208 */ /* 0x000fe40004800000 */
[----:B------:R-:W-:-:S03]  /*0f90*/  ISETP.GE.U32.AND P1, PT, R38, 0x20, PT ;  /* 0x000000202600780c */ /* 0x000fc60003f26070 */
[----:B------:R-:W-:-:S05]  /*0fa0*/  @P2 FADD R8, R33, R8 ;  /* 0x0000000821082221 */ /* 0x000fca0000000000 */
[----:B------:R-:W-:Y:S01]  /*0fb0*/  FSEL R43, R33, R8, !P1 ;  /* 0x00000008212b7208 */ /* 0x000fe20004800000 */
[----:B------:R-:W-:Y:S06]  /*0fc0*/  @P0 BRA `(.L_x_4) ;  /* 0x0000000400f80947 */ /* 0x000fec0003800000 */
[----:B------:R-:W0:Y:S01]  /*0fd0*/  LDC.64 R14, c[0x0][0x390] ;  /* 0x0000e400ff0e7b82 */ /* 0x000e220000000a00 */
[----:B------:R-:W-:Y:S01]  /*0fe0*/  ISETP.NE.AND P1, PT, R38, RZ, PT ;  /* 0x000000ff2600720c */ /* 0x000fe20003f25270 */
[----:B------:R-:W-:Y:S01]  /*0ff0*/  IMAD.U32 R13, RZ, RZ, UR6 ;  /* 0x00000006ff0d7e24 */ /* 0x000fe2000f8e00ff */
[----:B------:R-:W-:-:S05]  /*1000*/  LOP3.LUT R18, RZ, R38, RZ, 0x33, !PT ;  /* 0x00000026ff127212 */ /* 0x000fca00078e33ff */
[----:B------:R-:W-:-:S06]  /*1010*/  VIADD R18, R18, UR6 ;  /* 0x0000000612127c36 */ /* 0x000fcc0008000000 */
[----:B------:R-:W-:Y:S01]  /*1020*/  @!P1 IMAD.MOV.U32 R10, RZ, RZ, 0x64 ;  /* 0x00000064ff0a9424 */ /* 0x000fe200078e00ff */
[----:B------:R1:W-:Y:S01]  /*1030*/  @!P1 STS [UR4+0xc], R11 ;  /* 0x00000c0bff009988 */ /* 0x0003e20008000804 */
[----:B0-----:R-:W-:-:S04]  /*1040*/  IMAD.WIDE R12, R13, 0x8, R14 ;  /* 0x000000080d0c7825 */ /* 0x001fc800078e020e */
[----:B------:R-:W-:Y:S01]  /*1050*/  IMAD.WIDE R14, R18, 0x8, R14 ;  /* 0x00000008120e7825 */ /* 0x000fe200078e020e */
[----:B------:R1:W-:Y:S01]  /*1060*/  @!P1 ST.E.64.STRONG.GPU desc[UR12][R12.64+0x100], R10 ;  /* 0x0001000a0c009985 */ /* 0x0003e2000c10fb0c */
[----:B------:R-:W-:Y:S05]  /*1070*/  NANOSLEEP 0x226 ;  /* 0x000002260000795d */ /* 0x000fea0003800000 */
[----:B------:R-:W2:Y:S01]  /*1080*/  LD.E.64.STRONG.GPU R16, desc[UR12][R14.64+0x100] ;  /* 0x0001000c0e107980 */ /* 0x000ea2000c10fb00 */
[----:B------:R-:W-:Y:S01]  /*1090*/  UMOV UR5, 0xffffffff ;  /* 0xffffffff00057882 */ /* 0x000fe20000000000 */
[----:B--2---:R-:W-:Y:S02]  /*10a0*/  ISETP.NE.AND P0, PT, R16, 0x63, PT ;  /* 0x000000631000780c */ /* 0x004fe40003f05270 */
[----:B-1----:R-:W-:Y:S11]  /*10b0*/  BRA.DIV UR5, `(.L_x_5) ;  /* 0x0000002e05e87947 */ /* 0x002ff6000b800000 */
[----:B------:R-:W-:-:S13]  /*10c0*/  VOTE.ANY P0, !P0 ;  /* 0x0000000000ff7806 */ /* 0x000fda0004000100 */
.L_x_34:
[----:B------:R-:W-:Y:S05]  /*10d0*/  @!P0 BRA `(.L_x_6) ;  /* 0x0000000000248947 */ /* 0x000fea0003800000 */
[----:B------:R-:W-:-:S07]  /*10e0*/  HFMA2 R9, -RZ, RZ, 0, 2.849102020263671875e-05 ;  /* 0x000001deff097431 */ /* 0x000fce00000001ff */
.L_x_8:
[----:B------:R-:W-:Y:S05]  /*10f0*/  NANOSLEEP R9 ;  /* 0x000000090000735d */ /* 0x000fea0003800000 */
[----:B------:R-:W2:Y:S01]  /*1100*/  LD.E.64.STRONG.GPU R16, desc[UR12][R14.64+0x100] ;  /* 0x0001000c0e107980 */ /* 0x000ea2000c10fb00 */
[----:B------:R-:W-:Y:S01]  /*1110*/  UMOV UR5, 0xffffffff ;  /* 0xffffffff00057882 */ /* 0x000fe20000000000 */
[----:B------:R-:W-:Y:S02]  /*1120*/  SHF.R.U32.HI R9, RZ, 0x1, R9 ;  /* 0x00000001ff097819 */ /* 0x000fe40000011609 */
[----:B--2---:R-:W-:Y:S01]  /*1130*/  ISETP.NE.AND P0, PT, R16, 0x63, PT ;  /* 0x000000631000780c */ /* 0x004fe20003f05270 */
[----:B------:R-:W-:-:S12]  /*1140*/  BRA.DIV UR5, `(.L_x_7) ;  /* 0x0000002e05e47947 */ /* 0x000fd8000b800000 */
[----:B------:R-:W-:-:S13]  /*1150*/  VOTE.ANY P0, !P0 ;  /* 0x0000000000ff7806 */ /* 0x000fda0004000100 */
.L_x_37:
[----:B------:R-:W-:Y:S05]  /*1160*/  @P0 BRA `(.L_x_8) ;  /* 0xfffffffc00e00947 */ /* 0x000fea000383ffff */
.L_x_6:
[----:B------:R-:W-:Y:S01]  /*1170*/  UMOV UR5, 0xffffffff ;  /* 0xffffffff00057882 */ /* 0x000fe20000000000 */
[----:B------:R-:W-:Y:S01]  /*1180*/  ISETP.NE.AND P2, PT, R16, 0x65, PT ;  /* 0x000000651000780c */ /* 0x000fe20003f45270 */
[----:B------:R-:W-:Y:S01]  /*1190*/  IMAD.MOV.U32 R36, RZ, RZ, R17 ;  /* 0x000000ffff247224 */ /* 0x000fe200078e0011 */
[----:B------:R-:W-:Y:S11]  /*11a0*/  BRA.DIV UR5, `(.L_x_9) ;  /* 0x0000002e05ec7947 */ /* 0x000ff6000b800000 */
[----:B------:R-:W0:Y:S01]  /*11b0*/  S2R R45, SR_GEMASK ;  /* 0x00000000002d7919 */ /* 0x000e220000003c00 */
[----:B------:R-:W-:Y:S01]  /*11c0*/  VOTE.ANY R8, PT, !P2 ;  /* 0x0000000000087806 */ /* 0x000fe200050e0100 */
[C---:B------:R-:W-:Y:S01]  /*11d0*/  VIADD R33, R44.reuse, 0x2 ;  /* 0x000000022c217836 */ /* 0x040fe20000000000 */
[C---:B------:R-:W-:Y:S01]  /*11e0*/  IADD3 R32, PT, PT, R44.reuse, 0x4, RZ ;  /* 0x000000042c207810 */ /* 0x040fe20007ffe0ff */
[C---:B------:R-:W-:Y:S02]  /*11f0*/  VIADD R19, R44.reuse, 0x8 ;  /* 0x000000082c137836 */ /* 0x040fe40000000000 */
[----:B------:R-:W-:Y:S01]  /*1200*/  VIADD R34, R44, 0x10 ;  /* 0x000000102c227836 */ /* 0x000fe20000000000 */
[----:B0-----:R-:W-:-:S05]  /*1210*/  LOP3.LUT R8, R8, 0x80000000, R45, 0xec, !PT ;  /* 0x8000000008087812 */ /* 0x001fca00078eec2d */
[----:B------:R-:W-:-:S05]  /*1220*/  VIADD R9, R8, 0xffffffff ;  /* 0xffffffff08097836 */ /* 0x000fca0000000000 */
[----:B------:R-:W-:-:S04]  /*1230*/  LOP3.LUT R9, R8, R9, RZ, 0xc, !PT ;  /* 0x0000000908097212 */ /* 0x000fc800078e0cff */
[----:B------:R0:W1:Y:S02]  /*1240*/  POPC R15, R9 ;  /* 0x00000009000f7309 */ /* 0x0000640000000000 */
[----:B0-----:R-:W0:Y:S01]  /*1250*/  LDC.64 R8, c[0x0][0x390] ;  /* 0x0000e400ff087b82 */ /* 0x001e220000000a00 */
[----:B-1----:R-:W1:Y:S01]  /*1260*/  SHFL.DOWN PT, R17, R36, 0x1, R15 ;  /* 0x0820000024117989 */ /* 0x002e6200000e000f */
[-C--:B------:R-:W-:Y:S02]  /*1270*/  ISETP.GE.AND P0, PT, R44, R15.reuse, PT ;  /* 0x0000000f2c00720c */ /* 0x080fe40003f06270 */
[----:B------:R-:W-:Y:S02]  /*1280*/  ISETP.GT.AND P2, PT, R34, R15, PT ;  /* 0x0000000f2200720c */ /* 0x000fe40003f44270 */
[----:B0-----:R-:W-:-:S09]  /*1290*/  IADD3 R35, P3, PT, R8, 0x100, RZ ;  /* 0x0000010008237810 */ /* 0x001fd20007f7e0ff */
[----:B-1----:R-:W-:Y:S01]  /*12a0*/  @!P0 FADD R36, R17, R36 ;  /* 0x0000002411248221 */ /* 0x002fe20000000000 */
[----:B------:R-:W-:Y:S01]  /*12b0*/  ISETP.GT.AND P0, PT, R33, R15, PT ;  /* 0x0000000f2100720c */ /* 0x000fe20003f04270 */
[----:B------:R-:W-:-:S03]  /*12c0*/  IMAD.X R37, RZ, RZ, R9, P3 ;  /* 0x000000ffff257224 */ /* 0x000fc600018e0609 */
[----:B------:R-:W0:Y:S09]  /*12d0*/  SHFL.DOWN PT, R17, R36, 0x2, R15 ;  /* 0x0840000024117989 */ /* 0x000e3200000e000f */
[----:B0-----:R-:W-:Y:S01]  /*12e0*/  @!P0 FADD R36, R36, R17 ;  /* 0x0000001124248221 */ /* 0x001fe20000000000 */
[----:B------:R-:W-:-:S04]  /*12f0*/  ISETP.GT.AND P0, PT, R32, R15, PT ;  /* 0x0000000f2000720c */ /* 0x000fc80003f04270 */
[----:B------:R-:W0:Y:S09]  /*1300*/  SHFL.DOWN PT, R17, R36, 0x4, R15 ;  /* 0x0880000024117989 */ /* 0x000e3200000e000f */
[----:B0-----:R-:W-:Y:S01]  /*1310*/  @!P0 FADD R36, R36, R17 ;  /* 0x0000001124248221 */ /* 0x001fe20000000000 */
[----:B------:R-:W-:-:S04]  /*1320*/  ISETP.GT.AND P0, PT, R19, R15, PT ;  /* 0x0000000f1300720c */ /* 0x000fc80003f04270 */
[----:B------:R-:W0:Y:S09]  /*1330*/  SHFL.DOWN PT, R17, R36, 0x8, R15 ;  /* 0x0900000024117989 */ /* 0x000e3200000e000f */
[----:B0-----:R-:W-:Y:S01]  /*1340*/  @!P0 FADD R36, R36, R17 ;  /* 0x0000001124248221 */ /* 0x001fe20000000000 */
[----:B------:R-:W-:-:S04]  /*1350*/  ISETP.NE.AND P0, PT, R16, 0x65, PT ;  /* 0x000000651000780c */ /* 0x000fc80003f05270 */
[----:B------:R-:W0:Y:S09]  /*1360*/  SHFL.DOWN PT, R17, R36, 0x10, R15 ;  /* 0x0a00000024117989 */ /* 0x000e3200000e000f */
[----:B------:R-:W-:Y:S01]  /*1370*/  VOTE.ALL P0, P0 ;  /* 0x0000000000ff7806 */ /* 0x000fe20000000000 */
[----:B0-----:R-:W-:-:S12]  /*1380*/  @!P2 FADD R36, R36, R17 ;  /* 0x000000112424a221 */ /* 0x001fd80000000000 */
.L_x_46:
[----:B------:R-:W-:Y:S05]  /*1390*/  @!P0 BRA `(.L_x_10) ;  /* 0x0000000000c88947 */ /* 0x000fea0003800000 */
[----:B------:R-:W-:-:S07]  /*13a0*/  HFMA2 R38, -RZ, RZ, 0, 2.849102020263671875e-05 ;  /* 0x000001deff267431 */ /* 0x000fce00000001ff */
.L_x_16:
[----:B------:R-:W-:Y:S02]  /*13b0*/  IMAD.MOV.U32 R8, RZ, RZ, R35 ;  /* 0x000000ffff087224 */ /* 0x000fe400078e0023 */
[----:B------:R-:W-:Y:S02]  /*13c0*/  IMAD.MOV.U32 R9, RZ, RZ, R37 ;  /* 0x000000ffff097224 */ /* 0x000fe400078e0025 */
[----:B------:R-:W-:-:S05]  /*13d0*/  IMAD.WIDE R16, R18, 0x8, R8 ;  /* 0x0000000812107825 */ /* 0x000fca00078e0208 */
[----:B------:R-:W2:Y:S01]  /*13e0*/  LD.E.64.STRONG.GPU R14, desc[UR12][R16.64+-0x100] ;  /* 0xffff000c100e7980 */ /* 0x000ea2000c10fb00 */
[----:B------:R-:W-:Y:S05]  /*13f0*/  YIELD ;  /* 0x0000000000007946 */ /* 0x000fea0003800000 */
[----:B------:R-:W-:Y:S01]  /*1400*/  UMOV UR5, 0xffffffff ;  /* 0xffffffff00057882 */ /* 0x000fe20000000000 */
[----:B------:R-:W-:Y:S02]  /*1410*/  SHF.R.U32.HI R38, RZ, 0x1, R38 ;  /* 0x00000001ff267819 */ /* 0x000fe40000011626 */
[----:B--2---:R-:W-:Y:S01]  /*1420*/  ISETP.NE.AND P0, PT, R14, 0x63, PT ;  /* 0x000000630e00780c */ /* 0x004fe20003f05270 */
[----:B------:R-:W-:-:S12]  /*1430*/  BRA.DIV UR5, `(.L_x_11) ;  /* 0x0000003205507947 */ /* 0x000fd8000b800000 */
[----:B------:R-:W-:-:S13]  /*1440*/  VOTE.ANY P0, !P0 ;  /* 0x0000000000ff7806 */ /* 0x000fda0004000100 */
.L_x_49:
[----:B------:R-:W-:Y:S05]  /*1450*/  @!P0 BRA `(.L_x_12) ;  /* 0x0000000000248947 */ /* 0x000fea0003800000 */
[----:B------:R-:W-:-:S07]  /*1460*/  IMAD.MOV.U32 R9, RZ, RZ, R38 ;  /* 0x000000ffff097224 */ /* 0x000fce00078e0026 */
.L_x_14:
[----:B------:R-:W-:Y:S05]  /*1470*/  NANOSLEEP R9 ;  /* 0x000000090000735d */ /* 0x000fea0003800000 */
[----:B------:R-:W2:Y:S01]  /*1480*/  LD.E.64.STRONG.GPU R14, desc[UR12][R16.64+-0x100] ;  /* 0xffff000c100e7980 */ /* 0x000ea2000c10fb00 */
[----:B------:R-:W-:Y:S01]  /*1490*/  UMOV UR5, 0xffffffff ;  /* 0xffffffff00057882 */ /* 0x000fe20000000000 */
[----:B------:R-:W-:Y:S02]  /*14a0*/  SHF.R.U32.HI R9, RZ, 0x1, R9 ;  /* 0x00000001ff097819 */ /* 0x000fe40000011609 */
[----:B--2---:R-:W-:Y:S01]  /*14b0*/  ISETP.NE.AND P0, PT, R14, 0x63, PT ;  /* 0x000000630e00780c */ /* 0x004fe20003f05270 */
[----:B------:R-:W-:-:S12]  /*14c0*/  BRA.DIV UR5, `(.L_x_13) ;  /* 0x00000032054c7947 */ /* 0x000fd8000b800000 */
[----:B------:R-:W-:-:S13]  /*14d0*/  VOTE.ANY P0, !P0 ;  /* 0x0000000000ff7806 */ /* 0x000fda0004000100 */
.L_x_52:
[----:B------:R-:W-:Y:S05]  /*14e0*/  @P0 BRA `(.L_x_14) ;  /* 0xfffffffc00e00947 */ /* 0x000fea000383ffff */
.L_x_12:
[----:B------:R-:W-:Y:S01]  /*14f0*/  UMOV UR5, 0xffffffff ;  /* 0xffffffff00057882 */ /* 0x000fe20000000000 */
[----:B------:R-:W-:Y:S02]  /*1500*/  ISETP.NE.AND P0, PT, R14, 0x65, PT ;  /* 0x000000650e00780c */ /* 0x000fe40003f05270 */
[----:B------:R-:W-:Y:S01]  /*1510*/  MOV R9, R15 ;  /* 0x0000000f00097202 */ /* 0x000fe20000000f00 */
[----:B------:R-:W-:Y:S10]  /*1520*/  BRA.DIV UR5, `(.L_x_15) ;  /* 0x0000003205547947 */ /* 0x000ff4000b800000 */
[----:B------:R-:W-:Y:S01]  /*1530*/  VOTE.ANY R8, PT, !P0 ;  /* 0x0000000000087806 */ /* 0x000fe200040e0100 */
[----:B------:R-:W-:-:S03]  /*1540*/  VIADD R18, R18, 0xffffffe0 ;  /* 0xffffffe012127836 */ /* 0x000fc60000000000 */
[----:B------:R-:W-:-:S05]  /*1550*/  LOP3.LUT R8, R8, 0x80000000, R45, 0xec, !PT ;  /* 0x8000000008087812 */ /* 0x000fca00078eec2d */
[----:B------:R-:W-:-:S05]  /*1560*/  VIADD R15, R8, 0xffffffff ;  /* 0xffffffff080f7836 */ /* 0x000fca0000000000 */
[----:B------:R-:W-:-:S06]  /*1570*/  LOP3.LUT R15, R8, R15, RZ, 0xc, !PT ;  /* 0x0000000f080f7212 */ /* 0x000fcc00078e0cff */
[----:B------:R-:W0:Y:S02]  /*1580*/  POPC R15, R15 ;  /* 0x0000000f000f7309 */ /* 0x000e240000000000 */
[----:B0-----:R-:W0:Y:S01]  /*1590*/  SHFL.DOWN PT, R16, R9, 0x1, R15 ;  /* 0x0820000009107989 */ /* 0x001e2200000e000f */
[-C--:B------:R-:W-:Y:S02]  /*15a0*/  ISETP.GE.AND P0, PT, R44, R15.reuse, PT ;  /* 0x0000000f2c00720c */ /* 0x080fe40003f06270 */
[----:B------:R-:W-:-:S11]  /*15b0*/  ISETP.GT.AND P2, PT, R34, R15, PT ;  /* 0x0000000f2200720c */ /* 0x000fd60003f44270 */
[----:B0-----:R-:W-:Y:S01]  /*15c0*/  @!P0 FADD R9, R16, R9 ;  /* 0x0000000910098221 */ /* 0x001fe20000000000 */
[----:B------:R-:W-:-:S04]  /*15d0*/  ISETP.GT.AND P0, PT, R33, R15, PT ;  /* 0x0000000f2100720c */ /* 0x000fc80003f04270 */
        /* <DEDUP_REMOVED lines=11> */
[----:B0-----:R-:W-:-:S04]  /*1690*/  @!P2 FADD R9, R9, R16 ;  /* 0x000000100909a221 */ /* 0x001fc80000000000 */
[----:B------:R-:W-:-:S08]  /*16a0*/  FADD R36, R9, R36 ;  /* 0x0000002409247221 */ /* 0x000fd00000000000 */
.L_x_61:
[----:B------:R-:W-:Y:S05]  /*16b0*/  @P0 BRA `(.L_x_16) ;  /* 0xfffffffc003c0947 */ /* 0x000fea000383ffff */
.L_x_10:
[----:B------:R-:W-:Y:S01]  /*16c0*/  ISETP.NE.AND P0, PT, R44, RZ, PT ;  /* 0x000000ff2c00720c */ /* 0x000fe20003f05270 */
[----:B------:R-:W0:Y:S01]  /*16d0*/  @!P1 S2R R9, SR_CgaCtaId ;  /* 0x0000000000099919 */ /* 0x000e220000008800 */
[----:B------:R-:W-:Y:S01]  /*16e0*/  @!P1 MOV R8, 0x400 ;  /* 0x0000040000089802 */ /* 0x000fe20000000f00 */
[----:B------:R-:W-:Y:S01]  /*16f0*/  @!P1 FADD R11, R11, R36 ;  /* 0x000000240b0b9221 */ /* 0x000fe20000000000 */
[----:B------:R-:W-:-:S05]  /*1700*/  @!P1 IMAD.MOV.U32 R10, RZ, RZ, 0x65 ;  /* 0x00000065ff0a9424 */ /* 0x000fca00078e00ff */
[----:B------:R1:W-:Y:S04]  /*1710*/  @!P1 ST.E.64.STRONG.GPU desc[UR12][R12.64+0x100], R10 ;  /* 0x0001000a0c009985 */ /* 0x0003e8000c10fb0c */
[----:B------:R-:W2:Y:S01]  /*1720*/  @!P0 S2R R15, SR_CgaCtaId ;  /* 0x00000000000f8919 */ /* 0x000ea20000008800 */
[----:B------:R-:W-:Y:S02]  /*1730*/  @!P0 MOV R14, 0x400 ;  /* 0x00000400000e8802 */ /* 0x000fe40000000f00 */
[----:B0-----:R-:W-:Y:S02]  /*1740*/  @!P1 LEA R9, R9, R8, 0x18 ;  /* 0x0000000809099211 */ /* 0x001fe400078ec0ff */
[----:B------:R-:W-:Y:S01]  /*1750*/  MOV R8, R43 ;  /* 0x0000002b00087202 */ /* 0x000fe20000000f00 */
[----:B------:R-:W-:-:S02]  /*1760*/  @!P0 IMAD.MOV.U32 R8, RZ, RZ, R36 ;  /* 0x000000ffff088224 */ /* 0x000fc400078e0024 */
[----:B------:R1:W-:Y:S04]  /*1770*/  @!P1 STS [R9+0x8], R11 ;  /* 0x0000080b09009388 */ /* 0x0003e80000000800 */
[----:B------:R1:W-:Y:S01]  /*1780*/  @!P1 STS [R9+0x4], R36 ;  /* 0x0000042409009388 */ /* 0x0003e20000000800 */
[----:B--2---:R-:W-:-:S05]  /*1790*/  @!P0 LEA R15, R15, R14, 0x18 ;  /* 0x0000000e0f0f8211 */ /* 0x004fca00078ec0ff */
[----:B------:R1:W-:Y:S02]  /*17a0*/  @!P0 STS [R15+0x54], R36 ;  /* 0x000054240f008388 */ /* 0x0003e40000000800 */
.L_x_4:
[----:B------:R-:W-:Y:S05]  /*17b0*/  WARPSYNC.ALL ;  /* 0x0000000000007948 */ /* 0x000fea0003800000 */
[----:B------:R-:W0:Y:S08]  /*17c0*/  S2UR UR7, SR_CgaCtaId ;  /* 0x00000000000779c3 */ /* 0x000e300000008800 */
[----:B------:R-:W-:Y:S06]  /*17d0*/  BAR.SYNC.DEFER_BLOCKING 0x0 ;  /* 0x0000000000007b1d */ /* 0x000fec0000010000 */
[----:B------:R-:W-:Y:S01]  /*17e0*/  UMOV UR5, 0x400 ;  /* 0x0000040000057882 */ /* 0x000fe20000000000 */
[----:B-1----:R-:W1:Y:S01]  /*17f0*/  S2R R10, SR_TID.X ;  /* 0x00000000000a7919 */ /* 0x002e620000002100 */
[----:B0-----:R-:W-:-:S09]  /*1800*/  ULEA UR5, UR7, UR5, 0x18 ;  /* 0x0000000507057291 */ /* 0x001fd2000f8ec0ff */
[----:B------:R-:W0:Y:S01]  /*1810*/  LDS R9, [UR5+0x54] ;  /* 0x00005405ff097984 */ /* 0x000e220008000800 */
[----:B-1----:R-:W-:-:S13]  /*1820*/  ISETP.NE.AND P0, PT, R10, RZ, PT ;  /* 0x000000ff0a00720c */ /* 0x002fda0003f05270 */
[----:B0-----:R-:W-:-:S04]  /*1830*/  @P0 FADD R8, R9, R8 ;  /* 0x0000000809080221 */ /* 0x001fc80000000000 */
[----:B------:R-:W-:-:S07]  /*1840*/  FADD R12, R26, R8 ;  /* 0x000000081a0c7221 */ /* 0x000fce0000000000 */
.L_x_3:
[----:B------:R-:W-:Y:S05]  /*1850*/  BSYNC.RECONVERGENT B0 ;  /* 0x0000000000007941 */ /* 0x000fea0003800200 */
.L_x_1:
[----:B0-----:R-:W-:Y:S01]  /*1860*/  FADD R8, R39, R12 ;  /* 0x0000000c27087221 */ /* 0x001fe20000000000 */
[----:B------:R-:W-:Y:S03]  /*1870*/  BAR.SYNC.DEFER_BLOCKING 0x0 ;  /* 0x0000000000007b1d */ /* 0x000fe60000010000 */
[----:B------:R-:W-:-:S03]  /*1880*/  FADD R31, R31, R8 ;  /* 0x000000081f1f7221 */ /* 0x000fc60000000000 */
[----:B------:R-:W0:Y:S01]  /*1890*/  LDCU.64 UR8, c[0x0][0x388] ;  /* 0x00007100ff0877ac */ /* 0x000e220008000a00 */
[----:B------:R-:W-:-:S04]  /*18a0*/  FADD R30, R30, R31 ;  /* 0x0000001f1e1e7221 */ /* 0x000fc80000000000 */
[----:B------:R-:W-:-:S04]  /*18b0*/  FADD R10, R29, R30 ;  /* 0x0000001e1d0a7221 */ /* 0x000fc80000000000 */
[----:B------:R-:W-:-:S04]  /*18c0*/  FADD R25, R25, R10 ;  /* 0x0000000a19197221 */ /* 0x000fc80000000000 */
[----:B------:R-:W-:-:S04]  /*18d0*/  FADD R24, R24, R25 ;  /* 0x0000001918187221 */ /* 0x000fc80000000000 */
[----:B------:R-:W-:Y:S01]  /*18e0*/  FADD R23, R23, R24 ;  /* 0x0000001817177221 */ /* 0x000fe20000000000 */
[----:B------:R-:W-:Y:S01]  /*18f0*/  STS [R27], R12 ;  /* 0x0000000c1b007388 */ /* 0x000fe20000000800 */
[----:B0-----:R-:W-:Y:S02]  /*1900*/  IADD3 R42, P0, PT, R42, UR8, RZ ;  /* 0x000000082a2a7c10 */ /* 0x001fe4000ff1e0ff */
[----:B------:R-:W-:Y:S01]  /*1910*/  FADD R22, R22, R23 ;  /* 0x0000001716167221 */ /* 0x000fe20000000000 */
[----:B------:R-:W-:Y:S01]  /*1920*/  STS [R27+0x4], R8 ;  /* 0x000004081b007388 */ /* 0x000fe20000000800 */
[----:B------:R-:W-:Y:S02]  /*1930*/  IADD3.X R43, PT, PT, R41, UR9, RZ, P0, !PT ;  /* 0x00000009292b7c10 */ /* 0x000fe400087fe4ff */
[----:B------:R-:W-:Y:S01]  /*1940*/  FADD R21, R21, R22 ;  /* 0x0000001615157221 */ /* 0x000fe20000000000 */
[----:B------:R-:W-:Y:S03]  /*1950*/  STS [R27+0x8], R31 ;  /* 0x0000081f1b007388 */ /* 0x000fe60000000800 */
        /* <DEDUP_REMOVED lines=17> */
[----:B------:R-:W-:Y:S04]  /*1a70*/  STS [R27+0x2c], R7 ;  /* 0x00002c071b007388 */ /* 0x000fe80000000800 */
[----:B------:R-:W-:Y:S04]  /*1a80*/  STS [R27+0x30], R6 ;  /* 0x000030061b007388 */ /* 0x000fe80000000800 */
[----:B------:R-:W-:Y:S04]  /*1a90*/  STS [R27+0x34], R5 ;  /* 0x000034051b007388 */ /* 0x000fe80000000800 */
[----:B------:R-:W-:Y:S04]  /*1aa0*/  STS [R27+0x38], R4 ;  /* 0x000038041b007388 */ /* 0x000fe80000000800 */
[----:B------:R-:W-:Y:S04]  /*1ab0*/  STS [R27+0x3c], R3 ;  /* 0x00003c031b007388 */ /* 0x000fe80000000800 */
[----:B------:R-:W-:Y:S04]  /*1ac0*/  STS [R27+0x40], R2 ;  /* 0x000040021b007388 */ /* 0x000fe80000000800 */
[----:B------:R-:W-:Y:S04]  /*1ad0*/  STS [R27+0x44], R0 ;  /* 0x000044001b007388 */ /* 0x000fe80000000800 */
[----:B------:R-:W-:Y:S01]  /*1ae0*/  STS [R27+0x48], R40 ;  /* 0x000048281b007388 */ /* 0x000fe20000000800 */
[----:B------:R-:W-:-:S03]  /*1af0*/  NOP ;  /* 0x0000000000007918 */ /* 0x000fc60000000000 */
[----:B------:R-:W0:Y:S04]  /*1b00*/  LDS R7, [R28] ;  /* 0x000000001c077984 */ /* 0x000e280000000800 */
[----:B------:R-:W1:Y:S04]  /*1b10*/  LDS R9, [R28+0x80] ;  /* 0x000080001c097984 */ /* 0x000e680000000800 */
[----:B------:R-:W2:Y:S04]  /*1b20*/  LDS R5, [R28+0x100] ;  /* 0x000100001c057984 */ /* 0x000ea80000000800 */
[----:B------:R-:W3:Y:S04]  /*1b30*/  LDS R11, [R28+0x180] ;  /* 0x000180001c0b7984 */ /* 0x000ee80000000800 */
[----:B------:R-:W4:Y:S04]  /*1b40*/  LDS R13, [R28+0x200] ;  /* 0x000200001c0d7984 */ /* 0x000f280000000800 */
[----:B------:R-:W5:Y:S04]  /*1b50*/  LDS R3, [R28+0x280] ;  /* 0x000280001c037984 */ /* 0x000f680000000800 */
        /* <DEDUP_REMOVED lines=13> */
[----:B0-----:R-:W-:Y:S04]  /*1c30*/  STG.E desc[UR12][R42.64], R7 ;  /* 0x000000072a007986 */ /* 0x001fe8000c10190c */
[----:B-1----:R-:W-:Y:S04]  /*1c40*/  STG.E desc[UR12][R42.64+0x80], R9 ;  /* 0x000080092a007986 */ /* 0x002fe8000c10190c */
[----:B--2---:R-:W-:Y:S04]  /*1c50*/  STG.E desc[UR12][R42.64+0x100], R5 ;  /* 0x000100052a007986 */ /* 0x004fe8000c10190c */
[----:B---3--:R-:W-:Y:S04]  /*1c60*/  STG.E desc[UR12][R42.64+0x180], R11 ;  /* 0x0001800b2a007986 */ /* 0x008fe8000c10190c */
[----:B----4-:R-:W-:Y:S04]  /*1c70*/  STG.E desc[UR12][R42.64+0x200], R13 ;  /* 0x0002000d2a007986 */ /* 0x010fe8000c10190c */
[----:B-----5:R-:W-:Y:S04]  /*1c80*/  STG.E desc[UR12][R42.64+0x280], R3 ;  /* 0x000280032a007986 */ /* 0x020fe8000c10190c */
[----:B------:R-:W-:Y:S04]  /*1c90*/  STG.E desc[UR12][R42.64+0x300], R15 ;  /* 0x0003000f2a007986 */ /* 0x000fe8000c10190c */
        /* <DEDUP_REMOVED lines=11> */
[----:B------:R-:W-:Y:S01]  /*1d50*/  STG.E desc[UR12][R42.64+0x900], R39 ;  /* 0x000900272a007986 */ /* 0x000fe2000c10190c */
[----:B------:R-:W-:Y:S05]  /*1d60*/  EXIT ;  /* 0x000000000000794d */ /* 0x000fea0003800000 */
.L_x_0:
[----:B------:R-:W-:-:S04]  /*1d70*/  ISETP.NE.U32.AND P0, PT, RZ, UR7, PT ;  /* 0x00000007ff007c0c */ /* 0x000fc8000bf05070 */
[----:B------:R-:W-:-:S13]  /*1d80*/  ISETP.NE.AND.EX P0, PT, RZ, UR4, PT, P0 ;  /* 0x00000004ff007c0c */ /* 0x000fda000bf05300 */
[----:B------:R-:W-:Y:S05]  /*1d90*/  @!P0 EXIT ;  /* 0x000000000000894d */ /* 0x000fea0003800000 */
[----:B------:R-:W0:Y:S02]  /*1da0*/  LDCU.64 UR4, c[0x0][0x380] ;  /* 0x00007000ff0477ac */ /* 0x000e240008000a00 */
[----:B0-----:R-:W-:-:S06]  /*1db0*/  UIMAD.WIDE UR4, UR6, 0x7b80, UR4 ;  /* 0x00007b80060478a5 */ /* 0x001fcc000f8e0204 */
[----:B------:R-:W-:Y:S02]  /*1dc0*/  IMAD.U32 R2, RZ, RZ, UR4 ;  /* 0x00000004ff027e24 */ /* 0x000fe4000f8e00ff */
[----:B------:R-:W-:-:S05]  /*1dd0*/  IMAD.U32 R3, RZ, RZ, UR5 ;  /* 0x00000005ff037e24 */ /* 0x000fca000f8e00ff */
[----:B------:R0:W2:Y:S01]  /*1de0*/  LDG.E R5, desc[UR12][R2.64] ;  /* 0x0000000c02057981 */ /* 0x0000a2000c1e1900 */
[----:B------:R-:W1:Y:S02]  /*1df0*/  S2R R43, SR_TID.X ;  /* 0x00000000002b7919 */ /* 0x000e640000002100 */
[C---:B-1----:R-:W-:Y:S02]  /*1e00*/  LOP3.LUT R29, R43.reuse, 0x1f, RZ, 0xc0, !PT ;  /* 0x0000001f2b1d7812 */ /* 0x042fe400078ec0ff */
[----:B------:R-:W-:-:S05]  /*1e10*/  LOP3.LUT R0, R43, 0x3e0, RZ, 0xc0, !PT ;  /* 0x000003e02b007812 */ /* 0x000fca00078ec0ff */
[----:B------:R-:W-:-:S04]  /*1e20*/  IMAD R29, R0, 0x13, R29 ;  /* 0x00000013001d7824 */ /* 0x000fc800078e021d */
[C---:B------:R-:W-:Y:S01]  /*1e30*/  VIADD R4, R29.reuse, 0x60 ;  /* 0x000000601d047836 */ /* 0x040fe20000000000 */
[C---:B------:R-:W-:Y:S01]  /*1e40*/  IADD3 R0, PT, PT, R29.reuse, 0x40, RZ ;  /* 0x000000401d007810 */ /* 0x040fe20007ffe0ff */
[C---:B------:R-:W-:Y:S01]  /*1e50*/  VIADD R6, R29.reuse, 0x80 ;  /* 0x000000801d067836 */ /* 0x040fe20000000000 */
[C---:B------:R-:W-:Y:S02]  /*1e60*/  ISETP.GE.U32.AND P1, PT, R29.reuse, UR7, PT ;  /* 0x000000071d007c0c */ /* 0x040fe4000bf26070 */
[----:B------:R-:W-:Y:S01]  /*1e70*/  ISETP.GE.U32.AND P6, PT, R0, UR7, PT ;  /* 0x0000000700007c0c */ /* 0x000fe2000bfc6070 */
[C---:B------:R-:W-:Y:S01]  /*1e80*/  VIADD R0, R29.reuse, 0xa0 ;  /* 0x000000a01d007836 */ /* 0x040fe20000000000 */
[C---:B0-----:R-:W-:Y:S02]  /*1e90*/  IADD3 R3, PT, PT, R29.reuse, 0xc0, RZ ;  /* 0x000000c01d037810 */ /* 0x041fe40007ffe0ff */
[C---:B------:R-:W-:Y:S02]  /*1ea0*/  LEA R2, P2, R29.reuse, UR4, 0x2 ;  /* 0x000000041d027c11 */ /* 0x040fe4000f8410ff */
[----:B------:R-:W-:Y:S01]  /*1eb0*/  ISETP.GE.U32.AND P3, PT, R4, UR7, PT ;  /* 0x0000000704007c0c */ /* 0x000fe2000bf66070 */
[----:B------:R-:W-:Y:S01]  /*1ec0*/  VIADD R4, R29, 0xe0 ;  /* 0x000000e01d047836 */ /* 0x000fe20000000000 */
[----:B------:R-:W-:Y:S01]  /*1ed0*/  ISETP.GE.U32.AND P0, PT, R3, UR7, PT ;  /* 0x0000000703007c0c */ /* 0x000fe2000bf06070 */
[----:B------:R-:W-:Y:S01]  /*1ee0*/  IMAD.X R3, RZ, RZ, UR5, P2 ;  /* 0x00000005ff037e24 */ /* 0x000fe200090e06ff */
[----:B------:R-:W-:Y:S01]  /*1ef0*/  ISETP.GE.U32.AND P5, PT, R0, UR7, PT ;  /* 0x0000000700007c0c */ /* 0x000fe2000bfa6070 */
[----:B------:R-:W-:Y:S01]  /*1f00*/  VIADD R0, R29, 0x100 ;  /* 0x000001001d007836 */ /* 0x000fe20000000000 */
[----:B------:R-:W-:-:S02]  /*1f10*/  ISETP.GE.U32.AND P4, PT, R6, UR7, PT ;  /* 0x0000000706007c0c */ /* 0x000fc4000bf86070 */
[C---:B------:R-:W-:Y:S02]  /*1f20*/  IADD3 R41, PT, PT, R29.reuse, 0x20, RZ ;  /* 0x000000201d297810 */ /* 0x040fe40007ffe0ff */
[----:B------:R-:W-:Y:S01]  /*1f30*/  ISETP.GE.U32.AND P2, PT, R4, UR7, PT ;  /* 0x0000000704007c0c */ /* 0x000fe2000bf46070 */
[C---:B------:R-:W-:Y:S02]  /*1f40*/  VIADD R4, R29.reuse, 0x160 ;  /* 0x000001601d047836 */ /* 0x040fe40000000000 */
[----:B------:R-:W-:Y:S02]  /*1f50*/  VIADD R40, R29, 0x240 ;  /* 0x000002401d287836 */ /* 0x000fe40000000000 */
[----:B--2---:R-:W-:Y:S02]  /*1f60*/  IMAD.MOV.U32 R7, RZ, RZ, R5 ;  /* 0x000000ffff077224 */ /* 0x004fe400078e0005 */
[----:B------:R-:W2:Y:S02]  /*1f70*/  @!P1 LDG.E R5, desc[UR12][R2.64] ;  /* 0x0000000c02059981 */ /* 0x000ea4000c1e1900 */
[----:B------:R-:W-:-:S02]  /*1f80*/  IMAD.MOV.U32 R11, RZ, RZ, R7 ;  /* 0x000000ffff0b7224 */ /* 0x000fc400078e0007 */
[--C-:B------:R-:W-:Y:S01]  /*1f90*/  IMAD.MOV.U32 R13, RZ, RZ, R7.reuse ;  /* 0x000000ffff0d7224 */ /* 0x100fe200078e0007 */
[----:B------:R-:W-:Y:S02]  /*1fa0*/  ISETP.GE.U32.AND P1, PT, R0, UR7, PT ;  /* 0x0000000700007c0c */ /* 0x000fe4000bf26070 */
[----:B------:R-:W-:Y:S01]  /*1fb0*/  IADD3 R0, PT, PT, R29, 0x120, RZ ;  /* 0x000001201d007810 */ /* 0x000fe20007ffe0ff */
[----:B------:R-:W3:Y:S01]  /*1fc0*/  @!P6 LDG.E R11, desc[UR12][R2.64+0x100] ;  /* 0x0001000c020be981 */ /* 0x000ee2000c1e1900 */
[----:B------:R-:W-:Y:S01]  /*1fd0*/  ISETP.GE.U32.AND P6, PT, R41, UR7, PT ;  /* 0x0000000729007c0c */ /* 0x000fe2000bfc6070 */
[----:B------:R-:W-:Y:S02]  /*1fe0*/  IMAD.MOV.U32 R15, RZ, RZ, R7 ;  /* 0x000000ffff0f7224 */ /* 0x000fe400078e0007 */
[----:B------:R-:W4:Y:S01]  /*1ff0*/  @!P3 LDG.E R13, desc[UR12][R2.64+0x180] ;  /* 0x0001800c020db981 */ /* 0x000f22000c1e1900 */
[----:B------:R-:W-:Y:S01]  /*2000*/  ISETP.GE.U32.AND P3, PT, R0, UR7, PT ;  /* 0x0000000700007c0c */ /* 0x000fe2000bf66070 */
[----:B------:R-:W-:-:S02]  /*2010*/  VIADD R0, R29, 0x140 ;  /* 0x000001401d007836 */ /* 0x000fc40000000000 */
[--C-:B------:R-:W-:Y:S01]  /*2020*/  IMAD.MOV.U32 R9, RZ, RZ, R7.reuse ;  /* 0x000000ffff097224 */ /* 0x100fe200078e0007 */
[----:B------:R-:W5:Y:S02]  /*2030*/  @!P4 LDG.E R15, desc[UR12][R2.64+0x200] ;  /* 0x0002000c020fc981 */ /* 0x000f64000c1e1900 */
[----:B------:R-:W-:Y:S01]  /*2040*/  ISETP.GE.U32.AND P4, PT, R0, UR7, PT ;  /* 0x0000000700007c0c */ /* 0x000fe2000bf86070 */
[C---:B------:R-:W-:Y:S01]  /*2050*/  VIADD R0, R29.reuse, 0x180 ;  /* 0x000001801d007836 */ /* 0x040fe20000000000 */
[-C--:B------:R-:W-:Y:S01]  /*2060*/  MOV R17, R7.reuse ;  /* 0x0000000700117202 */ /* 0x080fe20000000f00 */
[----:B------:R-:W5:Y:S01]  /*2070*/  @!P6 LDG.E R9, desc[UR12][R2.64+0x80] ;  /* 0x0000800c0209e981 */ /* 0x000f62000c1e1900 */
[-C--:B------:R-:W-:Y:S02]  /*2080*/  MOV R19, R7.reuse ;  /* 0x0000000700137202 */ /* 0x080fe40000000f00 */
[----:B------:R-:W-:Y:S01]  /*2090*/  ISETP.GE.U32.AND P6, PT, R0, UR7, PT ;  /* 0x0000000700007c0c */ /* 0x000fe2000bfc6070 */
[C---:B------:R-:W-:Y:S01]  /*20a0*/  VIADD R0, R29.reuse, 0x1a0 ;  /* 0x000001a01d007836 */ /* 0x040fe20000000000 */
[----:B------:R-:W5:Y:S01]  /*20b0*/  @!P5 LDG.E R17, desc[UR12][R2.64+0x280] ;  /* 0x0002800c0211d981 */ /* 0x000f62000c1e1900 */
[----:B------:R-:W-:Y:S01]  /*20c0*/  ISETP.GE.U32.AND P5, PT, R4, UR7, PT ;  /* 0x0000000704007c0c */ /* 0x000fe2000bfa6070 */
[----:B------:R-:W-:Y:S01]  /*20d0*/  IMAD.MOV.U32 R23, RZ, RZ, R7 ;  /* 0x000000ffff177224 */ /* 0x000fe200078e0007 */
[----:B------:R-:W-:Y:S01]  /*20e0*/  MOV R21, R7 ;  /* 0x0000000700157202 */ /* 0x000fe20000000f00 */
[----:B------:R-:W5:Y:S01]  /*20f0*/  @!P0 LDG.E R19, desc[UR12][R2.64+0x300] ;  /* 0x0003000c02138981 */ /* 0x000f62000c1e1900 */
[----:B------:R-:W-:Y:S01]  /*2100*/  ISETP.GE.U32.AND P0, PT, R0, UR7, PT ;  /* 0x0000000700007c0c */ /* 0x000fe2000bf06070 */
[----:B------:R-:W-:-:S02]  /*2110*/  VIADD R4, R29, 0x1c0 ;  /* 0x000001c01d047836 */ /* 0x000fc40000000000 */
[C---:B------:R-:W-:Y:S01]  /*2120*/  VIADD R0, R29.reuse, 0x1e0 ;  /* 0x000001e01d007836 */ /* 0x040fe20000000000 */
[----:B------:R-:W5:Y:S01]  /*2130*/  @!P2 LDG.E R21, desc[UR12][R2.64+0x380] ;  /* 0x0003800c0215a981 */ /* 0x000f62000c1e1900 */
[-C--:B------:R-:W-:Y:S01]  /*2140*/  MOV R25, R7.reuse ;  /* 0x0000000700197202 */ /* 0x080fe20000000f00 */
[----:B------:R-:W-:Y:S01]  /*2150*/  IMAD.MOV.U32 R33, RZ, RZ, R7 ;  /* 0x000000ffff217224 */ /* 0x000fe200078e0007 */
[----:B------:R-:W-:Y:S01]  /*2160*/  MOV R31, R7 ;  /* 0x00000007001f7202 */ /* 0x000fe20000000f00 */
[----:B------:R-:W5:Y:S01]  /*2170*/  @!P1 LDG.E R23, desc[UR12][R2.64+0x400] ;  /* 0x0004000c02179981 */ /* 0x000f62000c1e1900 */
[----:B------:R-:W-:Y:S01]  /*2180*/  ISETP.GE.U32.AND P2, PT, R4, UR7, PT ;  /* 0x0000000704007c0c */ /* 0x000fe2000bf46070 */
[C---:B------:R-:W-:Y:S01]  /*2190*/  VIADD R4, R29.reuse, 0x220 ;  /* 0x000002201d047836 */ /* 0x040fe20000000000 */
[----:B------:R-:W-:Y:S01]  /*21a0*/  ISETP.GE.U32.AND P1, PT, R0, UR7, PT ;  /* 0x0000000700007c0c */ /* 0x000fe2000bf26070 */
[----:B------:R-:W-:Y:S01]  /*21b0*/  VIADD R0, R29, 0x200 ;  /* 0x000002001d007836 */ /* 0x000fe20000000000 */
[----:B------:R-:W5:Y:S04]  /*21c0*/  @!P3 LDG.E R25, desc[UR12][R2.64+0x480] ;  /* 0x0004800c0219b981 */ /* 0x000f68000c1e1900 */
[----:B------:R-:W5:Y:S01]  /*21d0*/  @!P4 LDG.E R31, desc[UR12][R2.64+0x500] ;  /* 0x0005000c021fc981 */ /* 0x000f62000c1e1900 */
[----:B------:R-:W-:-:S02]  /*21e0*/  ISETP.GE.U32.AND P3, PT, R0, UR7, PT ;  /* 0x0000000700007c0c */ /* 0x000fc4000bf66070 */
[----:B------:R-:W-:Y:S01]  /*21f0*/  ISETP.GE.U32.AND P4, PT, R4, UR7, PT ;  /* 0x0000000704007c0c */ /* 0x000fe2000bf86070 */
[----:B------:R-:W5:Y:S01]  /*2200*/  @!P5 LDG.E R33, desc[UR12][R2.64+0x580] ;  /* 0x0005800c0221d981 */ /* 0x000f62000c1e1900 */
[----:B------:R-:W-:Y:S01]  /*2210*/  ISETP.GE.U32.AND P5, PT, R40, UR7, PT ;  /* 0x0000000728007c0c */ /* 0x000fe2000bfa6070 */
[--C-:B------:R-:W-:Y:S01]  /*2220*/  IMAD.MOV.U32 R39, RZ, RZ, R7.reuse ;  /* 0x000000ffff277224 */ /* 0x100fe200078e0007 */
[-C--:B------:R-:W-:Y:S01]  /*2230*/  MOV R37, R7.reuse ;  /* 0x0000000700257202 */ /* 0x080fe20000000f00 */
[--C-:B------:R-:W-:Y:S01]  /*2240*/  IMAD.MOV.U32 R45, RZ, RZ, R7.reuse ;  /* 0x000000ffff2d7224 */ /* 0x100fe200078e0007 */
[----:B------:R-:W-:Y:S01]  /*2250*/  MOV R0, R7 ;  /* 0x0000000700007202 */ /* 0x000fe20000000f00 */
[--C-:B------:R-:W-:Y:S02]  /*2260*/  IMAD.MOV.U32 R4, RZ, RZ, R7.reuse ;  /* 0x000000ffff047224 */ /* 0x100fe400078e0007 */
[----:B------:R-:W-:Y:S01]  /*2270*/  IMAD.MOV.U32 R6, RZ, RZ, R7 ;  /* 0x000000ffff067224 */ /* 0x000fe200078e0007 */
[----:B------:R-:W5:Y:S04]  /*2280*/  @!P6 LDG.E R37, desc[UR12][R2.64+0x600] ;  /* 0x0006000c0225e981 */ /* 0x000f68000c1e1900 */
[----:B------:R-:W5:Y:S04]  /*2290*/  @!P0 LDG.E R39, desc[UR12][R2.64+0x680] ;  /* 0x0006800c02278981 */ /* 0x000f68000c1e1900 */
[----:B------:R-:W5:Y:S04]  /*22a0*/  @!P2 LDG.E R45, desc[UR12][R2.64+0x700] ;  /* 0x0007000c022da981 */ /* 0x000f68000c1e1900 */
[----:B------:R-:W5:Y:S04]  /*22b0*/  @!P1 LDG.E R0, desc[UR12][R2.64+0x780] ;  /* 0x0007800c02009981 */ /* 0x000f68000c1e1900 */
[----:B------:R-:W5:Y:S04]  /*22c0*/  @!P3 LDG.E R4, desc[UR12][R2.64+0x800] ;  /* 0x0008000c0204b981 */ /* 0x000f68000c1e1900 */
[----:B------:R-:W5:Y:S04]  /*22d0*/  @!P4 LDG.E R6, desc[UR12][R2.64+0x880] ;  /* 0x0008800c0206c981 */ /* 0x000f68000c1e1900 */
[----:B------:R-:W5:Y:S01]  /*22e0*/  @!P5 LDG.E R7, desc[UR12][R2.64+0x900] ;  /* 0x0009000c0207d981 */ /* 0x000f62000c1e1900 */
[----:B------:R-:W0:Y:S01]  /*22f0*/  S2R R35, SR_LANEID ;  /* 0x0000000000237919 */ /* 0x000e220000000000 */
[----:B------:R-:W1:Y:S01]  /*2300*/  S2UR UR5, SR_CgaCtaId ;  /* 0x00000000000579c3 */ /* 0x000e620000008800 */
[----:B------:R-:W-:Y:S01]  /*2310*/  SHF.R.U32.HI R36, RZ, 0x5, R43 ;  /* 0x00000005ff247819 */ /* 0x000fe2000001162b */
[----:B------:R-:W-:-:S02]  /*2320*/  UMOV UR4, 0x400 ;  /* 0x0000040000047882 */ /* 0x000fc40000000000 */
[----:B-1----:R-:W-:Y:S02]  /*2330*/  ULEA UR4, UR5, UR4, 0x18 ;  /* 0x0000000405047291 */ /* 0x002fe4000f8ec0ff */
[----:B0-----:R-:W-:-:S05]  /*2340*/  IMAD R28, R36, 0x260, R35 ;  /* 0x00000260241c7824 */ /* 0x001fca00078e0223 */
[----:B------:R-:W-:-:S05]  /*2350*/  LEA R28, R28, UR4, 0x2 ;  /* 0x000000041c1c7c11 */ /* 0x000fca000f8e10ff */
[----:B------:R-:W-:Y:S01]  /*2360*/  IMAD R27, R35, 0x48, R28 ;  /* 0x00000048231b7824 */ /* 0x000fe200078e021c */
[----:B------:R-:W-:Y:S01]  /*2370*/  UISETP.NE.AND UP0, UPT, UR6, URZ, UPT ;  /* 0x000000ff0600728c */ /* 0x000fe2000bf05270 */
        /* <DEDUP_REMOVED lines=58> */
[----:B------:R-:W-:-:S02]  /*2720*/  ISETP.NE.AND P2, PT, R36, 0xc, PT ;  /* 0x0000000c2400780c */ /* 0x000fc40003f45270 */
[----:B------:R-:W-:Y:S01]  /*2730*/  FADD R8, R8, R15 ;  /* 0x0000000f08087221 */ /* 0x000fe20000000000 */
[----:B------:R-:W-:-:S03]  /*2740*/  ISETP.NE.AND P3, PT, R35, RZ, PT ;  /* 0x000000ff2300720c */ /* 0x000fc60003f65270 */
        /* <DEDUP_REMOVED lines=41> */
[----:B------:R-:W-:-:S04]  /*29e0*/  ISETP.NE.AND P0, PT, R36, 0x8, PT ;  /* 0x000000082400780c */ /* 0x000fc80003f05270 */
[----:B------:R-:W-:Y:S02]  /*29f0*/  FSEL R8, R15, R8, !P0 ;  /* 0x000000080f087208 */ /* 0x000fe40004000000 */
[----:B------:R-:W-:Y:S02]  /*2a00*/  ISETP.NE.AND P0, PT, R36, 0xa, PT ;  /* 0x0000000a2400780c */ /* 0x000fe40003f05270 */
[----:B------:R-:W-:Y:S02]  /*2a10*/  FSEL R8, R16, R8, !P1 ;  /* 0x0000000810087208 */ /* 0x000fe40004800000 */
[----:B------:R-:W-:Y:S02]  /*2a20*/  ISETP.NE.AND P1, PT, R36, 0xb, PT ;  /* 0x0000000b2400780c */ /* 0x000fe40003f25270 */
[----:B------:R-:W-:Y:S02]  /*2a30*/  FSEL R8, R17, R8, !P0 ;  /* 0x0000000811087208 */ /* 0x000fe40004000000 */
[----:B------:R-:W-:-:S02]  /*2a40*/  ISETP.GE.U32.AND P0, PT, R43, 0x20, PT ;  /* 0x000000202b00780c */ /* 0x000fc40003f06070 */
[----:B------:R-:W-:Y:S01]  /*2a50*/  FSEL R8, R18, R8, !P1 ;  /* 0x0000000812087208 */ /* 0x000fe20004800000 */
[----:B------:R-:W-:-:S04]  /*2a60*/  @!P2 FADD R8, R19, R18 ;  /* 0x000000121308a221 */ /* 0x000fc80000000000 */
[----:B------:R-:W-:-:S05]  /*2a70*/  @P3 FADD R8, R37, R8 ;  /* 0x0000000825083221 */ /* 0x000fca0000000000 */
[----:B------:R-:W-:Y:S02]  /*2a80*/  FSEL R37, R37, R8, !P0 ;  /* 0x0000000825257208 */ /* 0x000fe40004000000 */
[----:B------:R-:W-:-:S03]  /*2a90*/  ISETP.NE.AND P0, PT, R43, RZ, PT ;  /* 0x000000ff2b00720c */ /* 0x000fc60003f05270 */
[----:B------:R-:W-:-:S05]  /*2aa0*/  FADD R37, R26, R37 ;  /* 0x000000251a257221 */ /* 0x000fca0000000000 */
[----:B------:R-:W-:Y:S01]  /*2ab0*/  FSEL R26, R26, R37, !P0 ;  /* 0x000000251a1a7208 */ /* 0x000fe20004000000 */
[----:B------:R-:W-:Y:S06]  /*2ac0*/  BRA `(.L_x_18) ;  /* 0x0000000c00647947 */ /* 0x000fec0003800000 */
.L_x_17:
        /* <DEDUP_REMOVED lines=14> */
[C---:B------:R-:W-:Y:S01]  /*2bb0*/  ISETP.NE.AND P1, PT, R35.reuse, 0x1f, PT ;  /* 0x0000001f2300780c */ /* 0x040fe20003f25270 */
        /* <DEDUP_REMOVED lines=55> */
[----:B------:R-:W-:Y:S01]  /*2f30*/  ISETP.GT.U32.AND P0, PT, R43, 0x1f, PT ;  /* 0x0000001f2b00780c */ /* 0x000fe20003f04070 */
[C---:B0-----:R-:W-:Y:S01]  /*2f40*/  FADD R11, R19.reuse, R11 ;  /* 0x0000000b130b7221 */ /* 0x041fe20000000000 */
[----:B------:R-:W-:Y:S02]  /*2f50*/  FSEL R8, R19, R8, !P1 ;  /* 0x0000000813087208 */ /* 0x000fe40004800000 */
[----:B------:R-:W-:-:S03]  /*2f60*/  ISETP.GE.U32.AND P1, PT, R43, 0x20, PT ;  /* 0x000000202b00780c */ /* 0x000fc60003f26070 */
[----:B------:R-:W-:-:S05]  /*2f70*/  @P2 FADD R8, R37, R8 ;  /* 0x0000000825082221 */ /* 0x000fca0000000000 */
[----:B------:R-:W-:Y:S01]  /*2f80*/  FSEL R39, R37, R8, !P1 ;  /* 0x0000000825277208 */ /* 0x000fe20004800000 */
[----:B------:R-:W-:Y:S06]  /*2f90*/  @P0 BRA `(.L_x_19) ;  /* 0x0000000800080947 */ /* 0x000fec0003800000 */
[----:B------:R-:W0:Y:S01]  /*2fa0*/  LDC.64 R14, c[0x0][0x390] ;  /* 0x0000e400ff0e7b82 */ /* 0x000e220000000a00 */
[----:B------:R-:W-:Y:S02]  /*2fb0*/  ISETP.NE.AND P1, PT, R43, RZ, PT ;  /* 0x000000ff2b00720c */ /* 0x000fe40003f25270 */
[----:B------:R-:W-:Y:S02]  /*2fc0*/  LOP3.LUT R18, RZ, R43, RZ, 0x33, !PT ;  /* 0x0000002bff127212 */ /* 0x000fe400078e33ff */
[----:B------:R-:W-:-:S03]  /*2fd0*/  MOV R13, UR6 ;  /* 0x00000006000d7c02 */ /* 0x000fc60008000f00 */
        /* <DEDUP_REMOVED lines=12> */
.L_x_64:
[----:B------:R-:W-:Y:S05]  /*30a0*/  @!P0 BRA `(.L_x_21) ;  /* 0x0000000000248947 */ /* 0x000fea0003800000 */
[----:B------:R-:W-:-:S07]  /*30b0*/  HFMA2 R9, -RZ, RZ, 0, 2.849102020263671875e-05 ;  /* 0x000001deff097431 */ /* 0x000fce00000001ff */
.L_x_23:
[----:B------:R-:W-:Y:S05]  /*30c0*/  NANOSLEEP R9 ;  /* 0x000000090000735d */ /* 0x000fea0003800000 */
[----:B------:R-:W2:Y:S01]  /*30d0*/  LD.E.64.STRONG.GPU R16, desc[UR12][R14.64+0x100] ;  /* 0x0001000c0e107980 */ /* 0x000ea2000c10fb00 */
[----:B------:R-:W-:Y:S01]  /*30e0*/  UMOV UR5, 0xffffffff ;  /* 0xffffffff00057882 */ /* 0x000fe20000000000 */
[----:B------:R-:W-:Y:S02]  /*30f0*/  SHF.R.U32.HI R9, RZ, 0x1, R9 ;  /* 0x00000001ff097819 */ /* 0x000fe40000011609 */
[----:B--2---:R-:W-:Y:S01]  /*3100*/  ISETP.NE.AND P0, PT, R16, 0x63, PT ;  /* 0x000000631000780c */ /* 0x004fe20003f05270 */
[----:B------:R-:W-:-:S12]  /*3110*/  BRA.DIV UR5, `(.L_x_22) ;  /* 0x0000001a053c7947 */ /* 0x000fd8000b800000 */
[----:B------:R-:W-:-:S13]  /*3120*/  VOTE.ANY P0, !P0 ;  /* 0x0000000000ff7806 */ /* 0x000fda0004000100 */
.L_x_67:
[----:B------:R-:W-:Y:S05]  /*3130*/  @P0 BRA `(.L_x_23) ;  /* 0xfffffffc00e00947 */ /* 0x000fea000383ffff */
.L_x_21:
[----:B------:R-:W-:Y:S01]  /*3140*/  UMOV UR5, 0xffffffff ;  /* 0xffffffff00057882 */ /* 0x000fe20000000000 */
[----:B------:R-:W-:Y:S02]  /*3150*/  ISETP.NE.AND P2, PT, R16, 0x65, PT ;  /* 0x000000651000780c */ /* 0x000fe40003f45270 */
[----:B------:R-:W-:Y:S11]  /*3160*/  BRA.DIV UR5, `(.L_x_24) ;  /* 0x0000001a05487947 */ /* 0x000ff6000b800000 */
[----:B------:R-:W0:Y:S01]  /*3170*/  S2R R42, SR_GEMASK ;  /* 0x00000000002a7919 */ /* 0x000e220000003c00 */
[----:B------:R-:W-:Y:S01]  /*3180*/  VOTE.ANY R8, PT, !P2 ;  /* 0x0000000000087806 */ /* 0x000fe200050e0100 */
[----:B------:R-:W-:-:S03]  /*3190*/  VIADD R10, R35, 0x10 ;  /* 0x00000010230a7836 */ /* 0x000fc60000000000 */
[----:B0-----:R-:W-:-:S05]  /*31a0*/  LOP3.LUT R8, R8, 0x80000000, R42, 0xec, !PT ;  /* 0x8000000008087812 */ /* 0x001fca00078eec2a */
[----:B------:R-:W-:-:S05]  /*31b0*/  VIADD R9, R8, 0xffffffff ;  /* 0xffffffff08097836 */ /* 0x000fca0000000000 */
[----:B------:R-:W-:Y:S01]  /*31c0*/  LOP3.LUT R9, R8, R9, RZ, 0xc, !PT ;  /* 0x0000000908097212 */ /* 0x000fe200078e0cff */
[----:B------:R-:W-:-:S03]  /*31d0*/  VIADD R8, R35, 0x2 ;  /* 0x0000000223087836 */ /* 0x000fc60000000000 */
[----:B------:R-:W0:Y:S02]  /*31e0*/  POPC R15, R9 ;  /* 0x00000009000f7309 */ /* 0x000e240000000000 */
[----:B0-----:R-:W0:Y:S01]  /*31f0*/  SHFL.DOWN PT, R14, R17, 0x1, R15 ;  /* 0x08200000110e7989 */ /* 0x001e2200000e000f */
[-C--:B------:R-:W-:Y:S02]  /*3200*/  ISETP.GE.AND P0, PT, R35, R15.reuse, PT ;  /* 0x0000000f2300720c */ /* 0x080fe40003f06270 */
[----:B------:R-:W-:-:S11]  /*3210*/  ISETP.GT.AND P2, PT, R10, R15, PT ;  /* 0x0000000f0a00720c */ /* 0x000fd60003f44270 */
[----:B0-----:R-:W-:Y:S01]  /*3220*/  @!P0 FADD R17, R14, R17 ;  /* 0x000000110e118221 */ /* 0x001fe20000000000 */
[-C--:B------:R-:W-:Y:S02]  /*3230*/  ISETP.GT.AND P0, PT, R8, R15.reuse, PT ;  /* 0x0000000f0800720c */ /* 0x080fe40003f04270 */
[----:B------:R-:W-:Y:S02]  /*3240*/  IADD3 R8, PT, PT, R35, 0x4, RZ ;  /* 0x0000000423087810 */ /* 0x000fe40007ffe0ff */
[----:B------:R-:W0:Y:S09]  /*3250*/  SHFL.DOWN PT, R14, R17, 0x2, R15 ;  /* 0x08400000110e7989 */ /* 0x000e3200000e000f */
[----:B0-----:R-:W-:Y:S01]  /*3260*/  @!P0 FADD R17, R17, R14 ;  /* 0x0000000e11118221 */ /* 0x001fe20000000000 */
[----:B------:R-:W-:Y:S01]  /*3270*/  ISETP.GT.AND P0, PT, R8, R15, PT ;  /* 0x0000000f0800720c */ /* 0x000fe20003f04270 */
[----:B------:R-:W-:-:S03]  /*3280*/  VIADD R8, R35, 0x8 ;  /* 0x0000000823087836 */ /* 0x000fc60000000000 */
[----:B------:R-:W0:Y:S09]  /*3290*/  SHFL.DOWN PT, R14, R17, 0x4, R15 ;  /* 0x08800000110e7989 */ /* 0x000e3200000e000f */
[----:B0-----:R-:W-:Y:S01]  /*32a0*/  @!P0 FADD R17, R17, R14 ;  /* 0x0000000e11118221 */ /* 0x001fe20000000000 */
[----:B------:R-:W-:-:S02]  /*32b0*/  ISETP.GT.AND P0, PT, R8, R15, PT ;  /* 0x0000000f0800720c */ /* 0x000fc40003f04270 */
[----:B------:R-:W0:Y:S02]  /*32c0*/  LDC.64 R8, c[0x0][0x390] ;  /* 0x0000e400ff087b82 */ /* 0x000e240000000a00 */
[----:B------:R-:W1:Y:S01]  /*32d0*/  SHFL.DOWN PT, R14, R17, 0x8, R15 ;  /* 0x09000000110e7989 */ /* 0x000e6200000e000f */
[----:B0-----:R-:W-:-:S08]  /*32e0*/  IADD3 R19, P3, PT, R8, 0x100, RZ ;  /* 0x0000010008137810 */ /* 0x001fd00007f7e0ff */
[----:B-1----:R-:W-:Y:S01]  /*32f0*/  @!P0 FADD R17, R17, R14 ;  /* 0x0000000e11118221 */ /* 0x002fe20000000000 */
[----:B------:R-:W-:Y:S02]  /*3300*/  ISETP.NE.AND P0, PT, R16, 0x65, PT ;  /* 0x000000651000780c */ /* 0x000fe40003f05270 */
[----:B------:R-:W-:Y:S02]  /*3310*/  IADD3.X R37, PT, PT, RZ, R9, RZ, P3, !PT ;  /* 0x00000009ff257210 */ /* 0x000fe40001ffe4ff */
[----:B------:R-:W0:Y:S09]  /*3320*/  SHFL.DOWN PT, R14, R17, 0x10, R15 ;  /* 0x0a000000110e7989 */ /* 0x000e3200000e000f */
[----:B------:R-:W-:Y:S01]  /*3330*/  VOTE.ALL P0, P0 ;  /* 0x0000000000ff7806 */ /* 0x000fe20000000000 */
[----:B0-----:R-:W-:-:S04]  /*3340*/  @!P2 FADD R17, R17, R14 ;  /* 0x0000000e1111a221 */ /* 0x001fc80000000000 */
[----:B------:R-:W-:-:S08]  /*3350*/  IMAD.MOV.U32 R36, RZ, RZ, R17 ;  /* 0x000000ffff247224 */ /* 0x000fd000078e0011 */
.L_x_76:
[----:B------:R-:W-:Y:S05]  /*3360*/  @!P0 BRA `(.L_x_25) ;  /* 0x0000000000d88947 */ /* 0x000fea0003800000 */
[----:B------:R-:W-:-:S07]  /*3370*/  IMAD.MOV.U32 R38, RZ, RZ, 0x1de ;  /* 0x000001deff267424 */ /* 0x000fce00078e00ff */
.L_x_31:
[----:B------:R-:W-:Y:S01]  /*3380*/  MOV R8, R19 ;  /* 0x0000001300087202 */ /* 0x000fe20000000f00 */
[----:B------:R-:W-:-:S04]  /*3390*/  IMAD.MOV.U32 R9, RZ, RZ, R37 ;  /* 0x000000ffff097224 */ /* 0x000fc800078e0025 */
        /* <DEDUP_REMOVED lines=8> */
.L_x_79:
[----:B------:R-:W-:Y:S05]  /*3420*/  @!P0 BRA `(.L_x_27) ;  /* 0x0000000000248947 */ /* 0x000fea0003800000 */
[----:B------:R-:W-:-:S07]  /*3430*/  IMAD.MOV.U32 R9, RZ, RZ, R38 ;  /* 0x000000ffff097224 */ /* 0x000fce00078e0026 */
.L_x_29:
[----:B------:R-:W-:Y:S05]  /*3440*/  NANOSLEEP R9 ;  /* 0x000000090000735d */ /* 0x000fea0003800000 */
[----:B------:R-:W2:Y:S01]  /*3450*/  LD.E.64.STRONG.GPU R14, desc[UR12][R16.64+-0x100] ;  /* 0xffff000c100e7980 */ /* 0x000ea2000c10fb00 */
[----:B------:R-:W-:Y:S01]  /*3460*/  UMOV UR5, 0xffffffff ;  /* 0xffffffff00057882 */ /* 0x000fe20000000000 */
[----:B------:R-:W-:Y:S02]  /*3470*/  SHF.R.U32.HI R9, RZ, 0x1, R9 ;  /* 0x00000001ff097819 */ /* 0x000fe40000011609 */
[----:B--2---:R-:W-:Y:S01]  /*3480*/  ISETP.NE.AND P0, PT, R14, 0x63, PT ;  /* 0x000000630e00780c */ /* 0x004fe20003f05270 */
[----:B------:R-:W-:-:S12]  /*3490*/  BRA.DIV UR5, `(.L_x_28) ;  /* 0x0000001a05a87947 */ /* 0x000fd8000b800000 */
[----:B------:R-:W-:-:S13]  /*34a0*/  VOTE.ANY P0, !P0 ;  /* 0x0000000000ff7806 */ /* 0x000fda0004000100 */
.L_x_82:
[----:B------:R-:W-:Y:S05]  /*34b0*/  @P0 BRA `(.L_x_29) ;  /* 0xfffffffc00e00947 */ /* 0x000fea000383ffff */
.L_x_27:
[----:B------:R-:W-:Y:S01]  /*34c0*/  UMOV UR5, 0xffffffff ;  /* 0xffffffff00057882 */ /* 0x000fe20000000000 */
[----:B------:R-:W-:Y:S02]  /*34d0*/  ISETP.NE.AND P0, PT, R14, 0x65, PT ;  /* 0x000000650e00780c */ /* 0x000fe40003f05270 */
[----:B------:R-:W-:Y:S01]  /*34e0*/  MOV R17, R15 ;  /* 0x0000000f00117202 */ /* 0x000fe20000000f00 */
[----:B------:R-:W-:Y:S10]  /*34f0*/  BRA.DIV UR5, `(.L_x_30) ;  /* 0x0000001a05b07947 */ /* 0x000ff4000b800000 */
[----:B------:R-:W-:Y:S02]  /*3500*/  VOTE.ANY R8, PT, !P0 ;  /* 0x0000000000087806 */ /* 0x000fe400040e0100 */
[----:B------:R-:W-:Y:S02]  /*3510*/  IADD3 R18, PT, PT, R18, -0x20, RZ ;  /* 0xffffffe012127810 */ /* 0x000fe40007ffe0ff */
[----:B------:R-:W-:-:S05]  /*3520*/  LOP3.LUT R8, R8, 0x80000000, R42, 0xec, !PT ;  /* 0x8000000008087812 */ /* 0x000fca00078eec2a */
[----:B------:R-:W-:-:S05]  /*3530*/  VIADD R9, R8, 0xffffffff ;  /* 0xffffffff08097836 */ /* 0x000fca0000000000 */
[----:B------:R-:W-:Y:S01]  /*3540*/  LOP3.LUT R9, R8, R9, RZ, 0xc, !PT ;  /* 0x0000000908097212 */ /* 0x000fe200078e0cff */
[----:B------:R-:W-:-:S03]  /*3550*/  VIADD R8, R35, 0x2 ;  /* 0x0000000223087836 */ /* 0x000fc60000000000 */
[----:B------:R-:W0:Y:S02]  /*3560*/  POPC R15, R9 ;  /* 0x00000009000f7309 */ /* 0x000e240000000000 */
[----:B0-----:R-:W0:Y:S01]  /*3570*/  SHFL.DOWN PT, R16, R17, 0x1, R15 ;  /* 0x0820000011107989 */ /* 0x001e2200000e000f */
[----:B------:R-:W-:-:S13]  /*3580*/  ISETP.GE.AND P0, PT, R35, R15, PT ;  /* 0x0000000f2300720c */ /* 0x000fda0003f06270 */
        /* <DEDUP_REMOVED lines=9> */
[----:B------:R-:W-:Y:S01]  /*3620*/  ISETP.GT.AND P0, PT, R8, R15, PT ;  /* 0x0000000f0800720c */ /* 0x000fe20003f04270 */
[----:B------:R-:W-:-:S03]  /*3630*/  VIADD R8, R35, 0x10 ;  /* 0x0000001023087836 */ /* 0x000fc60000000000 */
[----:B------:R-:W0:Y:S02]  /*3640*/  SHFL.DOWN PT, R16, R17, 0x8, R15 ;  /* 0x0900000011107989 */ /* 0x000e2400000e000f */
[----:B------:R-:W-:-:S07]  /*3650*/  ISETP.GT.AND P2, PT, R8, R15, PT ;  /* 0x0000000f0800720c */ /* 0x000fce0003f44270 */
[----:B0-----:R-:W-:Y:S01]  /*3660*/  @!P0 FADD R17, R17, R16 ;  /* 0x0000001011118221 */ /* 0x001fe20000000000 */
[----:B------:R-:W-:-:S04]  /*3670*/  ISETP.NE.AND P0, PT, R14, 0x65, PT ;  /* 0x000000650e00780c */ /* 0x000fc80003f05270 */
[----:B------:R-:W0:Y:S09]  /*3680*/  SHFL.DOWN PT, R16, R17, 0x10, R15 ;  /* 0x0a00000011107989 */ /* 0x000e3200000e000f */
[----:B------:R-:W-:Y:S01]  /*3690*/  VOTE.ALL P0, P0 ;  /* 0x0000000000ff7806 */ /* 0x000fe20000000000 */
[----:B0-----:R-:W-:-:S04]  /*36a0*/  @!P2 FADD R17, R17, R16 ;  /* 0x000000101111a221 */ /* 0x001fc80000000000 */
[----:B------:R-:W-:-:S08]  /*36b0*/  FADD R36, R17, R36 ;  /* 0x0000002411247221 */ /* 0x000fd00000000000 */
.L_x_91:
[----:B------:R-:W-:Y:S05]  /*36c0*/  @P0 BRA `(.L_x_31) ;  /* 0xfffffffc002c0947 */ /* 0x000fea000383ffff */
.L_x_25:
        /* <DEDUP_REMOVED lines=8> */
[----:B0-----:R-:W-:Y:S01]  /*3750*/  @!P1 LEA R9, R9, R8, 0x18 ;  /* 0x0000000809099211 */ /* 0x001fe200078ec0ff */
[----:B------:R-:W-:Y:S01]  /*3760*/  IMAD.MOV.U32 R8, RZ, RZ, R39 ;  /* 0x000000ffff087224 */ /* 0x000fe200078e0027 */
[----:B------:R-:W-:-:S03]  /*3770*/  @!P0 MOV R8, R36 ;  /* 0x0000002400088202 */ /* 0x000fc60000000f00 */
[----:B------:R1:W-:Y:S04]  /*3780*/  @!P1 STS [R9+0x8], R11 ;  /* 0x0000080b09009388 */ /* 0x0003e80000000800 */
[----:B------:R1:W-:Y:S01]  /*3790*/  @!P1 STS [R9+0x4], R36 ;  /* 0x0000042409009388 */ /* 0x0003e20000000800 */
[----:B--2---:R-:W-:-:S05]  /*37a0*/  @!P0 LEA R15, R15, R14, 0x18 ;  /* 0x0000000e0f0f8211 */ /* 0x004fca00078ec0ff */
[----:B------:R1:W-:Y:S02]  /*37b0*/  @!P0 STS [R15+0x54], R36 ;  /* 0x000054240f008388 */ /* 0x0003e40000000800 */
.L_x_19:
[----:B------:R-:W-:Y:S05]  /*37c0*/  WARPSYNC.ALL ;  /* 0x0000000000007948 */ /* 0x000fea0003800000 */
[----:B-1----:R-:W-:Y:S01]  /*37d0*/  IMAD.MOV.U32 R9, RZ, RZ, R8 ;  /* 0x000000ffff097224 */ /* 0x002fe200078e0008 */
[----:B------:R-:W0:Y:S08]  /*37e0*/  S2UR UR5, SR_CgaCtaId ;  /* 0x00000000000579c3 */ /* 0x000e300000008800 */
[----:B------:R-:W-:Y:S01]  /*37f0*/  BAR.SYNC.DEFER_BLOCKING 0x0 ;  /* 0x0000000000007b1d */ /* 0x000fe20000010000 */
[----:B------:R-:W-:-:S05]  /*3800*/  ISETP.NE.AND P0, PT, R43, RZ, PT ;  /* 0x000000ff2b00720c */ /* 0x000fca0003f05270 */
[----:B------:R-:W-:Y:S02]  /*3810*/  UMOV UR4, 0x400 ;  /* 0x0000040000047882 */ /* 0x000fe40000000000 */
[----:B0-----:R-:W-:-:S09]  /*3820*/  ULEA UR4, UR5, UR4, 0x18 ;  /* 0x0000000405047291 */ /* 0x001fd2000f8ec0ff */
[----:B------:R-:W0:Y:S02]  /*3830*/  LDS R8, [UR4+0x54] ;  /* 0x00005404ff087984 */ /* 0x000e240008000800 */
[----:B0-----:R-:W-:-:S04]  /*3840*/  @P0 FADD R9, R8, R9 ;  /* 0x0000000908090221 */ /* 0x001fc80000000000 */
[----:B------:R-:W-:-:S07]  /*3850*/  FADD R26, R26, R9 ;  /* 0x000000091a1a7221 */ /* 0x000fce0000000000 */
.L_x_18:
[----:B------:R-:W-:Y:S01]  /*3860*/  FADD R33, R33, R26 ;  /* 0x0000001a21217221 */ /* 0x000fe20000000000 */
[----:B------:R-:W-:Y:S01]  /*3870*/  BAR.SYNC.DEFER_BLOCKING 0x0 ;  /* 0x0000000000007b1d */ /* 0x000fe20000010000 */
[----:B------:R-:W-:Y:S01]  /*3880*/  ISETP.NE.AND P0, PT, R43, RZ, PT ;  /* 0x000000ff2b00720c */ /* 0x000fe20003f05270 */
[----:B------:R-:W-:Y:S02]  /*3890*/  IMAD.U32 R10, RZ, RZ, UR7 ;  /* 0x00000007ff0a7e24 */ /* 0x000fe4000f8e00ff */
[----:B------:R-:W-:Y:S02]  /*38a0*/  FADD R32, R32, R33 ;  /* 0x0000002120207221 */ /* 0x000fe40000000000 */
[----:B------:R-:W0:Y:S02]  /*38b0*/  LDCU.64 UR8, c[0x0][0x388] ;  /* 0x00007100ff0877ac */ /* 0x000e240008000a00 */
[----:B------:R-:W-:Y:S01]  /*38c0*/  FADD R31, R31, R32 ;  /* 0x000000201f1f7221 */ /* 0x000fe20000000000 */
[----:B------:R-:W1:Y:S03]  /*38d0*/  S2R R8, SR_TID.X ;  /* 0x0000000000087919 */ /* 0x000e660000002100 */
[----:B------:R-:W-:-:S04]  /*38e0*/  FADD R30, R30, R31 ;  /* 0x0000001f1e1e7221 */ /* 0x000fc80000000000 */
[----:B------:R-:W-:-:S04]  /*38f0*/  FADD R25, R25, R30 ;  /* 0x0000001e19197221 */ /* 0x000fc80000000000 */
[----:B------:R-:W-:-:S04]  /*3900*/  FADD R24, R24, R25 ;  /* 0x0000001918187221 */ /* 0x000fc80000000000 */
[----:B------:R-:W-:Y:S01]  /*3910*/  FADD R23, R23, R24 ;  /* 0x0000001817177221 */ /* 0x000fe20000000000 */
[----:B------:R-:W-:Y:S03]  /*3920*/  STS [R27], R26 ;  /* 0x0000001a1b007388 */ /* 0x000fe60000000800 */
        /* <DEDUP_REMOVED lines=26> */
[----:B------:R1:W-:Y:S04]  /*3ad0*/  STS [R27+0x40], R2 ;  /* 0x000040021b007388 */ /* 0x0003e80000000800 */
[----:B------:R-:W-:Y:S04]  /*3ae0*/  STS [R27+0x44], R0 ;  /* 0x000044001b007388 */ /* 0x000fe80000000800 */
[----:B------:R-:W-:Y:S01]  /*3af0*/  STS [R27+0x48], R34 ;  /* 0x000048221b007388 */ /* 0x000fe20000000800 */
[----:B------:R-:W-:-:S03]  /*3b00*/  NOP ;  /* 0x0000000000007918 */ /* 0x000fc60000000000 */
[----:B------:R-:W-:Y:S01]  /*3b10*/  LDS R31, [R28] ;  /* 0x000000001c1f7984 */ /* 0x000fe20000000800 */
[C---:B-1----:R-:W-:Y:S02]  /*3b20*/  LOP3.LUT R2, R8.reuse, 0x3e0, RZ, 0xc0, !PT ;  /* 0x000003e008027812 */ /* 0x042fe400078ec0ff */
[----:B------:R-:W-:Y:S01]  /*3b30*/  LOP3.LUT R8, R8, 0x1f, RZ, 0xc0, !PT ;  /* 0x0000001f08087812 */ /* 0x000fe200078ec0ff */
[----:B------:R-:W-:Y:S04]  /*3b40*/  LDS R33, [R28+0x80] ;  /* 0x000080001c217984 */ /* 0x000fe80000000800 */
[----:B------:R-:W-:Y:S01]  /*3b50*/  LDS R35, [R28+0x100] ;  /* 0x000100001c237984 */ /* 0x000fe20000000800 */
[----:B------:R-:W-:-:S03]  /*3b60*/  IMAD R8, R2, 0x13, R8 ;  /* 0x0000001302087824 */ /* 0x000fc600078e0208 */
[----:B------:R-:W-:Y:S01]  /*3b70*/  LDS R37, [R28+0x180] ;  /* 0x000180001c257984 */ /* 0x000fe20000000800 */
[----:B------:R-:W-:-:S03]  /*3b80*/  VIADD R6, R8, 0x40 ;  /* 0x0000004008067836 */ /* 0x000fc60000000000 */
[----:B------:R-:W-:Y:S04]  /*3b90*/  LDS R39, [R28+0x200] ;  /* 0x000200001c277984 */ /* 0x000fe80000000800 */
        /* <DEDUP_REMOVED lines=14> */
[----:B------:R-:W-:Y:S01]  /*3c80*/  @!P0 STS [UR4+0x7b80], R10 ;  /* 0x007b800aff008988 */ /* 0x000fe20008000804 */
[----:B------:R-:W-:Y:S01]  /*3c90*/  BAR.SYNC.DEFER_BLOCKING 0x0 ;  /* 0x0000000000007b1d */ /* 0x000fe20000010000 */
[----:B------:R-:W-:-:S04]  /*3ca0*/  IADD3 R3, P0, PT, R29, UR10, RZ ;  /* 0x0000000a1d037c10 */ /* 0x000fc8000ff1e0ff */
[----:B------:R-:W-:Y:S02]  /*3cb0*/  IADD3.X R4, PT, PT, RZ, UR11, RZ, P0, !PT ;  /* 0x0000000bff047c10 */ /* 0x000fe400087fe4ff */
[----:B0-----:R-:W-:-:S04]  /*3cc0*/  LEA R2, P0, R3, UR8, 0x2 ;  /* 0x0000000803027c11 */ /* 0x001fc8000f8010ff */
[----:B------:R-:W-:Y:S01]  /*3cd0*/  LEA.HI.X R3, R3, UR9, R4, 0x2, P0 ;  /* 0x0000000903037c11 */ /* 0x000fe200080f1404 */
[C---:B------:R-:W-:Y:S01]  /*3ce0*/  VIADD R4, R8.reuse, 0xa0 ;  /* 0x000000a008047836 */ /* 0x040fe20000000000 */
[----:B------:R-:W0:Y:S02]  /*3cf0*/  LDS R0, [UR4+0x7b80] ;  /* 0x007b8004ff007984 */ /* 0x000e240008000800 */
[-C--:B0-----:R-:W-:Y:S01]  /*3d00*/  ISETP.GE.AND P1, PT, R29, R0.reuse, PT ;  /* 0x000000001d00720c */ /* 0x081fe20003f26270 */
[----:B------:R-:W-:Y:S01]  /*3d10*/  VIADD R29, R8, 0x60 ;  /* 0x00000060081d7836 */ /* 0x000fe20000000000 */
[-C--:B------:R-:W-:Y:S01]  /*3d20*/  ISETP.GE.AND P3, PT, R6, R0.reuse, PT ;  /* 0x000000000600720c */ /* 0x080fe20003f66270 */
[C---:B------:R-:W-:Y:S01]  /*3d30*/  VIADD R6, R8.reuse, 0xc0 ;  /* 0x000000c008067836 */ /* 0x040fe20000000000 */
[----:B------:R-:W-:Y:S02]  /*3d40*/  ISETP.GE.AND P2, PT, R41, R0, PT ;  /* 0x000000002900720c */ /* 0x000fe40003f46270 */
[----:B------:R-:W-:-:S02]  /*3d50*/  IADD3 R41, PT, PT, R8, 0x80, RZ ;  /* 0x0000008008297810 */ /* 0x000fc40007ffe0ff */
[-C--:B------:R-:W-:Y:S02]  /*3d60*/  ISETP.GE.AND P4, PT, R29, R0.reuse, PT ;  /* 0x000000001d00720c */ /* 0x080fe40003f86270 */
[C---:B------:R-:W-:Y:S02]  /*3d70*/  IADD3 R29, PT, PT, R8.reuse, 0xe0, RZ ;  /* 0x000000e0081d7810 */ /* 0x040fe40007ffe0ff */
[-C--:B------:R-:W-:Y:S01]  /*3d80*/  ISETP.GE.AND P5, PT, R41, R0.reuse, PT ;  /* 0x000000002900720c */ /* 0x080fe20003fa6270 */
[----:B------:R0:W-:Y:S01]  /*3d90*/  @!P1 STG.E desc[UR12][R2.64], R31 ;  /* 0x0000001f02009986 */ /* 0x0001e2000c10190c */
[-C--:B------:R-:W-:Y:S01]  /*3da0*/  ISETP.GE.AND P1, PT, R29, R0.reuse, PT ;  /* 0x000000001d00720c */ /* 0x080fe20003f26270 */
[----:B------:R-:W-:Y:S01]  /*3db0*/  VIADD R29, R8, 0x120 ;  /* 0x00000120081d7836 */ /* 0x000fe20000000000 */
[-C--:B------:R-:W-:Y:S01]  /*3dc0*/  ISETP.GE.AND P0, PT, R6, R0.reuse, PT ;  /* 0x000000000600720c */ /* 0x080fe20003f06270 */
[----:B------:R-:W-:Y:S01]  /*3dd0*/  VIADD R41, R8, 0x100 ;  /* 0x0000010008297836 */ /* 0x000fe20000000000 */
[-C--:B------:R-:W-:Y:S01]  /*3de0*/  ISETP.GE.AND P6, PT, R4, R0.reuse, PT ;  /* 0x000000000400720c */ /* 0x080fe20003fc6270 */
[----:B------:R1:W-:Y:S01]  /*3df0*/  @!P3 STG.E desc[UR12][R2.64+0x100], R35 ;  /* 0x000100230200b986 */ /* 0x0003e2000c10190c */
[----:B------:R-:W-:Y:S01]  /*3e00*/  ISETP.GE.AND P3, PT, R29, R0, PT ;  /* 0x000000001d00720c */ /* 0x000fe20003f66270 */
[----:B------:R-:W-:-:S02]  /*3e10*/  VIADD R29, R8, 0x160 ;  /* 0x00000160081d7836 */ /* 0x000fc40000000000 */
[----:B------:R1:W-:Y:S01]  /*3e20*/  @!P2 STG.E desc[UR12][R2.64+0x80], R33 ;  /* 0x000080210200a986 */ /* 0x0003e2000c10190c */
[-C--:B------:R-:W-:Y:S01]  /*3e30*/  ISETP.GE.AND P2, PT, R41, R0.reuse, PT ;  /* 0x000000002900720c */ /* 0x080fe20003f46270 */
[C---:B0-----:R-:W-:Y:S01]  /*3e40*/  VIADD R31, R8.reuse, 0x180 ;  /* 0x00000180081f7836 */ /* 0x041fe20000000000 */
[C---:B------:R-:W-:Y:S01]  /*3e50*/  IADD3 R41, PT, PT, R8.reuse, 0x140, RZ ;  /* 0x0000014008297810 */ /* 0x040fe20007ffe0ff */
[----:B------:R1:W-:Y:S01]  /*3e60*/  @!P5 STG.E desc[UR12][R2.64+0x200], R39 ;  /* 0x000200270200d986 */ /* 0x0003e2000c10190c */
[-C--:B------:R-:W-:Y:S02]  /*3e70*/  ISETP.GE.AND P5, PT, R29, R0.reuse, PT ;  /* 0x000000001d00720c */ /* 0x080fe40003fa6270 */
[----:B------:R-:W-:Y:S01]  /*3e80*/  IADD3 R29, PT, PT, R8, 0x1a0, RZ ;  /* 0x000001a0081d7810 */ /* 0x000fe20007ffe0ff */
[----:B------:R1:W-:Y:S01]  /*3e90*/  @!P4 STG.E desc[UR12][R2.64+0x180], R37 ;  /* 0x000180250200c986 */ /* 0x0003e2000c10190c */
[----:B------:R-:W-:-:S03]  /*3ea0*/  ISETP.GE.AND P4, PT, R41, R0, PT ;  /* 0x000000002900720c */ /* 0x000fc60003f86270 */
[----:B------:R1:W-:Y:S01]  /*3eb0*/  @!P0 STG.E desc[UR12][R2.64+0x300], R45 ;  /* 0x0003002d02008986 */ /* 0x0003e2000c10190c */
[-C--:B------:R-:W-:Y:S01]  /*3ec0*/  ISETP.GE.AND P0, PT, R29, R0.reuse, PT ;  /* 0x000000001d00720c */ /* 0x080fe20003f06270 */
[C---:B------:R-:W-:Y:S02]  /*3ed0*/  VIADD R29, R8.reuse, 0x1e0 ;  /* 0x000001e0081d7836 */ /* 0x040fe40000000000 */
[----:B------:R1:W-:Y:S01]  /*3ee0*/  @!P6 STG.E desc[UR12][R2.64+0x280], R43 ;  /* 0x0002802b0200e986 */ /* 0x0003e2000c10190c */
[-C--:B------:R-:W-:Y:S01]  /*3ef0*/  ISETP.GE.AND P6, PT, R31, R0.reuse, PT ;  /* 0x000000001f00720c */ /* 0x080fe20003fc6270 */
[C---:B------:R-:W-:Y:S02]  /*3f00*/  VIADD R31, R8.reuse, 0x1c0 ;  /* 0x000001c0081f7836 */ /* 0x040fe40000000000 */
[----:B------:R1:W-:Y:S01]  /*3f10*/  @!P2 STG.E desc[UR12][R2.64+0x400], R23 ;  /* 0x000400170200a986 */ /* 0x0003e2000c10190c */
[----:B------:R-:W-:Y:S01]  /*3f20*/  ISETP.GE.AND P2, PT, R29, R0, PT ;  /* 0x000000001d00720c */ /* 0x000fe20003f46270 */
[----:B------:R-:W-:-:S02]  /*3f30*/  VIADD R29, R8, 0x220 ;  /* 0x00000220081d7836 */ /* 0x000fc40000000000 */
[----:B------:R1:W-:Y:S01]  /*3f40*/  @!P1 STG.E desc[UR12][R2.64+0x380], R27 ;  /* 0x0003801b02009986 */ /* 0x0003e2000c10190c */
[-C--:B------:R-:W-:Y:S02]  /*3f50*/  ISETP.GE.AND P1, PT, R31, R0.reuse, PT ;  /* 0x000000001f00720c */ /* 0x080fe40003f26270 */
[----:B------:R-:W-:Y:S01]  /*3f60*/  IADD3 R31, PT, PT, R8, 0x200, RZ ;  /* 0x00000200081f7810 */ /* 0x000fe20007ffe0ff */
[----:B------:R1:W-:Y:S03]  /*3f70*/  @!P3 STG.E desc[UR12][R2.64+0x480], R19 ;  /* 0x000480130200b986 */ /* 0x0003e6000c10190c */
[-C--:B------:R-:W-:Y:S01]  /*3f80*/  ISETP.GE.AND P3, PT, R31, R0.reuse, PT ;  /* 0x000000001f00720c */ /* 0x080fe20003f66270 */
[----:B------:R1:W-:Y:S01]  /*3f90*/  @!P4 STG.E desc[UR12][R2.64+0x500], R21 ;  /* 0x000500150200c986 */ /* 0x0003e2000c10190c */
[----:B------:R-:W-:-:S03]  /*3fa0*/  ISETP.GE.AND P4, PT, R29, R0, PT ;  /* 0x000000001d00720c */ /* 0x000fc60003f86270 */
[----:B------:R1:W-:Y:S01]  /*3fb0*/  @!P5 STG.E desc[UR12][R2.64+0x580], R17 ;  /* 0x000580110200d986 */ /* 0x0003e2000c10190c */
[----:B------:R-:W-:-:S03]  /*3fc0*/  ISETP.GE.AND P5, PT, R40, R0, PT ;  /* 0x000000002800720c */ /* 0x000fc60003fa6270 */
[----:B------:R1:W-:Y:S04]  /*3fd0*/  @!P6 STG.E desc[UR12][R2.64+0x600], R15 ;  /* 0x0006000f0200e986 */ /* 0x0003e8000c10190c */
[----:B------:R1:W-:Y:S04]  /*3fe0*/  @!P0 STG.E desc[UR12][R2.64+0x680], R13 ;  /* 0x0006800d02008986 */ /* 0x0003e8000c10190c */
[----:B------:R1:W-:Y:S04]  /*3ff0*/  @!P1 STG.E desc[UR12][R2.64+0x700], R11 ;  /* 0x0007000b02009986 */ /* 0x0003e8000c10190c */
[----:B------:R1:W-:Y:S04]  /*4000*/  @!P2 STG.E desc[UR12][R2.64+0x780], R9 ;  /* 0x000780090200a986 */ /* 0x0003e8000c10190c */
[----:B------:R1:W-:Y:S04]  /*4010*/  @!P3 STG.E desc[UR12][R2.64+0x800], R7 ;  /* 0x000800070200b986 */ /* 0x0003e8000c10190c */
[----:B------:R1:W-:Y:S01]  /*4020*/  @!P4 STG.E desc[UR12][R2.64+0x880], R5 ;  /* 0x000880050200c986 */ /* 0x0003e2000c10190c */
[----:B------:R-:W-:Y:S05]  /*4030*/  @P5 EXIT ;  /* 0x000000000000594d */ /* 0x000fea0003800000 */
[----:B------:R-:W-:Y:S01]  /*4040*/  STG.E desc[UR12][R2.64+0x900], R25 ;  /* 0x0009001902007986 */ /* 0x000fe2000c10190c */
[----:B------:R-:W-:Y:S05]  /*4050*/  EXIT ;  /* 0x000000000000794d */ /* 0x000fea0003800000 */
.L_x_5:
[----:B------:R-:W-:Y:S01]  /*4060*/  BSSY B1, `(.L_x_32) ;  /* 0x0000006000017945 */ /* 0x000fe20003800000 */
[----:B------:R-:W-:Y:S01]  /*4070*/  PLOP3.LUT P0, PT, P0, PT, PT, 0x8, 0x80 ;  /* 0x000000000080781c */ /* 0x000fe2000070e170 */
[----:B------:R-:W-:-:S12]  /*4080*/  IMAD.MOV.U32 R8, RZ, RZ, -0x1 ;  /* 0xffffffffff087424 */ /* 0x000fd800078e00ff */
[----:B------:R-:W-:Y:S05]  /*4090*/  WARPSYNC.COLLECTIVE R8, `(.L_x_33) ;  /* 0x0000000008087348 */ /* 0x000fea0003c00000 */
[----:B------:R-:W-:Y:S01]  /*40a0*/  VOTE.ANY P0, P0 ;  /* 0x0000000000ff7806 */ /* 0x000fe20000000100 */
[----:B------:R-:W-:-:S12]  /*40b0*/  ENDCOLLECTIVE ;  /* 0x000000000000791b */ /* 0x000fd80003800000 */
.L_x_33:
[----:B------:R-:W-:Y:S05]  /*40c0*/  BSYNC B1 ;  /* 0x0000000000017941 */ /* 0x000fea0003800000 */
.L_x_32:
[----:B------:R-:W-:Y:S05]  /*40d0*/  BRA `(.L_x_34) ;  /* 0xffffffcc00fc7947 */ /* 0x000fea000383ffff */
.L_x_7:
[----:B------:R-:W-:Y:S01]  /*40e0*/  BSSY B1, `(.L_x_35) ;  /* 0x0000006000017945 */ /* 0x000fe20003800000 */
[----:B------:R-:W-:Y:S02]  /*40f0*/  PLOP3.LUT P0, PT, P0, PT, PT, 0x8, 0x80 ;  /* 0x000000000080781c */ /* 0x000fe4000070e170 */
[----:B------:R-:W-:-:S11]  /*4100*/  MOV R8, 0xffffffff ;  /* 0xffffffff00087802 */ /* 0x000fd60000000f00 */
[----:B------:R-:W-:Y:S05]  /*4110*/  WARPSYNC.COLLECTIVE R8, `(.L_x_36) ;  /* 0x0000000008087348 */ /* 0x000fea0003c00000 */
[----:B------:R-:W-:Y:S01]  /*4120*/  VOTE.ANY P0, P0 ;  /* 0x0000000000ff7806 */ /* 0x000fe20000000100 */
[----:B------:R-:W-:-:S12]  /*4130*/  ENDCOLLECTIVE ;  /* 0x000000000000791b */ /* 0x000fd80003800000 */
.L_x_36:
[----:B------:R-:W-:Y:S05]  /*4140*/  BSYNC B1 ;  /* 0x0000000000017941 */ /* 0x000fea0003800000 */
.L_x_35:
[----:B------:R-:W-:Y:S05]  /*4150*/  BRA `(.L_x_37) ;  /* 0xffffffd000007947 */ /* 0x000fea000383ffff */
.L_x_9:
[----:B------:R-:W0:Y:S01]  /*4160*/  S2R R45, SR_GEMASK ;  /* 0x00000000002d7919 */ /* 0x000e220000003c00 */
[----:B------:R-:W-:Y:S01]  /*4170*/  BSSY B1, `(.L_x_38) ;  /* 0x0000007000017945 */ /* 0x000fe20003800000 */
[----:B------:R-:W-:Y:S01]  /*4180*/  ISETP.NE.AND P0, PT, R16, 0x65, PT ;  /* 0x000000651000780c */ /* 0x000fe20003f05270 */
[----:B------:R-:W-:Y:S01]  /*4190*/  IMAD.MOV.U32 R8, RZ, RZ, -0x1 ;  /* 0xffffffffff087424 */ /* 0x000fe200078e00ff */
[----:B------:R-:W-:-:S13]  /*41a0*/  PLOP3.LUT P2, PT, P2, PT, PT, 0x8, 0x80 ;  /* 0x000000000080781c */ /* 0x000fda000174e170 */
[----:B0-----:R-:W-:Y:S05]  /*41b0*/  WARPSYNC.COLLECTIVE R8, `(.L_x_39) ;  /* 0x0000000008087348 */ /* 0x001fea0003c00000 */
[----:B------:R-:W-:Y:S01]  /*41c0*/  VOTE.ANY R8, PT, P2 ;  /* 0x0000000000087806 */ /* 0x000fe200010e0100 */
[----:B0-----:R-:W-:Y:S06]  /*41d0*/  ENDCOLLECTIVE ;  /* 0x000000000000791b */ /* 0x001fec0003800000 */
.L_x_39:
[----:B------:R-:W-:Y:S05]  /*41e0*/  BSYNC B1 ;  /* 0x0000000000017941 */ /* 0x000fea0003800000 */
.L_x_38:
[----:B------:R-:W-:Y:S01]  /*41f0*/  LOP3.LUT R8, R8, 0x80000000, R45, 0xec, !PT ;  /* 0x8000000008087812 */ /* 0x000fe200078eec2d */
[----:B------:R-:W-:Y:S01]  /*4200*/  IMAD.MOV.U32 R10, RZ, RZ, 0x1 ;  /* 0x00000001ff0a7424 */ /* 0x000fe200078e00ff */
[C---:B------:R-:W-:Y:S01]  /*4210*/  IADD3 R19, PT, PT, R44.reuse, 0x8, RZ ;  /* 0x000000082c137810 */ /* 0x040fe20007ffe0ff */
[----:B------:R-:W-:Y:S02]  /*4220*/  VIADD R33, R44, 0x2 ;  /* 0x000000022c217836 */ /* 0x000fe40000000000 */
[----:B------:R-:W-:Y:S02]  /*4230*/  VIADD R9, R8, 0xffffffff ;  /* 0xffffffff08097836 */ /* 0x000fe40000000000 */
[C---:B------:R-:W-:Y:S02]  /*4240*/  VIADD R32, R44.reuse, 0x4 ;  /* 0x000000042c207836 */ /* 0x040fe40000000000 */
[----:B------:R-:W-:Y:S01]  /*4250*/  VIADD R34, R44, 0x10 ;  /* 0x000000102c227836 */ /* 0x000fe20000000000 */
[----:B------:R-:W-:Y:S01]  /*4260*/  LOP3.LUT R14, R8, R9, RZ, 0xc, !PT ;  /* 0x00000009080e7212 */ /* 0x000fe200078e0cff */
[----:B------:R-:W-:Y:S01]  /*4270*/  IMAD.MOV.U32 R8, RZ, RZ, -0x1 ;  /* 0xffffffffff087424 */ /* 0x000fe200078e00ff */
[----:B------:R-:W-:-:S02]  /*4280*/  MOV R9, R36 ;  /* 0x0000002400097202 */ /* 0x000fc40000000f00 */
[----:B------:R0:W1:Y:S05]  /*4290*/  POPC R15, R14 ;  /* 0x0000000e000f7309 */ /* 0x00006a0000000000 */
[----:B01----:R-:W-:Y:S05]  /*42a0*/  WARPSYNC.COLLECTIVE R8, `(.L_x_40) ;  /* 0x0000000008087348 */ /* 0x003fea0003c00000 */
[----:B-1----:R1:W2:Y:S02]  /*42b0*/  SHFL.DOWN P2, R16, R9, R10, R15 ;  /* 0x0800000a09107389 */ /* 0x0022a4000004000f */
[----:B012---:R-:W-:Y:S05]  /*42c0*/  ENDCOLLECTIVE ;  /* 0x000000000000791b */ /* 0x007fea0003800000 */
.L_x_40:
[----:B------:R-:W-:Y:S01]  /*42d0*/  IMAD.MOV.U32 R10, RZ, RZ, 0x2 ;  /* 0x00000002ff0a7424 */ /* 0x000fe200078e00ff */
[----:B------:R-:W-:Y:S02]  /*42e0*/  ISETP.GE.AND P2, PT, R44, R15, PT ;  /* 0x0000000f2c00720c */ /* 0x000fe40003f46270 */
[----:B------:R-:W-:-:S11]  /*42f0*/  MOV R17, R16 ;  /* 0x0000001000117202 */ /* 0x000fd60000000f00 */
[----:B------:R-:W-:-:S04]  /*4300*/  @!P2 FADD R36, R17, R36 ;  /* 0x000000241124a221 */ /* 0x000fc80000000000 */
[----:B------:R-:W-:-:S07]  /*4310*/  IMAD.MOV.U32 R9, RZ, RZ, R36 ;  /* 0x000000ffff097224 */ /* 0x000fce00078e0024 */
[----:B------:R-:W-:Y:S05]  /*4320*/  WARPSYNC.COLLECTIVE R8, `(.L_x_41) ;  /* 0x0000000008087348 */ /* 0x000fea0003c00000 */
[----:B------:R0:W1:Y:S02]  /*4330*/  SHFL.DOWN P2, R16, R9, R10, R15 ;  /* 0x0800000a09107389 */ /* 0x000064000004000f */
[----:B01----:R-:W-:Y:S05]  /*4340*/  ENDCOLLECTIVE ;  /* 0x000000000000791b */ /* 0x003fea0003800000 */
.L_x_41:
[----:B------:R-:W-:Y:S01]  /*4350*/  HFMA2 R10, -RZ, RZ, 0, 2.384185791015625e-07 ;  /* 0x00000004ff0a7431 */ /* 0x000fe200000001ff */
[----:B------:R-:W-:Y:S02]  /*4360*/  ISETP.GT.AND P2, PT, R33, R15, PT ;  /* 0x0000000f2100720c */ /* 0x000fe40003f44270 */
[----:B------:R-:W-:-:S11]  /*4370*/  MOV R17, R16 ;  /* 0x0000001000117202 */ /* 0x000fd60000000f00 */
[----:B------:R-:W-:-:S04]  /*4380*/  @!P2 FADD R36, R36, R17 ;  /* 0x000000112424a221 */ /* 0x000fc80000000000 */
[----:B------:R-:W-:-:S07]  /*4390*/  IMAD.MOV.U32 R9, RZ, RZ, R36 ;  /* 0x000000ffff097224 */ /* 0x000fce00078e0024 */
[----:B------:R-:W-:Y:S05]  /*43a0*/  WARPSYNC.COLLECTIVE R8, `(.L_x_42) ;  /* 0x0000000008087348 */ /* 0x000fea0003c00000 */
[----:B------:R0:W1:Y:S02]  /*43b0*/  SHFL.DOWN P2, R16, R9, R10, R15 ;  /* 0x0800000a09107389 */ /* 0x000064000004000f */
[----:B01----:R-:W-:Y:S05]  /*43c0*/  ENDCOLLECTIVE ;  /* 0x000000000000791b */ /* 0x003fea0003800000 */
.L_x_42:
[----:B------:R-:W-:Y:S01]  /*43d0*/  IMAD.MOV.U32 R10, RZ, RZ, 0x8 ;  /* 0x00000008ff0a7424 */ /* 0x000fe200078e00ff */
[----:B------:R-:W-:Y:S01]  /*43e0*/  ISETP.GT.AND P2, PT, R32, R15, PT ;  /* 0x0000000f2000720c */ /* 0x000fe20003f44270 */
[----:B------:R-:W-:-:S12]  /*43f0*/  IMAD.MOV.U32 R17, RZ, RZ, R16 ;  /* 0x000000ffff117224 */ /* 0x000fd800078e0010 */
[----:B------:R-:W-:-:S05]  /*4400*/  @!P2 FADD R36, R36, R17 ;  /* 0x000000112424a221 */ /* 0x000fca0000000000 */
[----:B------:R-:W-:-:S07]  /*4410*/  MOV R9, R36 ;  /* 0x0000002400097202 */ /* 0x000fce0000000f00 */
[----:B------:R-:W-:Y:S05]  /*4420*/  WARPSYNC.COLLECTIVE R8, `(.L_x_43) ;  /* 0x0000000008087348 */ /* 0x000fea0003c00000 */
[----:B------:R0:W1:Y:S02]  /*4430*/  SHFL.DOWN P2, R16, R9, R10, R15 ;  /* 0x0800000a09107389 */ /* 0x000064000004000f */
[----:B01----:R-:W-:Y:S05]  /*4440*/  ENDCOLLECTIVE ;  /* 0x000000000000791b */ /* 0x003fea0003800000 */
.L_x_43:
[----:B------:R-:W-:Y:S01]  /*4450*/  IMAD.MOV.U32 R10, RZ, RZ, 0x10 ;  /* 0x00000010ff0a7424 */ /* 0x000fe200078e00ff */
[----:B------:R-:W-:Y:S01]  /*4460*/  ISETP.GT.AND P2, PT, R19, R15, PT ;  /* 0x0000000f1300720c */ /* 0x000fe20003f44270 */
[----:B------:R-:W-:-:S12]  /*4470*/  IMAD.MOV.U32 R17, RZ, RZ, R16 ;  /* 0x000000ffff117224 */ /* 0x000fd800078e0010 */
[----:B------:R-:W-:-:S04]  /*4480*/  @!P2 FADD R36, R36, R17 ;  /* 0x000000112424a221 */ /* 0x000fc80000000000 */
[----:B------:R-:W-:-:S07]  /*4490*/  IMAD.MOV.U32 R9, RZ, RZ, R36 ;  /* 0x000000ffff097224 */ /* 0x000fce00078e0024 */
[----:B------:R-:W-:Y:S05]  /*44a0*/  WARPSYNC.COLLECTIVE R8, `(.L_x_44) ;  /* 0x0000000008087348 */ /* 0x000fea0003c00000 */
[----:B------:R0:W1:Y:S02]  /*44b0*/  SHFL.DOWN P2, R16, R9, R10, R15 ;  /* 0x0800000a09107389 */ /* 0x000064000004000f */
[----:B01----:R-:W-:Y:S05]  /*44c0*/  ENDCOLLECTIVE ;  /* 0x000000000000791b */ /* 0x003fea0003800000 */
.L_x_44:
[----:B------:R-:W0:Y:S01]  /*44d0*/  LDC.64 R8, c[0x0][0x390] ;  /* 0x0000e400ff087b82 */ /* 0x000e220000000a00 */
[----:B------:R-:W-:Y:S02]  /*44e0*/  ISETP.GT.AND P2, PT, R34, R15, PT ;  /* 0x0000000f2200720c */ /* 0x000fe40003f44270 */
[----:B------:R-:W-:-:S11]  /*44f0*/  MOV R17, R16 ;  /* 0x0000001000117202 */ /* 0x000fd60000000f00 */
[----:B------:R-:W-:Y:S01]  /*4500*/  @!P2 FADD R36, R36, R17 ;  /* 0x000000112424a221 */ /* 0x000fe20000000000 */
[----:B0-----:R-:W-:Y:S01]  /*4510*/  IADD3 R35, P2, PT, R8, 0x100, RZ ;  /* 0x0000010008237810 */ /* 0x001fe20007f5e0ff */
[----:B------:R-:W-:-:S03]  /*4520*/  IMAD.MOV.U32 R8, RZ, RZ, -0x1 ;  /* 0xffffffffff087424 */ /* 0x000fc600078e00ff */
[----:B------:R-:W-:-:S09]  /*4530*/  IADD3.X R37, PT, PT, RZ, R9, RZ, P2, !PT ;  /* 0x00000009ff257210 */ /* 0x000fd200017fe4ff */
[----:B------:R-:W-:Y:S05]  /*4540*/  WARPSYNC.COLLECTIVE R8, `(.L_x_45) ;  /* 0x0000000008087348 */ /* 0x000fea0003c00000 */
[----:B------:R-:W-:Y:S01]  /*4550*/  VOTE.ALL P0, P0 ;  /* 0x0000000000ff7806 */ /* 0x000fe20000000000 */
[----:B------:R-:W-:-:S12]  /*4560*/  ENDCOLLECTIVE ;  /* 0x000000000000791b */ /* 0x000fd80003800000 */
.L_x_45:
[----:B------:R-:W-:Y:S05]  /*4570*/  BRA `(.L_x_46) ;  /* 0xffffffcc00847947 */ /* 0x000fea000383ffff */
.L_x_11:
[----:B------:R-:W-:Y:S01]  /*4580*/  BSSY B1, `(.L_x_47) ;  /* 0x0000006000017945 */ /* 0x000fe20003800000 */
[----:B------:R-:W-:Y:S01]  /*4590*/  PLOP3.LUT P0, PT, P0, PT, PT, 0x8, 0x80 ;  /* 0x000000000080781c */ /* 0x000fe2000070e170 */
[----:B------:R-:W-:-:S12]  /*45a0*/  IMAD.MOV.U32 R8, RZ, RZ, -0x1 ;  /* 0xffffffffff087424 */ /* 0x000fd800078e00ff */
[----:B------:R-:W-:Y:S05]  /*45b0*/  WARPSYNC.COLLECTIVE R8, `(.L_x_48) ;  /* 0x0000000008087348 */ /* 0x000fea0003c00000 */
[----:B------:R-:W-:Y:S01]  /*45c0*/  VOTE.ANY P0, P0 ;  /* 0x0000000000ff7806 */ /* 0x000fe20000000100 */
[----:B------:R-:W-:-:S12]  /*45d0*/  ENDCOLLECTIVE ;  /* 0x000000000000791b */ /* 0x000fd80003800000 */
.L_x_48:
[----:B------:R-:W-:Y:S05]  /*45e0*/  BSYNC B1 ;  /* 0x0000000000017941 */ /* 0x000fea0003800000 */
.L_x_47:
[----:B------:R-:W-:Y:S05]  /*45f0*/  BRA `(.L_x_49) ;  /* 0xffffffcc00947947 */ /* 0x000fea000383ffff */
.L_x_13:
[----:B------:R-:W-:Y:S01]  /*4600*/  BSSY B1, `(.L_x_50) ;  /* 0x0000006000017945 */ /* 0x000fe20003800000 */
[----:B------:R-:W-:Y:S01]  /*4610*/  PLOP3.LUT P0, PT, P0, PT, PT, 0x8, 0x80 ;  /* 0x000000000080781c */ /* 0x000fe2000070e170 */
[----:B------:R-:W-:-:S12]  /*4620*/  IMAD.MOV.U32 R8, RZ, RZ, -0x1 ;  /* 0xffffffffff087424 */ /* 0x000fd800078e00ff */
[----:B------:R-:W-:Y:S05]  /*4630*/  WARPSYNC.COLLECTIVE R8, `(.L_x_51) ;  /* 0x0000000008087348 */ /* 0x000fea0003c00000 */
[----:B------:R-:W-:Y:S01]  /*4640*/  VOTE.ANY P0, P0 ;  /* 0x0000000000ff7806 */ /* 0x000fe20000000100 */
[----:B------:R-:W-:-:S12]  /*4650*/  ENDCOLLECTIVE ;  /* 0x000000000000791b */ /* 0x000fd80003800000 */
.L_x_51:
[----:B------:R-:W-:Y:S05]  /*4660*/  BSYNC B1 ;  /* 0x0000000000017941 */ /* 0x000fea0003800000 */
.L_x_50:
[----:B------:R-:W-:Y:S05]  /*4670*/  BRA `(.L_x_52) ;  /* 0xffffffcc00987947 */ /* 0x000fea000383ffff */
.L_x_15:
[----:B------:R-:W-:Y:S01]  /*4680*/  BSSY B1, `(.L_x_53) ;  /* 0x0000006000017945 */ /* 0x000fe20003800000 */
[----:B------:R-:W-:Y:S02]  /*4690*/  PLOP3.LUT P2, PT, P0, PT, PT, 0x8, 0x80 ;  /* 0x000000000080781c */ /* 0x000fe4000074e170 */
[----:B------:R-:W-:-:S11]  /*46a0*/  MOV R8, 0xffffffff ;  /* 0xffffffff00087802 */ /* 0x000fd60000000f00 */
[----:B------:R-:W-:Y:S05]  /*46b0*/  WARPSYNC.COLLECTIVE R8, `(.L_x_54) ;  /* 0x0000000008087348 */ /* 0x000fea0003c00000 */
[----:B------:R-:W-:Y:S01]  /*46c0*/  VOTE.ANY R8, PT, P2 ;  /* 0x0000000000087806 */ /* 0x000fe200010e0100 */
[----:B------:R-:W-:Y:S06]  /*46d0*/  ENDCOLLECTIVE ;  /* 0x000000000000791b */ /* 0x000fec0003800000 */
.L_x_54:
[----:B------:R-:W-:Y:S05]  /*46e0*/  BSYNC B1 ;  /* 0x0000000000017941 */ /* 0x000fea0003800000 */
.L_x_53:
[----:B------:R-:W-:Y:S01]  /*46f0*/  LOP3.LUT R8, R8, 0x80000000, R45, 0xec, !PT ;  /* 0x8000000008087812 */ /* 0x000fe200078eec2d */
[----:B------:R-:W-:Y:S02]  /*4700*/  IMAD.MOV.U32 R10, RZ, RZ, 0x1 ;  /* 0x00000001ff0a7424 */ /* 0x000fe400078e00ff */
[----:B------:R-:W-:Y:S02]  /*4710*/  VIADD R18, R18, 0xffffffe0 ;  /* 0xffffffe012127836 */ /* 0x000fe40000000000 */
[----:B------:R-:W-:-:S05]  /*4720*/  VIADD R15, R8, 0xffffffff ;  /* 0xffffffff080f7836 */ /* 0x000fca0000000000 */
[----:B------:R-:W-:Y:S02]  /*4730*/  LOP3.LUT R17, R8, R15, RZ, 0xc, !PT ;  /* 0x0000000f08117212 */ /* 0x000fe400078e0cff */
[----:B------:R-:W-:Y:S02]  /*4740*/  MOV R8, 0xffffffff ;  /* 0xffffffff00087802 */ /* 0x000fe40000000f00 */
[----:B------:R0:W1:Y:S05]  /*4750*/  POPC R15, R17 ;  /* 0x00000011000f7309 */ /* 0x00006a0000000000 */
[----:B01----:R-:W-:Y:S05]  /*4760*/  WARPSYNC.COLLECTIVE R8, `(.L_x_55) ;  /* 0x0000000008087348 */ /* 0x003fea0003c00000 */
[----:B-1----:R1:W2:Y:S02]  /*4770*/  SHFL.DOWN P2, R16, R9, R10, R15 ;  /* 0x0800000a09107389 */ /* 0x0022a4000004000f */
[----:B012---:R-:W-:Y:S05]  /*4780*/  ENDCOLLECTIVE ;  /* 0x000000000000791b */ /* 0x007fea0003800000 */
.L_x_55:
[----:B------:R-:W-:Y:S01]  /*4790*/  ISETP.GE.AND P0, PT, R44, R15, PT ;  /* 0x0000000f2c00720c */ /* 0x000fe20003f06270 */
[----:B------:R-:W-:-:S12]  /*47a0*/  IMAD.MOV.U32 R10, RZ, RZ, 0x2 ;  /* 0x00000002ff0a7424 */ /* 0x000fd800078e00ff */
[----:B------:R-:W-:Y:S01]  /*47b0*/  @!P0 FADD R9, R16, R9 ;  /* 0x0000000910098221 */ /* 0x000fe20000000000 */
[----:B------:R-:W-:-:S13]  /*47c0*/  ISETP.GT.AND P0, PT, R33, R15, PT ;  /* 0x0000000f2100720c */ /* 0x000fda0003f04270 */
[----:B------:R-:W-:Y:S05]  /*47d0*/  WARPSYNC.COLLECTIVE R8, `(.L_x_56) ;  /* 0x0000000008087348 */ /* 0x000fea0003c00000 */
[----:B------:R0:W1:Y:S02]  /*47e0*/  SHFL.DOWN P2, R16, R9, R10, R15 ;  /* 0x0800000a09107389 */ /* 0x000064000004000f */
[----:B01----:R-:W-:Y:S05]  /*47f0*/  ENDCOLLECTIVE ;  /* 0x000000000000791b */ /* 0x003fea0003800000 */
.L_x_56:
[----:B------:R-:W-:Y:S02]  /*4800*/  IMAD.MOV.U32 R10, RZ, RZ, 0x4 ;  /* 0x00000004ff0a7424 */ /* 0x000fe400078e00ff */
[----:B------:R-:W-:Y:S01]  /*4810*/  @!P0 FADD R9, R9, R16 ;  /* 0x0000001009098221 */ /* 0x000fe20000000000 */
[----:B------:R-:W-:-:S13]  /*4820*/  ISETP.GT.AND P0, PT, R32, R15, PT ;  /* 0x0000000f2000720c */ /* 0x000fda0003f04270 */
[----:B------:R-:W-:Y:S05]  /*4830*/  WARPSYNC.COLLECTIVE R8, `(.L_x_57) ;  /* 0x0000000008087348 */ /* 0x000fea0003c00000 */
[----:B------:R0:W1:Y:S02]  /*4840*/  SHFL.DOWN P2, R16, R9, R10, R15 ;  /* 0x0800000a09107389 */ /* 0x000064000004000f */
[----:B01----:R-:W-:Y:S05]  /*4850*/  ENDCOLLECTIVE ;  /* 0x000000000000791b */ /* 0x003fea0003800000 */
.L_x_57:
[----:B------:R-:W-:Y:S02]  /*4860*/  HFMA2 R10, -RZ, RZ, 0, 4.76837158203125e-07 ;  /* 0x00000008ff0a7431 */ /* 0x000fe400000001ff */
[----:B------:R-:W-:Y:S01]  /*4870*/  @!P0 FADD R9, R9, R16 ;  /* 0x0000001009098221 */ /* 0x000fe20000000000 */
[----:B------:R-:W-:-:S13]  /*4880*/  ISETP.GT.AND P0, PT, R19, R15, PT ;  /* 0x0000000f1300720c */ /* 0x000fda0003f04270 */
[----:B------:R-:W-:Y:S05]  /*4890*/  WARPSYNC.COLLECTIVE R8, `(.L_x_58) ;  /* 0x0000000008087348 */ /* 0x000fea0003c00000 */
[----:B------:R0:W1:Y:S02]  /*48a0*/  SHFL.DOWN P2, R16, R9, R10, R15 ;  /* 0x0800000a09107389 */ /* 0x000064000004000f */
[----:B01----:R-:W-:Y:S05]  /*48b0*/  ENDCOLLECTIVE ;  /* 0x000000000000791b */ /* 0x003fea0003800000 */
.L_x_58:
[----:B------:R-:W-:Y:S02]  /*48c0*/  IMAD.MOV.U32 R10, RZ, RZ, 0x10 ;  /* 0x00000010ff0a7424 */ /* 0x000fe400078e00ff */
[----:B------:R-:W-:Y:S01]  /*48d0*/  @!P0 FADD R9, R9, R16 ;  /* 0x0000001009098221 */ /* 0x000fe20000000000 */
[----:B------:R-:W-:-:S13]  /*48e0*/  ISETP.GT.AND P0, PT, R34, R15, PT ;  /* 0x0000000f2200720c */ /* 0x000fda0003f04270 */
[----:B------:R-:W-:Y:S05]  /*48f0*/  WARPSYNC.COLLECTIVE R8, `(.L_x_59) ;  /* 0x0000000008087348 */ /* 0x000fea0003c00000 */
[----:B------:R0:W1:Y:S02]  /*4900*/  SHFL.DOWN P2, R16, R9, R10, R15 ;  /* 0x0800000a09107389 */ /* 0x000064000004000f */
[----:B01----:R-:W-:Y:S05]  /*4910*/  ENDCOLLECTIVE ;  /* 0x000000000000791b */ /* 0x003fea0003800000 */
.L_x_59:
[----:B------:R-:W-:Y:S01]  /*4920*/  @!P0 FADD R9, R9, R16 ;  /* 0x0000001009098221 */ /* 0x000fe20000000000 */
[----:B------:R-:W-:-:S03]  /*4930*/  ISETP.NE.AND P0, PT, R14, 0x65, PT ;  /* 0x000000650e00780c */ /* 0x000fc60003f05270 */
[----:B------:R-:W-:-:S10]  /*4940*/  FADD R36, R9, R36 ;  /* 0x0000002409247221 */ /* 0x000fd40000000000 */
[----:B------:R-:W-:Y:S05]  /*4950*/  WARPSYNC.COLLECTIVE R8, `(.L_x_60) ;  /* 0x0000000008087348 */ /* 0x000fea0003c00000 */
[----:B------:R-:W-:Y:S01]  /*4960*/  VOTE.ALL P0, P0 ;  /* 0x0000000000ff7806 */ /* 0x000fe20000000000 */
[----:B------:R-:W-:-:S12]  /*4970*/  ENDCOLLECTIVE ;  /* 0x000000000000791b */ /* 0x000fd80003800000 */
.L_x_60:
[----:B------:R-:W-:Y:S05]  /*4980*/  BRA `(.L_x_61) ;  /* 0xffffffcc00487947 */ /* 0x000fea000383ffff */
.L_x_20:
[----:B------:R-:W-:Y:S01]  /*4990*/  BSSY B0, `(.L_x_62) ;  /* 0x0000006000007945 */ /* 0x000fe20003800000 */
[----:B------:R-:W-:Y:S02]  /*49a0*/  PLOP3.LUT P0, PT, P0, PT, PT, 0x8, 0x80 ;  /* 0x000000000080781c */ /* 0x000fe4000070e170 */
[----:B------:R-:W-:-:S11]  /*49b0*/  MOV R8, 0xffffffff ;  /* 0xffffffff00087802 */ /* 0x000fd60000000f00 */
[----:B------:R-:W-:Y:S05]  /*49c0*/  WARPSYNC.COLLECTIVE R8, `(.L_x_63) ;  /* 0x0000000008087348 */ /* 0x000fea0003c00000 */
[----:B------:R-:W-:Y:S01]  /*49d0*/  VOTE.ANY P0, P0 ;  /* 0x0000000000ff7806 */ /* 0x000fe20000000100 */
[----:B------:R-:W-:-:S12]  /*49e0*/  ENDCOLLECTIVE ;  /* 0x000000000000791b */ /* 0x000fd80003800000 */
.L_x_63:
[----:B------:R-:W-:Y:S05]  /*49f0*/  BSYNC B0 ;  /* 0x0000000000007941 */ /* 0x000fea0003800000 */
.L_x_62:
[----:B------:R-:W-:Y:S05]  /*4a00*/  BRA `(.L_x_64) ;  /* 0xffffffe400a47947 */ /* 0x000fea000383ffff */
.L_x_22:
[----:B------:R-:W-:Y:S01]  /*4a10*/  BSSY B0, `(.L_x_65) ;  /* 0x0000006000007945 */ /* 0x000fe20003800000 */
[----:B------:R-:W-:Y:S01]  /*4a20*/  PLOP3.LUT P0, PT, P0, PT, PT, 0x8, 0x80 ;  /* 0x000000000080781c */ /* 0x000fe2000070e170 */
[----:B------:R-:W-:-:S12]  /*4a30*/  IMAD.MOV.U32 R8, RZ, RZ, -0x1 ;  /* 0xffffffffff087424 */ /* 0x000fd800078e00ff */
[----:B------:R-:W-:Y:S05]  /*4a40*/  WARPSYNC.COLLECTIVE R8, `(.L_x_66) ;  /* 0x0000000008087348 */ /* 0x000fea0003c00000 */
[----:B------:R-:W-:Y:S01]  /*4a50*/  VOTE.ANY P0, P0 ;  /* 0x0000000000ff7806 */ /* 0x000fe20000000100 */
[----:B------:R-:W-:-:S12]  /*4a60*/  ENDCOLLECTIVE ;  /* 0x000000000000791b */ /* 0x000fd80003800000 */
.L_x_66:
[----:B------:R-:W-:Y:S05]  /*4a70*/  BSYNC B0 ;  /* 0x0000000000007941 */ /* 0x000fea0003800000 */
.L_x_65:
[----:B------:R-:W-:Y:S05]  /*4a80*/  BRA `(.L_x_67) ;  /* 0xffffffe400a87947 */ /* 0x000fea000383ffff */
.L_x_24:
        /* <DEDUP_REMOVED lines=8> */
.L_x_69:
[----:B------:R-:W-:Y:S05]  /*4b10*/  BSYNC B0 ;  /* 0x0000000000007941 */ /* 0x000fea0003800000 */
.L_x_68:
[----:B------:R-:W-:Y:S01]  /*4b20*/  LOP3.LUT R8, R8, 0x80000000, R42, 0xec, !PT ;  /* 0x8000000008087812 */ /* 0x000fe200078eec2a */
[----:B------:R-:W-:-:S03]  /*4b30*/  IMAD.MOV.U32 R10, RZ, RZ, 0x1 ;  /* 0x00000001ff0a7424 */ /* 0x000fc600078e00ff */
[----:B------:R-:W-:-:S04]  /*4b40*/  IADD3 R9, PT, PT, R8, -0x1, RZ ;  /* 0xffffffff08097810 */ /* 0x000fc80007ffe0ff */
[----:B------:R-:W-:Y:S01]  /*4b50*/  LOP3.LUT R19, R8, R9, RZ, 0xc, !PT ;  /* 0x0000000908137212 */ /* 0x000fe200078e0cff */
[----:B------:R-:W-:Y:S01]  /*4b60*/  IMAD.MOV.U32 R9, RZ, RZ, R17 ;  /* 0x000000ffff097224 */ /* 0x000fe200078e0011 */
[----:B------:R-:W-:Y:S02]  /*4b70*/  MOV R8, 0xffffffff ;  /* 0xffffffff00087802 */ /* 0x000fe40000000f00 */
[----:B------:R0:W1:Y:S05]  /*4b80*/  POPC R15, R19 ;  /* 0x00000013000f7309 */ /* 0x00006a0000000000 */
[----:B01----:R-:W-:Y:S05]  /*4b90*/  WARPSYNC.COLLECTIVE R8, `(.L_x_70) ;  /* 0x0000000008087348 */ /* 0x003fea0003c00000 */
[----:B-1----:R1:W2:Y:S02]  /*4ba0*/  SHFL.DOWN P2, R16, R9, R10, R15 ;  /* 0x0800000a09107389 */ /* 0x0022a4000004000f */
[----:B012---:R-:W-:Y:S05]  /*4bb0*/  ENDCOLLECTIVE ;  /* 0x000000000000791b */ /* 0x007fea0003800000 */
.L_x_70:
[----:B------:R-:W-:Y:S01]  /*4bc0*/  IMAD.MOV.U32 R10, RZ, RZ, 0x2 ;  /* 0x00000002ff0a7424 */ /* 0x000fe200078e00ff */
[----:B------:R-:W-:Y:S01]  /*4bd0*/  ISETP.GE.AND P2, PT, R35, R15, PT ;  /* 0x0000000f2300720c */ /* 0x000fe20003f46270 */
[----:B------:R-:W-:-:S12]  /*4be0*/  IMAD.MOV.U32 R14, RZ, RZ, R16 ;  /* 0x000000ffff0e7224 */ /* 0x000fd800078e0010 */
[----:B------:R-:W-:Y:S01]  /*4bf0*/  @!P2 FADD R17, R14, R17 ;  /* 0x000000110e11a221 */ /* 0x000fe20000000000 */
[----:B------:R-:W-:-:S04]  /*4c00*/  VIADD R14, R35, 0x2 ;  /* 0x00000002230e7836 */ /* 0x000fc80000000000 */
[----:B------:R-:W-:Y:S02]  /*4c10*/  MOV R9, R17 ;  /* 0x0000001100097202 */ /* 0x000fe40000000f00 */
[----:B------:R-:W-:-:S13]  /*4c20*/  ISETP.GT.AND P3, PT, R14, R15, PT ;  /* 0x0000000f0e00720c */ /* 0x000fda0003f64270 */
[----:B------:R-:W-:Y:S05]  /*4c30*/  WARPSYNC.COLLECTIVE R8, `(.L_x_71) ;  /* 0x0000000008087348 */ /* 0x000fea0003c00000 */
[----:B------:R0:W1:Y:S02]  /*4c40*/  SHFL.DOWN P2, R16, R9, R10, R15 ;  /* 0x0800000a09107389 */ /* 0x000064000004000f */
[----:B01----:R-:W-:Y:S05]  /*4c50*/  ENDCOLLECTIVE ;  /* 0x000000000000791b */ /* 0x003fea0003800000 */
.L_x_71:
[----:B------:R-:W-:Y:S02]  /*4c60*/  IMAD.MOV.U32 R10, RZ, RZ, 0x4 ;  /* 0x00000004ff0a7424 */ /* 0x000fe400078e00ff */
[----:B------:R-:W-:-:S04]  /*4c70*/  IMAD.MOV.U32 R14, RZ, RZ, R16 ;  /* 0x000000ffff0e7224 */ /* 0x000fc800078e0010 */
[----:B------:R-:W-:Y:S01]  /*4c80*/  @!P3 FADD R17, R17, R14 ;  /* 0x0000000e1111b221 */ /* 0x000fe20000000000 */
[----:B------:R-:W-:-:S03]  /*4c90*/  IADD3 R14, PT, PT, R35, 0x4, RZ ;  /* 0x00000004230e7810 */ /* 0x000fc60007ffe0ff */
[----:B------:R-:W-:Y:S01]  /*4ca0*/  IMAD.MOV.U32 R9, RZ, RZ, R17 ;  /* 0x000000ffff097224 */ /* 0x000fe200078e0011 */
[----:B------:R-:W-:-:S13]  /*4cb0*/  ISETP.GT.AND P3, PT, R14, R15, PT ;  /* 0x0000000f0e00720c */ /* 0x000fda0003f64270 */
[----:B------:R-:W-:Y:S05]  /*4cc0*/  WARPSYNC.COLLECTIVE R8, `(.L_x_72) ;  /* 0x0000000008087348 */ /* 0x000fea0003c00000 */
[----:B------:R0:W1:Y:S02]  /*4cd0*/  SHFL.DOWN P2, R16, R9, R10, R15 ;  /* 0x0800000a09107389 */ /* 0x000064000004000f */
[----:B01----:R-:W-:Y:S05]  /*4ce0*/  ENDCOLLECTIVE ;  /* 0x000000000000791b */ /* 0x003fea0003800000 */
.L_x_72:
[----:B------:R-:W-:Y:S01]  /*4cf0*/  HFMA2 R10, -RZ, RZ, 0, 4.76837158203125e-07 ;  /* 0x00000008ff0a7431 */ /* 0x000fe200000001ff */
[----:B------:R-:W-:-:S05]  /*4d00*/  MOV R14, R16 ;  /* 0x00000010000e7202 */ /* 0x000fca0000000f00 */
[----:B------:R-:W-:Y:S01]  /*4d10*/  @!P3 FADD R17, R17, R14 ;  /* 0x0000000e1111b221 */ /* 0x000fe20000000000 */
[----:B------:R-:W-:-:S03]  /*4d20*/  VIADD R14, R35, 0x8 ;  /* 0x00000008230e7836 */ /* 0x000fc60000000000 */
[----:B------:R-:W-:Y:S02]  /*4d30*/  IMAD.MOV.U32 R9, RZ, RZ, R17 ;  /* 0x000000ffff097224 */ /* 0x000fe400078e0011 */
[----:B------:R-:W-:-:S13]  /*4d40*/  ISETP.GT.AND P3, PT, R14, R15, PT ;  /* 0x0000000f0e00720c */ /* 0x000fda0003f64270 */
[----:B------:R-:W-:Y:S05]  /*4d50*/  WARPSYNC.COLLECTIVE R8, `(.L_x_73) ;  /* 0x0000000008087348 */ /* 0x000fea0003c00000 */
[----:B------:R0:W1:Y:S02]  /*4d60*/  SHFL.DOWN P2, R16, R9, R10, R15 ;  /* 0x0800000a09107389 */ /* 0x000064000004000f */
[----:B01----:R-:W-:Y:S05]  /*4d70*/  ENDCOLLECTIVE ;  /* 0x000000000000791b */ /* 0x003fea0003800000 */
.L_x_73:
[----:B------:R-:W-:Y:S01]  /*4d80*/  MOV R10, 0x10 ;  /* 0x00000010000a7802 */ /* 0x000fe20000000f00 */
[----:B------:R-:W-:-:S04]  /*4d90*/  IMAD.MOV.U32 R14, RZ, RZ, R16 ;  /* 0x000000ffff0e7224 */ /* 0x000fc800078e0010 */
[----:B------:R-:W-:-:S04]  /*4da0*/  @!P3 FADD R17, R17, R14 ;  /* 0x0000000e1111b221 */ /* 0x000fc80000000000 */
[----:B------:R-:W-:-:S07]  /*4db0*/  IMAD.MOV.U32 R9, RZ, RZ, R17 ;  /* 0x000000ffff097224 */ /* 0x000fce00078e0011 */
[----:B------:R-:W-:Y:S05]  /*4dc0*/  WARPSYNC.COLLECTIVE R8, `(.L_x_74) ;  /* 0x0000000008087348 */ /* 0x000fea0003c00000 */
[----:B------:R0:W1:Y:S02]  /*4dd0*/  SHFL.DOWN P2, R16, R9, R10, R15 ;  /* 0x0800000a09107389 */ /* 0x000064000004000f */
[----:B01----:R-:W-:Y:S05]  /*4de0*/  ENDCOLLECTIVE ;  /* 0x000000000000791b */ /* 0x003fea0003800000 */
.L_x_74:
[----:B------:R-:W0:Y:S01]  /*4df0*/  LDC.64 R8, c[0x0][0x390] ;  /* 0x0000e400ff087b82 */ /* 0x000e220000000a00 */
[----:B------:R-:W-:Y:S02]  /*4e00*/  IMAD.MOV.U32 R14, RZ, RZ, R16 ;  /* 0x000000ffff0e7224 */ /* 0x000fe400078e0010 */
[----:B------:R-:W-:-:S05]  /*4e10*/  VIADD R16, R35, 0x10 ;  /* 0x0000001023107836 */ /* 0x000fca0000000000 */
[----:B------:R-:W-:-:S13]  /*4e20*/  ISETP.GT.AND P2, PT, R16, R15, PT ;  /* 0x0000000f1000720c */ /* 0x000fda0003f44270 */
[----:B------:R-:W-:Y:S01]  /*4e30*/  @!P2 FADD R17, R17, R14 ;  /* 0x0000000e1111a221 */ /* 0x000fe20000000000 */
[----:B0-----:R-:W-:Y:S02]  /*4e40*/  IADD3 R19, P2, PT, R8, 0x100, RZ ;  /* 0x0000010008137810 */ /* 0x001fe40007f5e0ff */
[----:B------:R-:W-:Y:S01]  /*4e50*/  MOV R8, 0xffffffff ;  /* 0xffffffff00087802 */ /* 0x000fe20000000f00 */
[----:B------:R-:W-:Y:S02]  /*4e60*/  IMAD.MOV.U32 R36, RZ, RZ, R17 ;  /* 0x000000ffff247224 */ /* 0x000fe400078e0011 */
[----:B------:R-:W-:-:S08]  /*4e70*/  IMAD.X R37, RZ, RZ, R9, P2 ;  /* 0x000000ffff257224 */ /* 0x000fd000010e0609 */
[----:B------:R-:W-:Y:S05]  /*4e80*/  WARPSYNC.COLLECTIVE R8, `(.L_x_75) ;  /* 0x0000000008087348 */ /* 0x000fea0003c00000 */
[----:B------:R-:W-:Y:S01]  /*4e90*/  VOTE.ALL P0, P0 ;  /* 0x0000000000ff7806 */ /* 0x000fe20000000000 */
[----:B------:R-:W-:-:S12]  /*4ea0*/  ENDCOLLECTIVE ;  /* 0x000000000000791b */ /* 0x000fd80003800000 */
.L_x_75:
[----:B------:R-:W-:Y:S05]  /*4eb0*/  BRA `(.L_x_76) ;  /* 0xffffffe400287947 */ /* 0x000fea000383ffff */
.L_x_26:
[----:B------:R-:W-:Y:S01]  /*4ec0*/  BSSY B0, `(.L_x_77) ;  /* 0x0000006000007945 */ /* 0x000fe20003800000 */
[----:B------:R-:W-:Y:S02]  /*4ed0*/  PLOP3.LUT P0, PT, P0, PT, PT, 0x8, 0x80 ;  /* 0x000000000080781c */ /* 0x000fe4000070e170 */
[----:B------:R-:W-:-:S11]  /*4ee0*/  MOV R8, 0xffffffff ;  /* 0xffffffff00087802 */ /* 0x000fd60000000f00 */
[----:B------:R-:W-:Y:S05]  /*4ef0*/  WARPSYNC.COLLECTIVE R8, `(.L_x_78) ;  /* 0x0000000008087348 */ /* 0x000fea0003c00000 */
[----:B------:R-:W-:Y:S01]  /*4f00*/  VOTE.ANY P0, P0 ;  /* 0x0000000000ff7806 */ /* 0x000fe20000000100 */
[----:B------:R-:W-:-:S12]  /*4f10*/  ENDCOLLECTIVE ;  /* 0x000000000000791b */ /* 0x000fd80003800000 */
.L_x_78:
[----:B------:R-:W-:Y:S05]  /*4f20*/  BSYNC B0 ;  /* 0x0000000000007941 */ /* 0x000fea0003800000 */
.L_x_77:
[----:B------:R-:W-:Y:S05]  /*4f30*/  BRA `(.L_x_79) ;  /* 0xffffffe400387947 */ /* 0x000fea000383ffff */
.L_x_28:
[----:B------:R-:W-:Y:S01]  /*4f40*/  BSSY B0, `(.L_x_80) ;  /* 0x0000006000007945 */ /* 0x000fe20003800000 */
[----:B------:R-:W-:Y:S01]  /*4f50*/  PLOP3.LUT P0, PT, P0, PT, PT, 0x8, 0x80 ;  /* 0x000000000080781c */ /* 0x000fe2000070e170 */
[----:B------:R-:W-:-:S12]  /*4f60*/  IMAD.MOV.U32 R8, RZ, RZ, -0x1 ;  /* 0xffffffffff087424 */ /* 0x000fd800078e00ff */
[----:B------:R-:W-:Y:S05]  /*4f70*/  WARPSYNC.COLLECTIVE R8, `(.L_x_81) ;  /* 0x0000000008087348 */ /* 0x000fea0003c00000 */
[----:B------:R-:W-:Y:S01]  /*4f80*/  VOTE.ANY P0, P0 ;  /* 0x0000000000ff7806 */ /* 0x000fe20000000100 */
[----:B------:R-:W-:-:S12]  /*4f90*/  ENDCOLLECTIVE ;  /* 0x000000000000791b */ /* 0x000fd80003800000 */
.L_x_81:
[----:B------:R-:W-:Y:S05]  /*4fa0*/  BSYNC B0 ;  /* 0x0000000000007941 */ /* 0x000fea0003800000 */
.L_x_80:
[----:B------:R-:W-:Y:S05]  /*4fb0*/  BRA `(.L_x_82) ;  /* 0xffffffe4003c7947 */ /* 0x000fea000383ffff */
.L_x_30:
[----:B------:R-:W-:Y:S01]  /*4fc0*/  BSSY B0, `(.L_x_83) ;  /* 0x0000006000007945 */ /* 0x000fe20003800000 */
[----:B------:R-:W-:Y:S01]  /*4fd0*/  PLOP3.LUT P2, PT, P0, PT, PT, 0x8, 0x80 ;  /* 0x000000000080781c */ /* 0x000fe2000074e170 */
[----:B------:R-:W-:-:S12]  /*4fe0*/  IMAD.MOV.U32 R8, RZ, RZ, -0x1 ;  /* 0xffffffffff087424 */ /* 0x000fd800078e00ff */
[----:B------:R-:W-:Y:S05]  /*4ff0*/  WARPSYNC.COLLECTIVE R8, `(.L_x_84) ;  /* 0x0000000008087348 */ /* 0x000fea0003c00000 */
[----:B------:R-:W-:Y:S01]  /*5000*/  VOTE.ANY R8, PT, P2 ;  /* 0x0000000000087806 */ /* 0x000fe200010e0100 */
[----:B------:R-:W-:Y:S06]  /*5010*/  ENDCOLLECTIVE ;  /* 0x000000000000791b */ /* 0x000fec0003800000 */
.L_x_84:
[----:B------:R-:W-:Y:S05]  /*5020*/  BSYNC B0 ;  /* 0x0000000000007941 */ /* 0x000fea0003800000 */
.L_x_83:
[----:B------:R-:W-:Y:S01]  /*5030*/  LOP3.LUT R8, R8, 0x80000000, R42, 0xec, !PT ;  /* 0x8000000008087812 */ /* 0x000fe200078eec2a */
[----:B------:R-:W-:Y:S02]  /*5040*/  IMAD.MOV.U32 R10, RZ, RZ, 0x1 ;  /* 0x00000001ff0a7424 */ /* 0x000fe400078e00ff */
[----:B------:R-:W-:Y:S01]  /*5050*/  VIADD R18, R18, 0xffffffe0 ;  /* 0xffffffe012127836 */ /* 0x000fe20000000000 */
[----:B------:R-:W-:-:S04]  /*5060*/  IADD3 R9, PT, PT, R8, -0x1, RZ ;  /* 0xffffffff08097810 */ /* 0x000fc80007ffe0ff */
[----:B------:R-:W-:Y:S01]  /*5070*/  LOP3.LUT R44, R8, R9, RZ, 0xc, !PT ;  /* 0x00000009082c7212 */ /* 0x000fe200078e0cff */
[----:B------:R-:W-:Y:S01]  /*5080*/  IMAD.MOV.U32 R9, RZ, RZ, R17 ;  /* 0x000000ffff097224 */ /* 0x000fe200078e0011 */
[----:B------:R-:W-:Y:S02]  /*5090*/  MOV R8, 0xffffffff ;  /* 0xffffffff00087802 */ /* 0x000fe40000000f00 */
[----:B------:R0:W1:Y:S02]  /*50a0*/  POPC R15, R44 ;  /* 0x0000002c000f7309 */ /* 0x0000640000000000 */
[----:B0-----:R-:W-:-:S07]  /*50b0*/  IADD3 R44, PT, PT, R35, 0x10, RZ ;  /* 0x00000010232c7810 */ /* 0x001fce0007ffe0ff */
[----:B-1----:R-:W-:Y:S05]  /*50c0*/  WARPSYNC.COLLECTIVE R8, `(.L_x_85) ;  /* 0x0000000008087348 */ /* 0x002fea0003c00000 */
[----:B-1----:R0:W1:Y:S02]  /*50d0*/  SHFL.DOWN P2, R16, R9, R10, R15 ;  /* 0x0800000a09107389 */ /* 0x002064000004000f */
[----:B01----:R-:W-:Y:S05]  /*50e0*/  ENDCOLLECTIVE ;  /* 0x000000000000791b */ /* 0x003fea0003800000 */
.L_x_85:
[----:B------:R-:W-:Y:S01]  /*50f0*/  ISETP.GE.AND P0, PT, R35, R15, PT ;  /* 0x0000000f2300720c */ /* 0x000fe20003f06270 */
[----:B------:R-:W-:-:S12]  /*5100*/  HFMA2 R10, -RZ, RZ, 0, 1.1920928955078125e-07 ;  /* 0x00000002ff0a7431 */ /* 0x000fd800000001ff */
[----:B------:R-:W-:Y:S01]  /*5110*/  @!P0 FADD R17, R16, R17 ;  /* 0x0000001110118221 */ /* 0x000fe20000000000 */
[----:B------:R-:W-:-:S03]  /*5120*/  VIADD R16, R35, 0x2 ;  /* 0x0000000223107836 */ /* 0x000fc60000000000 */
[----:B------:R-:W-:Y:S02]  /*5130*/  IMAD.MOV.U32 R9, RZ, RZ, R17 ;  /* 0x000000ffff097224 */ /* 0x000fe400078e0011 */
[----:B------:R-:W-:-:S13]  /*5140*/  ISETP.GT.AND P0, PT, R16, R15, PT ;  /* 0x0000000f1000720c */ /* 0x000fda0003f04270 */
[----:B------:R-:W-:Y:S05]  /*5150*/  WARPSYNC.COLLECTIVE R8, `(.L_x_86) ;  /* 0x0000000008087348 */ /* 0x000fea0003c00000 */
[----:B------:R0:W1:Y:S02]  /*5160*/  SHFL.DOWN P2, R16, R9, R10, R15 ;  /* 0x0800000a09107389 */ /* 0x000064000004000f */
[----:B01----:R-:W-:Y:S05]  /*5170*/  ENDCOLLECTIVE ;  /* 0x000000000000791b */ /* 0x003fea0003800000 */
.L_x_86:
[----:B------:R-:W-:Y:S01]  /*5180*/  MOV R10, 0x4 ;  /* 0x00000004000a7802 */ /* 0x000fe20000000f00 */
[----:B------:R-:W-:Y:S01]  /*5190*/  @!P0 FADD R17, R17, R16 ;  /* 0x0000001011118221 */ /* 0x000fe20000000000 */
[----:B------:R-:W-:-:S03]  /*51a0*/  VIADD R16, R35, 0x4 ;  /* 0x0000000423107836 */ /* 0x000fc60000000000 */
[----:B------:R-:W-:Y:S02]  /*51b0*/  IMAD.MOV.U32 R9, RZ, RZ, R17 ;  /* 0x000000ffff097224 */ /* 0x000fe400078e0011 */
[----:B------:R-:W-:-:S13]  /*51c0*/  ISETP.GT.AND P0, PT, R16, R15, PT ;  /* 0x0000000f1000720c */ /* 0x000fda0003f04270 */
[----:B------:R-:W-:Y:S05]  /*51d0*/  WARPSYNC.COLLECTIVE R8, `(.L_x_87) ;  /* 0x0000000008087348 */ /* 0x000fea0003c00000 */
[----:B------:R0:W1:Y:S02]  /*51e0*/  SHFL.DOWN P2, R16, R9, R10, R15 ;  /* 0x0800000a09107389 */ /* 0x000064000004000f */
[----:B01----:R-:W-:Y:S05]  /*51f0*/  ENDCOLLECTIVE ;  /* 0x000000000000791b */ /* 0x003fea0003800000 */
.L_x_87:
[----:B------:R-:W-:Y:S02]  /*5200*/  HFMA2 R10, -RZ, RZ, 0, 4.76837158203125e-07 ;  /* 0x00000008ff0a7431 */ /* 0x000fe400000001ff */
[----:B------:R-:W-:Y:S01]  /*5210*/  @!P0 FADD R17, R17, R16 ;  /* 0x0000001011118221 */ /* 0x000fe20000000000 */
[----:B------:R-:W-:-:S03]  /*5220*/  VIADD R16, R35, 0x8 ;  /* 0x0000000823107836 */ /* 0x000fc60000000000 */
[----:B------:R-:W-:Y:S02]  /*5230*/  IMAD.MOV.U32 R9, RZ, RZ, R17 ;  /* 0x000000ffff097224 */ /* 0x000fe400078e0011 */
[----:B------:R-:W-:-:S13]  /*5240*/  ISETP.GT.AND P0, PT, R16, R15, PT ;  /* 0x0000000f1000720c */ /* 0x000fda0003f04270 */
[----:B------:R-:W-:Y:S05]  /*5250*/  WARPSYNC.COLLECTIVE R8, `(.L_x_88) ;  /* 0x0000000008087348 */ /* 0x000fea0003c00000 */
[----:B------:R0:W1:Y:S02]  /*5260*/  SHFL.DOWN P2, R16, R9, R10, R15 ;  /* 0x0800000a09107389 */ /* 0x000064000004000f */
[----:B01----:R-:W-:Y:S05]  /*5270*/  ENDCOLLECTIVE ;  /* 0x000000000000791b */ /* 0x003fea0003800000 */
.L_x_88:
[----:B------:R-:W-:Y:S02]  /*5280*/  IMAD.MOV.U32 R10, RZ, RZ, 0x10 ;  /* 0x00000010ff0a7424 */ /* 0x000fe400078e00ff */
[----:B------:R-:W-:Y:S01]  /*5290*/  @!P0 FADD R17, R17, R16 ;  /* 0x0000001011118221 */ /* 0x000fe20000000000 */
[----:B------:R-:W-:-:S03]  /*52a0*/  ISETP.GT.AND P0, PT, R44, R15, PT ;  /* 0x0000000f2c00720c */ /* 0x000fc60003f04270 */
[----:B------:R-:W-:-:S10]  /*52b0*/  IMAD.MOV.U32 R9, RZ, RZ, R17 ;  /* 0x000000ffff097224 */ /* 0x000fd400078e0011 */
[----:B------:R-:W-:Y:S05]  /*52c0*/  WARPSYNC.COLLECTIVE R8, `(.L_x_89) ;  /* 0x0000000008087348 */ /* 0x000fea0003c00000 */
[----:B------:R0:W1:Y:S02]  /*52d0*/  SHFL.DOWN P2, R16, R9, R10, R15 ;  /* 0x0800000a09107389 */ /* 0x000064000004000f */
[----:B01----:R-:W-:Y:S05]  /*52e0*/  ENDCOLLECTIVE ;  /* 0x000000000000791b */ /* 0x003fea0003800000 */
.L_x_89:
[----:B------:R-:W-:Y:S01]  /*52f0*/  @!P0 FADD R17, R17, R16 ;  /* 0x0000001011118221 */ /* 0x000fe20000000000 */
[----:B------:R-:W-:-:S03]  /*5300*/  ISETP.NE.AND P0, PT, R14, 0x65, PT ;  /* 0x000000650e00780c */ /* 0x000fc60003f05270 */
[----:B------:R-:W-:-:S10]  /*5310*/  FADD R36, R17, R36 ;  /* 0x0000002411247221 */ /* 0x000fd40000000000 */
[----:B------:R-:W-:Y:S05]  /*5320*/  WARPSYNC.COLLECTIVE R8, `(.L_x_90) ;  /* 0x0000000008087348 */ /* 0x000fea0003c00000 */
[----:B------:R-:W-:Y:S01]  /*5330*/  VOTE.ALL P0, P0 ;  /* 0x0000000000ff7806 */ /* 0x000fe20000000000 */
[----:B------:R-:W-:-:S12]  /*5340*/  ENDCOLLECTIVE ;  /* 0x000000000000791b */ /* 0x000fd80003800000 */
.L_x_90:
[----:B------:R-:W-:Y:S05]  /*5350*/  BRA `(.L_x_91) ;  /* 0xffffffe000d87947 */ /* 0x000fea000383ffff */
.L_x_92:
[----:B------:R-:W-:-:S00]  /*5360*/  BRA `(.L_x_92) ;  /* 0xfffffffc00fc7947 */ /* 0x000fc0000383ffff */
[----:B------:R-:W-:-:S00]  /*5370*/  NOP ;  /* 0x0000000000007918 */ /* 0x000fc00000000000 */
        /* <DEDUP_REMOVED lines=8> */
.L_x_199:


//--------------------- .text._ZN3cub18CUB_300001_SM_10006detail4scan16DeviceScanKernelINS2_10policy_hubIfffjN4cuda3std3__44plusIvEEE10Policy1000EN6thrust24THRUST_300001_SM_1000_NS6detail15normal_iteratorINSD_10device_ptrIfEEEESI_NS0_13ScanTileStateIfLb1EEES9_NS0_8NullTypeEjfLb0ESL_EEvT0_T1_T2_iT3_T4_T5_ --------------------------
	.section	.text._ZN3cub18CUB_300001_SM_10006detail4scan16DeviceScanKernelINS2_10policy_hubIfffjN4cuda3std3__44plusIvEEE10Policy1000EN6thrust24THRUST_300001_SM_1000_NS6detail15normal_iteratorINSD_10device_ptrIfEEEESI_NS0_13ScanTileStateIfLb1EEES9_NS0_8NullTypeEjfLb0ESL_EEvT0_T1_T2_iT3_T4_T5_,"ax",@progbits
	.align	128
        .global         _ZN3cub18CUB_300001_SM_10006detail4scan16DeviceScanKernelINS2_10policy_hubIfffjN4cuda3std3__44plusIvEEE10Policy1000EN6thrust24THRUST_300001_SM_1000_NS6detail15normal_iteratorINSD_10device_ptrIfEEEESI_NS0_13ScanTileStateIfLb1EEES9_NS0_8NullTypeEjfLb0ESL_EEvT0_T1_T2_iT3_T4_T5_
        .type           _ZN3cub18CUB_300001_SM_10006detail4scan16DeviceScanKernelINS2_10policy_hubIfffjN4cuda3std3__44plusIvEEE10Policy1000EN6thrust24THRUST_300001_SM_1000_NS6detail15normal_iteratorINSD_10device_ptrIfEEEESI_NS0_13ScanTileStateIfLb1EEES9_NS0_8NullTypeEjfLb0ESL_EEvT0_T1_T2_iT3_T4_T5_,@function
        .size           _ZN3cub18CUB_300001_SM_10006detail4scan16DeviceScanKernelINS2_10policy_hubIfffjN4cuda3std3__44plusIvEEE10Policy1000EN6thrust24THRUST_300001_SM_1000_NS6detail15normal_iteratorINSD_10device_ptrIfEEEESI_NS0_13ScanTileStateIfLb1EEES9_NS0_8NullTypeEjfLb0ESL_EEvT0_T1_T2_iT3_T4_T5_,(.L_x_200 - _ZN3cub18CUB_300001_SM_10006detail4scan16DeviceScanKernelINS2_10policy_hubIfffjN4cuda3std3__44plusIvEEE10Policy1000EN6thrust24THRUST_300001_SM_1000_NS6detail15normal_iteratorINSD_10device_ptrIfEEEESI_NS0_13ScanTileStateIfLb1EEES9_NS0_8NullTypeEjfLb0ESL_EEvT0_T1_T2_iT3_T4_T5_)
        .other          _ZN3cub18CUB_300001_SM_10006detail4scan16DeviceScanKernelINS2_10policy_hubIfffjN4cuda3std3__44plusIvEEE10Policy1000EN6thrust24THRUST_300001_SM_1000_NS6detail15normal_iteratorINSD_10device_ptrIfEEEESI_NS0_13ScanTileStateIfLb1EEES9_NS0_8NullTypeEjfLb0ESL_EEvT0_T1_T2_iT3_T4_T5_,@"STO_CUDA_ENTRY STV_DEFAULT"
_ZN3cub18CUB_300001_SM_10006detail4scan16DeviceScanKernelINS2_10policy_hubIfffjN4cuda3std3__44plusIvEEE10Policy1000EN6thrust24THRUST_300001_SM_1000_NS6detail15normal_iteratorINSD_10device_ptrIfEEEESI_NS0_13ScanTileStateIfLb1EEES9_NS0_8NullTypeEjfLb0ESL_EEvT0_T1_T2_iT3_T4_T5_:
.text._ZN3cub18CUB_300001_SM_10006detail4scan16DeviceScanKernelINS2_10policy_hubIfffjN4cuda3std3__44plusIvEEE10Policy1000EN6thrust24THRUST_300001_SM_1000_NS6detail15normal_iteratorINSD_10device_ptrIfEEEESI_NS0_13ScanTileStateIfLb1EEES9_NS0_8NullTypeEjfLb0ESL_EEvT0_T1_T2_iT3_T4_T5_:
[----:B------:R-:W-:Y:S08]  /*0000*/  LDC R1, c[0x0][0x37c] ;  /* 0x0000df00ff017b82 */ /* 0x000ff00000000800 */
[----:B------:R-:W0:Y:S01]  /*0010*/  S2UR UR4, SR_CTAID.X ;  /* 0x00000000000479c3 */ /* 0x000e220000002500 */
[----:B------:R-:W1:Y:S01]  /*0020*/  LDCU UR5, c[0x0][0x3a0] ;  /* 0x00007400ff0577ac */ /* 0x000e620008000800 */
[----:B------:R-:W2:Y:S06]  /*0030*/  LDCU.64 UR8, c[0x0][0x358] ;  /* 0x00006b00ff0877ac */ /* 0x000eac0008000a00 */
[----:B------:R-:W0:Y:S02]  /*0040*/  LDC R42, c[0x0][0x398] ;  /* 0x0000e600ff2a7b82 */ /* 0x000e240000000800 */
[----:B0-----:R-:W-:-:S04]  /*0050*/  VIADD R42, R42, UR4 ;  /* 0x000000042a2a7c36 */ /* 0x001fc80008000000 */
[----:B------:R-:W-:-:S05]  /*0060*/  IMAD R3, R42, 0x2100, RZ ;  /* 0x000021002a037824 */ /* 0x000fca00078e02ff */
[----:B-1----:R-:W-:-:S04]  /*0070*/  IADD3 R0, PT, PT, -R3, UR5, RZ ;  /* 0x0000000503007c10 */ /* 0x002fc8000fffe1ff */
[----:B------:R-:W-:-:S13]  /*0080*/  ISETP.GE.U32.AND P0, PT, R0, 0x2101, PT ;  /* 0x000021010000780c */ /* 0x000fda0003f06070 */
[----:B--2---:R-:W-:Y:S05]  /*0090*/  @!P0 BRA `(.L_x_93) ;  /* 0x0000001c00d48947 */ /* 0x004fea0003800000 */
[----:B------:R-:W0:Y:S01]  /*00a0*/  S2R R16, SR_TID.X ;  /* 0x0000000000107919 */ /* 0x000e220000002100 */
[----:B------:R-:W1:Y:S01]  /*00b0*/  LDCU.64 UR4, c[0x0][0x380] ;  /* 0x00007000ff0477ac */ /* 0x000e620008000a00 */
[C---:B0-----:R-:W-:Y:S02]  /*00c0*/  LOP3.LUT R0, R16.reuse, 0x1f, RZ, 0xc0, !PT ;  /* 0x0000001f10007812 */ /* 0x041fe400078ec0ff */
[----:B------:R-:W-:-:S05]  /*00d0*/  LOP3.LUT R5, R16, 0x3e0, RZ, 0xc0, !PT ;  /* 0x000003e010057812 */ /* 0x000fca00078ec0ff */
[----:B------:R-:W-:-:S05]  /*00e0*/  IMAD R0, R5, 0x16, R0 ;  /* 0x0000001605007824 */ /* 0x000fca00078e0200 */
[----:B------:R-:W-:-:S04]  /*00f0*/  IADD3 R0, P0, PT, R3, R0, RZ ;  /* 0x0000000003007210 */ /* 0x000fc80007f1e0ff */
[----:B------:R-:W-:Y:S01]  /*0100*/  SHF.L.U32 R38, R0, 0x2, RZ ;  /* 0x0000000200267819 */ /* 0x000fe200000006ff */
[----:B------:R-:W-:-:S03]  /*0110*/  IMAD.X R3, RZ, RZ, RZ, P0 ;  /* 0x000000ffff037224 */ /* 0x000fc600000e06ff */
[----:B-1----:R-:W-:Y:S02]  /*0120*/  IADD3 R2, P0, PT, R38, UR4, RZ ;  /* 0x0000000426027c10 */ /* 0x002fe4000ff1e0ff */
[----:B------:R-:W-:-:S04]  /*0130*/  SHF.L.U64.HI R0, R0, 0x2, R3 ;  /* 0x0000000200007819 */ /* 0x000fc80000010203 */
        /* <DEDUP_REMOVED lines=27> */
[----:B------:R-:W-:Y:S01]  /*02f0*/  ISETP.NE.AND P0, PT, R42, RZ, PT ;  /* 0x000000ff2a00720c */ /* 0x000fe20003f05270 */
        /* <DEDUP_REMOVED lines=28> */
[----:B------:R0:W1:Y:S04]  /*04c0*/  LDS.64 R36, [R27] ;  /* 0x000000001b247984 */ /* 0x0000680000000a00 */
[----:B------:R0:W2:Y:S04]  /*04d0*/  LDS.64 R34, [R27+0x8] ;  /* 0x000008001b227984 */ /* 0x0000a80000000a00 */
[----:B------:R0:W3:Y:S04]  /*04e0*/  LDS.64 R32, [R27+0x10] ;  /* 0x000010001b207984 */ /* 0x0000e80000000a00 */
[----:B------:R0:W4:Y:S04]  /*04f0*/  LDS.64 R18, [R27+0x18] ;  /* 0x000018001b127984 */ /* 0x0001280000000a00 */
[----:B------:R0:W0:Y:S04]  /*0500*/  LDS.64 R14, [R27+0x20] ;  /* 0x000020001b0e7984 */ /* 0x0000280000000a00 */
[----:B------:R0:W0:Y:S04]  /*0510*/  LDS.64 R12, [R27+0x28] ;  /* 0x000028001b0c7984 */ /* 0x0000280000000a00 */
[----:B------:R0:W0:Y:S04]  /*0520*/  LDS.64 R10, [R27+0x30] ;  /* 0x000030001b0a7984 */ /* 0x0000280000000a00 */
[----:B------:R0:W0:Y:S04]  /*0530*/  LDS.64 R8, [R27+0x38] ;  /* 0x000038001b087984 */ /* 0x0000280000000a00 */
[----:B------:R0:W0:Y:S04]  /*0540*/  LDS.64 R6, [R27+0x40] ;  /* 0x000040001b067984 */ /* 0x0000280000000a00 */
[----:B------:R0:W0:Y:S04]  /*0550*/  LDS.64 R4, [R27+0x48] ;  /* 0x000048001b047984 */ /* 0x0000280000000a00 */
[----:B------:R0:W0:Y:S01]  /*0560*/  LDS.64 R2, [R27+0x50] ;  /* 0x000050001b027984 */ /* 0x0000220000000a00 */
[----:B------:R-:W-:Y:S06]  /*0570*/  BAR.SYNC.DEFER_BLOCKING 0x0 ;  /* 0x0000000000007b1d */ /* 0x000fec0000010000 */
[----:B-1----:R-:W-:Y:S05]  /*0580*/  @P0 BRA `(.L_x_95) ;  /* 0x0000000400480947 */ /* 0x002fea0003800000 */
[----:B0-----:R-:W-:Y:S01]  /*0590*/  FADD R17, R36, R37 ;  /* 0x0000002524117221 */ /* 0x001fe20000000000 */
[----:B--2---:R-:W-:Y:S01]  /*05a0*/  FADD R20, R34, R35 ;  /* 0x0000002322147221 */ /* 0x004fe20000000000 */
[----:B---3--:R-:W-:Y:S01]  /*05b0*/  FADD R21, R32, R33 ;  /* 0x0000002120157221 */ /* 0x008fe20000000000 */
[----:B----4-:R-:W-:Y:S01]  /*05c0*/  FADD R22, R18, R19 ;  /* 0x0000001312167221 */ /* 0x010fe20000000000 */
        /* <DEDUP_REMOVED lines=14> */
[----:B------:R-:W-:-:S02]  /*06b0*/  ISETP.NE.AND P1, PT, R39, 0x1f, PT ;  /* 0x0000001f2700780c */ /* 0x000fc40003f25270 */
[----:B------:R-:W-:Y:S01]  /*06c0*/  FADD R17, R17, R26 ;  /* 0x0000001a11117221 */ /* 0x000fe20000000000 */
[----:B------:R-:W-:Y:S01]  /*06d0*/  FADD R22, R22, R23 ;  /* 0x0000001716167221 */ /* 0x000fe20000000000 */
[----:B------:R-:W-:-:S03]  /*06e0*/  ISETP.NE.AND P2, PT, R39, RZ, PT ;  /* 0x000000ff2700720c */ /* 0x000fc60003f45270 */
[----:B------:R-:W-:-:S05]  /*06f0*/  FADD R22, R17, R22 ;  /* 0x0000001611167221 */ /* 0x000fca0000000000 */
[----:B------:R-:W0:Y:S01]  /*0700*/  SHFL.UP P0, R21, R22, 0x1, RZ ;  /* 0x0420000016157989 */ /* 0x000e2200000000ff */
[----:B------:R-:W-:Y:S01]  /*0710*/  @!P1 LEA R44, R40, UR4, 0x2 ;  /* 0x00000004282c9c11 */ /* 0x000fe2000f8e10ff */
        /* <DEDUP_REMOVED lines=45> */
[----:B------:R-:W-:Y:S02]  /*09f0*/  ISETP.GE.U32.AND P0, PT, R16, 0x20, PT ;  /* 0x000000201000780c */ /* 0x000fe40003f06070 */
[----:B------:R-:W-:Y:S02]  /*0a00*/  FSEL R20, R30, R20, !P1 ;  /* 0x000000141e147208 */ /* 0x000fe40004800000 */
[----:B------:R-:W-:-:S03]  /*0a10*/  ISETP.NE.AND P1, PT, R16, RZ, PT ;  /* 0x000000ff1000720c */ /* 0x000fc60003f25270 */
[----:B------:R-:W-:-:S05]  /*0a20*/  @P2 FADD R20, R17, R20 ;  /* 0x0000001411142221 */ /* 0x000fca0000000000 */
[----:B------:R-:W-:-:S05]  /*0a30*/  FSEL R17, R17, R20, !P0 ;  /* 0x0000001411117208 */ /* 0x000fca0004000000 */
[----:B------:R-:W-:Y:S01]  /*0a40*/  FADD R16, R36, R17 ;  /* 0x0000001124107221 */ /* 0x000fe20000000000 */
[----:B------:R-:W-:Y:S06]  /*0a50*/  @P1 BRA `(.L_x_96) ;  /* 0x0000000c00f41947 */ /* 0x000fec0003800000 */
[----:B------:R-:W0:Y:S01]  /*0a60*/  LDC.64 R20, c[0x0][0x390] ;  /* 0x0000e400ff147b82 */ /* 0x000e220000000a00 */
[----:B------:R-:W-:Y:S02]  /*0a70*/  IMAD.MOV.U32 R30, RZ, RZ, 0x65 ;  /* 0x00000065ff1e7424 */ /* 0x000fe400078e00ff */
[----:B------:R-:W-:-:S03]  /*0a80*/  IMAD.MOV.U32 R16, RZ, RZ, R36 ;  /* 0x000000ffff107224 */ /* 0x000fc600078e0024 */
[----:B0-----:R0:W-:Y:S01]  /*0a90*/  ST.E.64.STRONG.GPU desc[UR8][R20.64+0x100], R30 ;  /* 0x0001001e14007985 */ /* 0x0011e2000c10fb08 */
[----:B------:R-:W-:Y:S05]  /*0aa0*/  BRA `(.L_x_96) ;  /* 0x0000000c00e07947 */ /* 0x000fea0003800000 */
.L_x_95:
        /* <DEDUP_REMOVED lines=70> */
[----:B------:R-:W-:Y:S02]  /*0f10*/  ISETP.GT.U32.AND P0, PT, R16, 0x1f, PT ;  /* 0x0000001f1000780c */ /* 0x000fe40003f04070 */
[----:B------:R-:W-:Y:S02]  /*0f20*/  FSEL R20, R30, R20, !P1 ;  /* 0x000000141e147208 */ /* 0x000fe40004800000 */
[----:B------:R-:W-:-:S03]  /*0f30*/  ISETP.GE.U32.AND P1, PT, R16, 0x20, PT ;  /* 0x000000201000780c */ /* 0x000fc60003f26070 */
[----:B------:R-:W-:-:S05]  /*0f40*/  @P2 FADD R20, R17, R20 ;  /* 0x0000001411142221 */ /* 0x000fca0000000000 */
[----:B------:R-:W-:Y:S01]  /*0f50*/  FSEL R23, R17, R20, !P1 ;  /* 0x0000001411177208 */ /* 0x000fe20004800000 */
[----:B------:R-:W-:Y:S06]  /*0f60*/  @P0 BRA `(.L_x_97) ;  /* 0x0000000800880947 */ /* 0x000fec0003800000 */
[----:B------:R-:W0:Y:S01]  /*0f70*/  LDC.64 R20, c[0x0][0x390] ;  /* 0x0000e400ff147b82 */ /* 0x000e220000000a00 */
[----:B------:R-:W-:Y:S02]  /*0f80*/  ISETP.NE.AND P1, PT, R16, RZ, PT ;  /* 0x000000ff1000720c */ /* 0x000fe40003f25270 */
[----:B------:R-:W-:-:S05]  /*0f90*/  LOP3.LUT R17, RZ, R16, RZ, 0x33, !PT ;  /* 0x00000010ff117212 */ /* 0x000fca00078e33ff */
[----:B------:R-:W-:-:S06]  /*0fa0*/  IMAD.IADD R24, R42, 0x1, R17 ;  /* 0x000000012a187824 */ /* 0x000fcc00078e0211 */
[----:B------:R-:W-:Y:S01]  /*0fb0*/  @!P1 MOV R30, 0x64 ;  /* 0x00000064001e9802 */ /* 0x000fe20000000f00 */
        /* <DEDUP_REMOVED lines=10> */
.L_x_127:
[----:B------:R-:W-:Y:S05]  /*1060*/  @!P0 BRA `(.L_x_99) ;  /* 0x0000000000748947 */ /* 0x000fea0003800000 */
[----:B------:R-:W-:-:S07]  /*1070*/  IMAD.MOV.U32 R22, RZ, RZ, 0x3b8 ;  /* 0x000003b8ff167424 */ /* 0x000fce00078e00ff */
.L_x_101:
[----:B------:R-:W-:Y:S01]  /*1080*/  IADD3 R25, PT, PT, R22, 0x1, RZ ;  /* 0x0000000116197810 */ /* 0x000fe20007ffe0ff */
[----:B------:R-:W-:-:S03]  /*1090*/  IMAD R42, R42, 0x41a7, RZ ;  /* 0x000041a72a2a7824 */ /* 0x000fc600078e02ff */
[----:B------:R-:W0:Y:S01]  /*10a0*/  I2F.U32.RP R28, R25 ;  /* 0x00000019001c7306 */ /* 0x000e220000209000 */
[----:B------:R-:W-:Y:S01]  /*10b0*/  IMAD.MOV R29, RZ, RZ, -R25 ;  /* 0x000000ffff1d7224 */ /* 0x000fe200078e0a19 */
[----:B------:R-:W-:Y:S02]  /*10c0*/  LOP3.LUT R42, R42, 0x7fffffff, RZ, 0xc0, !PT ;  /* 0x7fffffff2a2a7812 */ /* 0x000fe400078ec0ff */
[----:B------:R-:W-:-:S04]  /*10d0*/  ISETP.NE.U32.AND P2, PT, R25, RZ, PT ;  /* 0x000000ff1900720c */ /* 0x000fc80003f45070 */
[----:B0-----:R-:W0:Y:S02]  /*10e0*/  MUFU.RCP R28, R28 ;  /* 0x0000001c001c7308 */ /* 0x001e240000001000 */
[----:B0-----:R-:W-:-:S06]  /*10f0*/  VIADD R20, R28, 0xffffffe ;  /* 0x0ffffffe1c147836 */ /* 0x001fcc0000000000 */
[----:B------:R0:W1:Y:S02]  /*1100*/  F2I.FTZ.U32.TRUNC.NTZ R21, R20 ;  /* 0x0000001400157305 */ /* 0x000064000021f000 */
[----:B0-----:R-:W-:Y:S02]  /*1110*/  HFMA2 R20, -RZ, RZ, 0, 0 ;  /* 0x00000000ff147431 */ /* 0x001fe400000001ff */
[----:B-1----:R-:W-:-:S04]  /*1120*/  IMAD R29, R29, R21, RZ ;  /* 0x000000151d1d7224 */ /* 0x002fc800078e02ff */
[----:B------:R-:W-:-:S06]  /*1130*/  IMAD.HI.U32 R21, R21, R29, R20 ;  /* 0x0000001d15157227 */ /* 0x000fcc00078e0014 */
[----:B------:R-:W-:-:S04]  /*1140*/  IMAD.HI.U32 R21, R21, R42, RZ ;  /* 0x0000002a15157227 */ /* 0x000fc800078e00ff */
[----:B------:R-:W-:-:S04]  /*1150*/  IMAD.MOV R21, RZ, RZ, -R21 ;  /* 0x000000ffff157224 */ /* 0x000fc800078e0a15 */
[----:B------:R-:W-:-:S05]  /*1160*/  IMAD R28, R25, R21, R42 ;  /* 0x00000015191c7224 */ /* 0x000fca00078e022a */
[----:B------:R-:W-:-:S13]  /*1170*/  ISETP.GE.U32.AND P0, PT, R28, R25, PT ;  /* 0x000000191c00720c */ /* 0x000fda0003f06070 */
[----:B------:R-:W-:-:S05]  /*1180*/  @P0 IMAD.IADD R28, R28, 0x1, -R25 ;  /* 0x000000011c1c0824 */ /* 0x000fca00078e0a19 */
[----:B------:R-:W-:-:S13]  /*1190*/  ISETP.GE.U32.AND P0, PT, R28, R25, PT ;  /* 0x000000191c00720c */ /* 0x000fda0003f06070 */
[----:B------:R-:W-:Y:S02]  /*11a0*/  @P0 IADD3 R28, PT, PT, -R25, R28, RZ ;  /* 0x0000001c191c0210 */ /* 0x000fe40007ffe1ff */
[----:B------:R-:W-:-:S04]  /*11b0*/  @!P2 LOP3.LUT R28, RZ, R25, RZ, 0x33, !PT ;  /* 0x00000019ff1ca212 */ /* 0x000fc800078e33ff */
[----:B------:R-:W-:Y:S05]  /*11c0*/  NANOSLEEP R28 ;  /* 0x0000001c0000735d */ /* 0x000fea0003800000 */
[----:B------:R-:W2:Y:S01]  /*11d0*/  LD.E.64.STRONG.GPU R28, desc[UR8][R16.64+0x100] ;  /* 0x00010008101c7980 */ /* 0x000ea2000c10fb00 */
[----:B------:R-:W-:Y:S01]  /*11e0*/  UMOV UR5, 0xffffffff ;  /* 0xffffffff00057882 */ /* 0x000fe20000000000 */
[----:B------:R-:W-:Y:S02]  /*11f0*/  SHF.R.U32.HI R22, RZ, 0x1, R22 ;  /* 0x00000001ff167819 */ /* 0x000fe40000011616 */
[----:B--2---:R-:W-:Y:S01]  /*1200*/  ISETP.NE.AND P0, PT, R28, 0x63, PT ;  /* 0x000000631c00780c */ /* 0x004fe20003f05270 */
[----:B------:R-:W-:-:S12]  /*1210*/  BRA.DIV UR5, `(.L_x_100) ;  /* 0x0000003605287947 */ /* 0x000fd8000b800000 */
[----:B------:R-:W-:-:S13]  /*1220*/  VOTE.ANY P0, !P0 ;  /* 0x0000000000ff7806 */ /* 0x000fda0004000100 */
.L_x_130:
[----:B------:R-:W-:Y:S05]  /*1230*/  @P0 BRA `(.L_x_101) ;  /* 0xfffffffc00900947 */ /* 0x000fea000383ffff */
.L_x_99:
        /* <DEDUP_REMOVED lines=8> */
[C---:B------:R-:W-:Y:S01]  /*12c0*/  VIADD R30, R39.reuse, 0x8 ;  /* 0x00000008271e7836 */ /* 0x040fe20000000000 */
[----:B------:R-:W-:Y:S02]  /*12d0*/  IADD3 R25, PT, PT, R39, 0x10, RZ ;  /* 0x0000001027197810 */ /* 0x000fe40007ffe0ff */
        /* <DEDUP_REMOVED lines=24> */
.L_x_139:
[----:B------:R-:W-:Y:S05]  /*1460*/  @!P0 BRA `(.L_x_103) ;  /* 0x00000004000c8947 */ /* 0x000fea0003800000 */
[----:B------:R-:W-:-:S07]  /*1470*/  IMAD.MOV.U32 R47, RZ, RZ, 0x3b8 ;  /* 0x000003b8ff2f7424 */ /* 0x000fce00078e00ff */
.L_x_109:
        /* <DEDUP_REMOVED lines=8> */
.L_x_142:
[----:B------:R-:W-:Y:S05]  /*1500*/  @!P0 BRA `(.L_x_105) ;  /* 0x0000000000748947 */ /* 0x000fea0003800000 */
[----:B------:R-:W-:-:S07]  /*1510*/  MOV R22, R47 ;  /* 0x0000002f00167202 */ /* 0x000fce0000000f00 */
.L_x_107:
[----:B------:R-:W-:Y:S02]  /*1520*/  VIADD R29, R22, 0x1 ;  /* 0x00000001161d7836 */ /* 0x000fe40000000000 */
[----:B------:R-:W-:Y:S02]  /*1530*/  IMAD R42, R42, 0x41a7, RZ ;  /* 0x000041a72a2a7824 */ /* 0x000fe400078e02ff */
[----:B------:R-:W0:Y:S01]  /*1540*/  I2F.U32.RP R28, R29 ;  /* 0x0000001d001c7306 */ /* 0x000e220000209000 */
[----:B------:R-:W-:Y:S02]  /*1550*/  IADD3 R49, PT, PT, RZ, -R29, RZ ;  /* 0x8000001dff317210 */ /* 0x000fe40007ffe0ff */
[----:B------:R-:W-:Y:S02]  /*1560*/  LOP3.LUT R42, R42, 0x7fffffff, RZ, 0xc0, !PT ;  /* 0x7fffffff2a2a7812 */ /* 0x000fe400078ec0ff */
[----:B------:R-:W-:-:S03]  /*1570*/  ISETP.NE.U32.AND P2, PT, R29, RZ, PT ;  /* 0x000000ff1d00720c */ /* 0x000fc60003f45070 */
[----:B0-----:R-:W0:Y:S02]  /*1580*/  MUFU.RCP R28, R28 ;  /* 0x0000001c001c7308 */ /* 0x001e240000001000 */
[----:B0-----:R-:W-:-:S06]  /*1590*/  VIADD R20, R28, 0xffffffe ;  /* 0x0ffffffe1c147836 */ /* 0x001fcc0000000000 */
[----:B------:R0:W1:Y:S02]  /*15a0*/  F2I.FTZ.U32.TRUNC.NTZ R21, R20 ;  /* 0x0000001400157305 */ /* 0x000064000021f000 */
[----:B0-----:R-:W-:Y:S02]  /*15b0*/  IMAD.MOV.U32 R20, RZ, RZ, RZ ;  /* 0x000000ffff147224 */ /* 0x001fe400078e00ff */
[----:B-1----:R-:W-:-:S04]  /*15c0*/  IMAD R49, R49, R21, RZ ;  /* 0x0000001531317224 */ /* 0x002fc800078e02ff */
[----:B------:R-:W-:-:S06]  /*15d0*/  IMAD.HI.U32 R21, R21, R49, R20 ;  /* 0x0000003115157227 */ /* 0x000fcc00078e0014 */
[----:B------:R-:W-:-:S04]  /*15e0*/  IMAD.HI.U32 R21, R21, R42, RZ ;  /* 0x0000002a15157227 */ /* 0x000fc800078e00ff */
[----:B------:R-:W-:-:S04]  /*15f0*/  IMAD.MOV R21, RZ, RZ, -R21 ;  /* 0x000000ffff157224 */ /* 0x000fc800078e0a15 */
[----:B------:R-:W-:-:S05]  /*1600*/  IMAD R28, R29, R21, R42 ;  /* 0x000000151d1c7224 */ /* 0x000fca00078e022a */
[----:B------:R-:W-:-:S13]  /*1610*/  ISETP.GE.U32.AND P0, PT, R28, R29, PT ;  /* 0x0000001d1c00720c */ /* 0x000fda0003f06070 */
[----:B------:R-:W-:-:S04]  /*1620*/  @P0 IADD3 R28, PT, PT, -R29, R28, RZ ;  /* 0x0000001c1d1c0210 */ /* 0x000fc80007ffe1ff */
[----:B------:R-:W-:-:S13]  /*1630*/  ISETP.GE.U32.AND P0, PT, R28, R29, PT ;  /* 0x0000001d1c00720c */ /* 0x000fda0003f06070 */
[----:B------:R-:W-:Y:S01]  /*1640*/  @P0 IMAD.IADD R28, R28, 0x1, -R29 ;  /* 0x000000011c1c0824 */ /* 0x000fe200078e0a1d */
        /* <DEDUP_REMOVED lines=8> */
.L_x_145:
[----:B------:R-:W-:Y:S05]  /*16d0*/  @P0 BRA `(.L_x_107) ;  /* 0xfffffffc00900947 */ /* 0x000fea000383ffff */
.L_x_105:
[----:B------:R-:W-:Y:S01]  /*16e0*/  UMOV UR5, 0xffffffff ;  /* 0xffffffff00057882 */ /* 0x000fe20000000000 */
[----:B------:R-:W-:Y:S02]  /*16f0*/  ISETP.NE.AND P0, PT, R28, 0x65, PT ;  /* 0x000000651c00780c */ /* 0x000fe40003f05270 */
[----:B------:R-:W-:Y:S11]  /*1700*/  BRA.DIV UR5, `(.L_x_108) ;  /* 0x0000003605407947 */ /* 0x000ff6000b800000 */
[----:B------:R-:W-:Y:S02]  /*1710*/  VOTE.ANY R21, PT, !P0 ;  /* 0x0000000000157806 */ /* 0x000fe400040e0100 */
[----:B------:R-:W-:Y:S02]  /*1720*/  IADD3 R24, PT, PT, R24, -0x20, RZ ;  /* 0xffffffe018187810 */ /* 0x000fe40007ffe0ff */
[----:B------:R-:W-:-:S05]  /*1730*/  LOP3.LUT R21, R21, 0x80000000, R43, 0xec, !PT ;  /* 0x8000000015157812 */ /* 0x000fca00078eec2b */
[----:B------:R-:W-:-:S05]  /*1740*/  VIADD R16, R21, 0xffffffff ;  /* 0xffffffff15107836 */ /* 0x000fca0000000000 */
[----:B------:R-:W-:-:S04]  /*1750*/  LOP3.LUT R16, R21, R16, RZ, 0xc, !PT ;  /* 0x0000001015107212 */ /* 0x000fc800078e0cff */
        /* <DEDUP_REMOVED lines=19> */
.L_x_154:
[----:B------:R-:W-:Y:S05]  /*1890*/  @P0 BRA `(.L_x_109) ;  /* 0xfffffff800f80947 */ /* 0x000fea000383ffff */
.L_x_103:
        /* <DEDUP_REMOVED lines=8> */
[----:B0-----:R-:W-:-:S05]  /*1920*/  @!P1 LEA R16, R17, R16, 0x18 ;  /* 0x0000001011109211 */ /* 0x001fca00078ec0ff */
[----:B------:R1:W-:Y:S04]  /*1930*/  @!P1 STS [R16+0x8], R31 ;  /* 0x0000081f10009388 */ /* 0x0003e80000000800 */
[----:B------:R1:W-:Y:S01]  /*1940*/  @!P1 STS [R16+0x4], R46 ;  /* 0x0000042e10009388 */ /* 0x0003e20000000800 */
[----:B--2---:R-:W-:Y:S01]  /*1950*/  @!P0 LEA R21, R21, R20, 0x18 ;  /* 0x0000001415158211 */ /* 0x004fe200078ec0ff */
[----:B------:R-:W-:Y:S01]  /*1960*/  IMAD.MOV.U32 R20, RZ, RZ, R23 ;  /* 0x000000ffff147224 */ /* 0x000fe200078e0017 */
[----:B------:R-:W-:-:S03]  /*1970*/  @!P0 MOV R20, R46 ;  /* 0x0000002e00148202 */ /* 0x000fc60000000f00 */
[----:B------:R1:W-:Y:S04]  /*1980*/  @!P0 STS [R21+0x4c], R46 ;  /* 0x00004c2e15008388 */ /* 0x0003e80000000800 */
.L_x_97:
[----:B------:R-:W-:Y:S05]  /*1990*/  WARPSYNC.ALL ;  /* 0x0000000000007948 */ /* 0x000fea0003800000 */
[----:B------:R-:W0:Y:S08]  /*19a0*/  S2UR UR6, SR_CgaCtaId ;  /* 0x00000000000679c3 */ /* 0x000e300000008800 */
[----:B------:R-:W-:Y:S06]  /*19b0*/  BAR.SYNC.DEFER_BLOCKING 0x0 ;  /* 0x0000000000007b1d */ /* 0x000fec0000010000 */
[----:B------:R-:W-:Y:S01]  /*19c0*/  UMOV UR5, 0x400 ;  /* 0x0000040000057882 */ /* 0x000fe20000000000 */
[----:B------:R-:W2:Y:S01]  /*19d0*/  S2R R17, SR_TID.X ;  /* 0x0000000000117919 */ /* 0x000ea20000002100 */
[----:B0-----:R-:W-:-:S09]  /*19e0*/  ULEA UR5, UR6, UR5, 0x18 ;  /* 0x0000000506057291 */ /* 0x001fd2000f8ec0ff */
[----:B-1----:R-:W0:Y:S01]  /*19f0*/  LDS R16, [UR5+0x4c] ;  /* 0x00004c05ff107984 */ /* 0x002e220008000800 */
[----:B--2---:R-:W-:-:S13]  /*1a00*/  ISETP.NE.AND P0, PT, R17, RZ, PT ;  /* 0x000000ff1100720c */ /* 0x004fda0003f05270 */
[----:B0-----:R-:W-:-:S04]  /*1a10*/  @P0 FADD R20, R16, R20 ;  /* 0x0000001410140221 */ /* 0x001fc80000000000 */
[----:B------:R-:W-:-:S07]  /*1a20*/  FADD R16, R36, R20 ;  /* 0x0000001424107221 */ /* 0x000fce0000000000 */
.L_x_96:
[----:B------:R-:W-:Y:S05]  /*1a30*/  BSYNC.RECONVERGENT B0 ;  /* 0x0000000000007941 */ /* 0x000fea0003800200 */
.L_x_94:
[----:B------:R-:W-:Y:S01]  /*1a40*/  FADD R17, R37, R16 ;  /* 0x0000001025117221 */ /* 0x000fe20000000000 */
[----:B0-----:R-:W0:Y:S01]  /*1a50*/  S2R R20, SR_TID.X ;  /* 0x0000000000147919 */ /* 0x001e220000002100 */
[----:B------:R-:W1:Y:S01]  /*1a60*/  S2UR UR6, SR_CgaCtaId ;  /* 0x00000000000679c3 */ /* 0x000e620000008800 */
[----:B------:R-:W-:Y:S01]  /*1a70*/  UMOV UR5, 0x400 ;  /* 0x0000040000057882 */ /* 0x000fe20000000000 */
[----:B------:R-:W-:Y:S01]  /*1a80*/  FADD R34, R34, R17 ;  /* 0x0000001122227221 */ /* 0x000fe20000000000 */
[----:B------:R-:W2:Y:S03]  /*1a90*/  S2R R21, SR_LANEID ;  /* 0x0000000000157919 */ /* 0x000ea60000000000 */
[----:B------:R-:W-:Y:S02]  /*1aa0*/  FADD R35, R35, R34 ;  /* 0x0000002223237221 */ /* 0x000fe40000000000 */
[----:B------:R-:W-:Y:S02]  /*1ab0*/  BAR.SYNC.DEFER_BLOCKING 0x0 ;  /* 0x0000000000007b1d */ /* 0x000fe40000010000 */
[----:B------:R-:W-:-:S04]  /*1ac0*/  FADD R32, R32, R35 ;  /* 0x0000002320207221 */ /* 0x000fc80000000000 */
[----:B------:R-:W-:-:S04]  /*1ad0*/  FADD R33, R33, R32 ;  /* 0x0000002021217221 */ /* 0x000fc80000000000 */
[----:B------:R-:W-:-:S04]  /*1ae0*/  FADD R18, R18, R33 ;  /* 0x0000002112127221 */ /* 0x000fc80000000000 */
[----:B------:R-:W-:Y:S01]  /*1af0*/  FADD R19, R19, R18 ;  /* 0x0000001213137221 */ /* 0x000fe20000000000 */
[----:B-1----:R-:W-:-:S03]  /*1b00*/  ULEA UR5, UR6, UR5, 0x18 ;  /* 0x0000000506057291 */ /* 0x002fc6000f8ec0ff */
[----:B------:R-:W-:Y:S01]  /*1b10*/  FADD R14, R14, R19 ;  /* 0x000000130e0e7221 */ /* 0x000fe20000000000 */
[----:B------:R-:W1:Y:S03]  /*1b20*/  LDCU.64 UR6, c[0x0][0x388] ;  /* 0x00007100ff0677ac */ /* 0x000e660008000a00 */
[----:B------:R-:W-:Y:S01]  /*1b30*/  FADD R15, R15, R14 ;  /* 0x0000000e0f0f7221 */ /* 0x000fe20000000000 */
[----:B0-----:R-:W-:-:S03]  /*1b40*/  SHF.R.U32.HI R20, RZ, 0x5, R20 ;  /* 0x00000005ff147819 */ /* 0x001fc60000011614 */
[----:B------:R-:W-:Y:S02]  /*1b50*/  FADD R12, R12, R15 ;  /* 0x0000000f0c0c7221 */ /* 0x000fe40000000000 */
[----:B--2---:R-:W-:Y:S02]  /*1b60*/  IMAD R20, R20, 0x2c0, R21 ;  /* 0x000002c014147824 */ /* 0x004fe400078e0215 */
[----:B------:R-:W-:-:S03]  /*1b70*/  FADD R13, R13, R12 ;  /* 0x0000000c0d0d7221 */ /* 0x000fc60000000000 */
[----:B------:R-:W-:Y:S01]  /*1b80*/  LEA R20, R20, UR5, 0x2 ;  /* 0x0000000514147c11 */ /* 0x000fe2000f8e10ff */
[----:B------:R-:W-:Y:S01]  /*1b90*/  FADD R10, R10, R13 ;  /* 0x0000000d0a0a7221 */ /* 0x000fe20000000000 */
[----:B-1----:R-:W-:-:S03]  /*1ba0*/  IADD3 R38, P0, PT, R38, UR6, RZ ;  /* 0x0000000626267c10 */ /* 0x002fc6000ff1e0ff */
[----:B------:R-:W-:Y:S01]  /*1bb0*/  FADD R11, R11, R10 ;  /* 0x0000000a0b0b7221 */ /* 0x000fe20000000000 */
[----:B------:R-:W-:Y:S01]  /*1bc0*/  IMAD R21, R21, 0x54, R20 ;  /* 0x0000005415157824 */ /* 0x000fe200078e0214 */
[----:B------:R-:W-:Y:S02]  /*1bd0*/  IADD3.X R39, PT, PT, R0, UR7, RZ, P0, !PT ;  /* 0x0000000700277c10 */ /* 0x000fe400087fe4ff */
[----:B------:R-:W-:Y:S02]  /*1be0*/  FADD R8, R8, R11 ;  /* 0x0000000b08087221 */ /* 0x000fe40000000000 */
[----:B------:R-:W-:Y:S02]  /*1bf0*/  STS.64 [R21], R16 ;  /* 0x0000001015007388 */ /* 0x000fe40000000a00 */
[----:B------:R-:W-:Y:S02]  /*1c00*/  FADD R9, R9, R8 ;  /* 0x0000000809097221 */ /* 0x000fe40000000000 */
[----:B------:R-:W-:Y:S02]  /*1c10*/  STS.64 [R21+0x8], R34 ;  /* 0x0000082215007388 */ /* 0x000fe40000000a00 */
[----:B------:R-:W-:-:S02]  /*1c20*/  FADD R6, R6, R9 ;  /* 0x0000000906067221 */ /* 0x000fc40000000000 */
[----:B------:R-:W-:Y:S02]  /*1c30*/  STS.64 [R21+0x10], R32 ;  /* 0x0000102015007388 */ /* 0x000fe40000000a00 */
[----:B------:R-:W-:Y:S02]  /*1c40*/  FADD R7, R7, R6 ;  /* 0x0000000607077221 */ /* 0x000fe40000000000 */
[----:B------:R-:W-:Y:S02]  /*1c50*/  STS.64 [R21+0x18], R18 ;  /* 0x0000181215007388 */ /* 0x000fe40000000a00 */
[----:B------:R-:W-:Y:S02]  /*1c60*/  FADD R4, R4, R7 ;  /* 0x0000000704047221 */ /* 0x000fe40000000000 */
[----:B------:R-:W-:Y:S02]  /*1c70*/  STS.64 [R21+0x20], R14 ;  /* 0x0000200e15007388 */ /* 0x000fe40000000a00 */
[----:B------:R-:W-:-:S02]  /*1c80*/  FADD R5, R5, R4 ;  /* 0x0000000405057221 */ /* 0x000fc40000000000 */
[----:B------:R-:W-:Y:S02]  /*1c90*/  STS.64 [R21+0x28], R12 ;  /* 0x0000280c15007388 */ /* 0x000fe40000000a00 */
[----:B------:R-:W-:Y:S02]  /*1ca0*/  FADD R2, R2, R5 ;  /* 0x0000000502027221 */ /* 0x000fe40000000000 */
[----:B------:R-:W-:Y:S02]  /*1cb0*/  STS.64 [R21+0x30], R10 ;  /* 0x0000300a15007388 */ /* 0x000fe40000000a00 */
[----:B------:R-:W-:Y:S02]  /*1cc0*/  FADD R3, R3, R2 ;  /* 0x0000000203037221 */ /* 0x000fe40000000000 */
[----:B------:R-:W-:Y:S04]  /*1cd0*/  STS.64 [R21+0x38], R8 ;  /* 0x0000380815007388 */ /* 0x000fe80000000a00 */
[----:B------:R-:W-:Y:S04]  /*1ce0*/  STS.64 [R21+0x40], R6 ;  /* 0x0000400615007388 */ /* 0x000fe80000000a00 */
[----:B------:R-:W-:Y:S04]  /*1cf0*/  STS.64 [R21+0x48], R4 ;  /* 0x0000480415007388 */ /* 0x000fe80000000a00 */
[----:B------:R-:W-:Y:S01]  /*1d00*/  STS.64 [R21+0x50], R2 ;  /* 0x0000500215007388 */ /* 0x000fe20000000a00 */
        /* <DEDUP_REMOVED lines=46> */
.L_x_93:
[----:B------:R-:W-:-:S13]  /*1ff0*/  ISETP.NE.AND P0, PT, R0, RZ, PT ;  /* 0x000000ff0000720c */ /* 0x000fda0003f05270 */
[----:B------:R-:W-:Y:S05]  /*2000*/  @!P0 EXIT ;  /* 0x000000000000894d */ /* 0x000fea0003800000 */
[----:B------:R-:W0:Y:S02]  /*2010*/  LDC.64 R4, c[0x0][0x380] ;  /* 0x0000e000ff047b82 */ /* 0x000e240000000a00 */
[----:B0-----:R-:W-:-:S05]  /*2020*/  IMAD.WIDE.U32 R4, R3, 0x4, R4 ;  /* 0x0000000403047825 */ /* 0x001fca00078e0004 */
[----:B------:R0:W2:Y:S01]  /*2030*/  LDG.E R6, desc[UR8][R4.64] ;  /* 0x0000000804067981 */ /* 0x0000a2000c1e1900 */
[----:B------:R-:W1:Y:S02]  /*2040*/  S2R R2, SR_TID.X ;  /* 0x0000000000027919 */ /* 0x000e640000002100 */
[C---:B-1----:R-:W-:Y:S02]  /*2050*/  LOP3.LUT R3, R2.reuse, 0x1f, RZ, 0xc0, !PT ;  /* 0x0000001f02037812 */ /* 0x042fe400078ec0ff */
[----:B------:R-:W-:-:S05]  /*2060*/  LOP3.LUT R8, R2, 0x3e0, RZ, 0xc0, !PT ;  /* 0x000003e002087812 */ /* 0x000fca00078ec0ff */
[----:B------:R-:W-:-:S04]  /*2070*/  IMAD R3, R8, 0x16, R3 ;  /* 0x0000001608037824 */ /* 0x000fc800078e0203 */
[C---:B------:R-:W-:Y:S01]  /*2080*/  VIADD R7, R3.reuse, 0x20 ;  /* 0x0000002003077836 */ /* 0x040fe20000000000 */
[C---:B------:R-:W-:Y:S01]  /*2090*/  ISETP.GE.U32.AND P6, PT, R3.reuse, R0, PT ;  /* 0x000000000300720c */ /* 0x040fe20003fc6070 */
[C---:B------:R-:W-:Y:S01]  /*20a0*/  VIADD R9, R3.reuse, 0x40 ;  /* 0x0000004003097836 */ /* 0x040fe20000000000 */
[----:B0-----:R-:W-:Y:S02]  /*20b0*/  LEA R4, P1, R3, R4, 0x2 ;  /* 0x0000000403047211 */ /* 0x001fe400078210ff */
[-C--:B------:R-:W-:Y:S01]  /*20c0*/  ISETP.GE.U32.AND P5, PT, R7, R0.reuse, PT ;  /* 0x000000000700720c */ /* 0x080fe20003fa6070 */
[----:B------:R-:W-:Y:S01]  /*20d0*/  VIADD R7, R3, 0x80 ;  /* 0x0000008003077836 */ /* 0x000fe20000000000 */
[-C--:B------:R-:W-:Y:S01]  /*20e0*/  ISETP.GE.U32.AND P0, PT, R9, R0.reuse, PT ;  /* 0x000000000900720c */ /* 0x080fe20003f06070 */
[----:B------:R-:W-:Y:S01]  /*20f0*/  IMAD.X R5, RZ, RZ, R5, P1 ;  /* 0x000000ffff057224 */ /* 0x000fe200008e0605 */
[C---:B------:R-:W-:Y:S01]  /*2100*/  IADD3 R11, PT, PT, R3.reuse, 0x60, RZ ;  /* 0x00000060030b7810 */ /* 0x040fe20007ffe0ff */
[----:B------:R-:W-:Y:S01]  /*2110*/  VIADD R9, R3, 0xa0 ;  /* 0x000000a003097836 */ /* 0x000fe20000000000 */
[----:B------:R-:W-:-:S02]  /*2120*/  ISETP.GE.U32.AND P3, PT, R7, R0, PT ;  /* 0x000000000700720c */ /* 0x000fc40003f66070 */
[----:B------:R-:W-:Y:S02]  /*2130*/  IADD3 R7, PT, PT, R3, 0xc0, RZ ;  /* 0x000000c003077810 */ /* 0x000fe40007ffe0ff */
[-C--:B------:R-:W-:Y:S02]  /*2140*/  ISETP.GE.U32.AND P4, PT, R11, R0.reuse, PT ;  /* 0x000000000b00720c */ /* 0x080fe40003f86070 */
[-C--:B------:R-:W-:Y:S02]  /*2150*/  ISETP.GE.U32.AND P1, PT, R7, R0.reuse, PT ;  /* 0x000000000700720c */ /* 0x080fe40003f26070 */
[----:B------:R-:W-:Y:S02]  /*2160*/  IADD3 R7, PT, PT, R3, 0xe0, RZ ;  /* 0x000000e003077810 */ /* 0x000fe40007ffe0ff */
[----:B------:R-:W-:Y:S01]  /*2170*/  ISETP.GE.U32.AND P2, PT, R9, R0, PT ;  /* 0x000000000900720c */ /* 0x000fe20003f46070 */
[C---:B------:R-:W-:Y:S02]  /*2180*/  VIADD R9, R3.reuse, 0x100 ;  /* 0x0000010003097836 */ /* 0x040fe40000000000 */
[----:B------:R-:W-:-:S02]  /*2190*/  VIADD R39, R3, 0x2a0 ;  /* 0x000002a003277836 */ /* 0x000fc40000000000 */
[----:B--2---:R-:W-:Y:S02]  /*21a0*/  IMAD.MOV.U32 R16, RZ, RZ, R6 ;  /* 0x000000ffff107224 */ /* 0x004fe400078e0006 */
[----:B------:R-:W2:Y:S01]  /*21b0*/  @!P6 LDG.E R6, desc[UR8][R4.64] ;  /* 0x000000080406e981 */ /* 0x000ea2000c1e1900 */
[----:B------:R-:W-:Y:S02]  /*21c0*/  ISETP.GE.U32.AND P6, PT, R7, R0, PT ;  /* 0x000000000700720c */ /* 0x000fe40003fc6070 */
[----:B------:R-:W-:Y:S01]  /*21d0*/  MOV R10, R16 ;  /* 0x00000010000a7202 */ /* 0x000fe20000000f00 */
[----:B------:R-:W-:Y:S02]  /*21e0*/  VIADD R7, R3, 0x120 ;  /* 0x0000012003077836 */ /* 0x000fe40000000000 */
[--C-:B------:R-:W-:Y:S02]  /*21f0*/  IMAD.MOV.U32 R12, RZ, RZ, R16.reuse ;  /* 0x000000ffff0c7224 */ /* 0x100fe400078e0010 */
[----:B------:R-:W-:Y:S01]  /*2200*/  IMAD.MOV.U32 R8, RZ, RZ, R16 ;  /* 0x000000ffff087224 */ /* 0x000fe200078e0010 */
[----:B------:R-:W3:Y:S01]  /*2210*/  @!P0 LDG.E R10, desc[UR8][R4.64+0x100] ;  /* 0x00010008040a8981 */ /* 0x000ee2000c1e1900 */
[----:B------:R-:W-:-:S02]  /*2220*/  ISETP.GE.U32.AND P0, PT, R7, R0, PT ;  /* 0x000000000700720c */ /* 0x000fc40003f06070 */
[----:B------:R-:W-:Y:S01]  /*2230*/  IADD3 R7, PT, PT, R3, 0x140, RZ ;  /* 0x0000014003077810 */ /* 0x000fe20007ffe0ff */
[----:B------:R-:W4:Y:S01]  /*2240*/  @!P4 LDG.E R12, desc[UR8][R4.64+0x180] ;  /* 0x00018008040cc981 */ /* 0x000f22000c1e1900 */
[----:B------:R-:W-:Y:S02]  /*2250*/  MOV R18, R16 ;  /* 0x0000001000127202 */ /* 0x000fe40000000f00 */
[-C--:B------:R-:W-:Y:S01]  /*2260*/  ISETP.GE.U32.AND P4, PT, R7, R0.reuse, PT ;  /* 0x000000000700720c */ /* 0x080fe20003f86070 */
[----:B------:R-:W-:Y:S01]  /*2270*/  VIADD R7, R3, 0x180 ;  /* 0x0000018003077836 */ /* 0x000fe20000000000 */
[----:B------:R-:W5:Y:S01]  /*2280*/  @!P5 LDG.E R8, desc[UR8][R4.64+0x80] ;  /* 0x000080080408d981 */ /* 0x000f62000c1e1900 */
[-C--:B------:R-:W-:Y:S01]  /*2290*/  ISETP.GE.U32.AND P5, PT, R9, R0.reuse, PT ;  /* 0x000000000900720c */ /* 0x080fe20003fa6070 */
[--C-:B------:R-:W-:Y:S02]  /*22a0*/  IMAD.MOV.U32 R20, RZ, RZ, R16.reuse ;  /* 0x000000ffff147224 */ /* 0x100fe400078e0010 */
[----:B------:R-:W5:Y:S01]  /*22b0*/  @!P2 LDG.E R18, desc[UR8][R4.64+0x280] ;  /* 0x000280080412a981 */ /* 0x000f62000c1e1900 */
[--C-:B------:R-:W-:Y:S01]  /*22c0*/  IMAD.MOV.U32 R14, RZ, RZ, R16.reuse ;  /* 0x000000ffff0e7224 */ /* 0x100fe200078e0010 */
[----:B------:R-:W-:Y:S01]  /*22d0*/  ISETP.GE.U32.AND P2, PT, R7, R0, PT ;  /* 0x000000000700720c */ /* 0x000fe20003f46070 */
[C---:B------:R-:W-:Y:S01]  /*22e0*/  VIADD R9, R3.reuse, 0x160 ;  /* 0x0000016003097836 */ /* 0x040fe20000000000 */
[----:B------:R-:W-:Y:S01]  /*22f0*/  IADD3 R7, PT, PT, R3, 0x1a0, RZ ;  /* 0x000001a003077810 */ /* 0x000fe20007ffe0ff */
[----:B------:R-:W5:Y:S01]  /*2300*/  @!P1 LDG.E R20, desc[UR8][R4.64+0x300] ;  /* 0x0003000804149981 */ /* 0x000f62000c1e1900 */
[----:B------:R-:W-:Y:S01]  /*2310*/  MOV R24, R16 ;  /* 0x0000001000187202 */ /* 0x000fe20000000f00 */
[--C-:B------:R-:W-:Y:S01]  /*2320*/  IMAD.MOV.U32 R22, RZ, RZ, R16.reuse ;  /* 0x000000ffff167224 */ /* 0x100fe200078e0010 */
[-C--:B------:R-:W-:Y:S01]  /*2330*/  ISETP.GE.U32.AND P1, PT, R7, R0.reuse, PT ;  /* 0x000000000700720c */ /* 0x080fe20003f26070 */
[----:B------:R-:W5:Y:S01]  /*2340*/  @!P3 LDG.E R14, desc[UR8][R4.64+0x200] ;  /* 0x00020008040eb981 */ /* 0x000f62000c1e1900 */
[----:B------:R-:W-:Y:S01]  /*2350*/  VIADD R7, R3, 0x1e0 ;  /* 0x000001e003077836 */ /* 0x000fe20000000000 */
[-C--:B------:R-:W-:Y:S01]  /*2360*/  ISETP.GE.U32.AND P3, PT, R9, R0.reuse, PT ;  /* 0x000000000900720c */ /* 0x080fe20003f66070 */
[----:B------:R-:W-:Y:S01]  /*2370*/  VIADD R9, R3, 0x1c0 ;  /* 0x000001c003097836 */ /* 0x000fe20000000000 */
[----:B------:R-:W5:Y:S01]  /*2380*/  @!P5 LDG.E R24, desc[UR8][R4.64+0x400] ;  /* 0x000400080418d981 */ /* 0x000f62000c1e1900 */
[----:B------:R-:W-:Y:S01]  /*2390*/  IMAD.MOV.U32 R26, RZ, RZ, R16 ;  /* 0x000000ffff1a7224 */ /* 0x000fe200078e0010 */
[----:B------:R-:W-:-:S02]  /*23a0*/  ISETP.GE.U32.AND P5, PT, R7, R0, PT ;  /* 0x000000000700720c */ /* 0x000fc40003fa6070 */
[----:B------:R-:W5:Y:S01]  /*23b0*/  @!P6 LDG.E R22, desc[UR8][R4.64+0x380] ;  /* 0x000380080416e981 */ /* 0x000f62000c1e1900 */
[----:B------:R-:W-:Y:S01]  /*23c0*/  IADD3 R7, PT, PT, R3, 0x200, RZ ;  /* 0x0000020003077810 */ /* 0x000fe20007ffe0ff */
[--C-:B------:R-:W-:Y:S01]  /*23d0*/  IMAD.MOV.U32 R28, RZ, RZ, R16.reuse ;  /* 0x000000ffff1c7224 */ /* 0x100fe200078e0010 */
[----:B------:R-:W-:Y:S01]  /*23e0*/  ISETP.GE.U32.AND P6, PT, R9, R0, PT ;  /* 0x000000000900720c */ /* 0x000fe20003fc6070 */
[----:B------:R-:W5:Y:S01]  /*23f0*/  @!P0 LDG.E R26, desc[UR8][R4.64+0x480] ;  /* 0x00048008041a8981 */ /* 0x000f62000c1e1900 */
[----:B------:R-:W-:Y:S01]  /*2400*/  MOV R30, R16 ;  /* 0x00000010001e7202 */ /* 0x000fe20000000f00 */
[----:B------:R-:W-:Y:S01]  /*2410*/  VIADD R9, R3, 0x220 ;  /* 0x0000022003097836 */ /* 0x000fe20000000000 */
[----:B------:R-:W-:Y:S01]  /*2420*/  ISETP.GE.U32.AND P0, PT, R7, R0, PT ;  /* 0x000000000700720c */ /* 0x000fe20003f06070 */
[----:B------:R-:W-:Y:S01]  /*2430*/  VIADD R7, R3, 0x240 ;  /* 0x0000024003077836 */ /* 0x000fe20000000000 */
[----:B------:R-:W5:Y:S01]  /*2440*/  @!P4 LDG.E R28, desc[UR8][R4.64+0x500] ;  /* 0x00050008041cc981 */ /* 0x000f62000c1e1900 */
[--C-:B------:R-:W-:Y:S01]  /*2450*/  IMAD.MOV.U32 R32, RZ, RZ, R16.reuse ;  /* 0x000000ffff207224 */ /* 0x100fe200078e0010 */
[----:B------:R-:W-:Y:S01]  /*2460*/  MOV R36, R16 ;  /* 0x0000001000247202 */ /* 0x000fe20000000f00 */
[----:B------:R-:W-:Y:S01]  /*2470*/  IMAD.MOV.U32 R34, RZ, RZ, R16 ;  /* 0x000000ffff227224 */ /* 0x000fe200078e0010 */
[-C--:B------:R-:W-:Y:S01]  /*2480*/  ISETP.GE.U32.AND P4, PT, R9, R0.reuse, PT ;  /* 0x000000000900720c */ /* 0x080fe20003f86070 */
[----:B------:R-:W5:Y:S01]  /*2490*/  @!P3 LDG.E R30, desc[UR8][R4.64+0x580] ;  /* 0x00058008041eb981 */ /* 0x000f62000c1e1900 */
[-C--:B------:R-:W-:Y:S01]  /*24a0*/  ISETP.GE.U32.AND P3, PT, R7, R0.reuse, PT ;  /* 0x000000000700720c */ /* 0x080fe20003f66070 */
[C---:B------:R-:W-:Y:S01]  /*24b0*/  VIADD R9, R3.reuse, 0x280 ;  /* 0x0000028003097836 */ /* 0x040fe20000000000 */
[----:B------:R-:W-:Y:S01]  /*24c0*/  IADD3 R7, PT, PT, R3, 0x260, RZ ;  /* 0x0000026003077810 */ /* 0x000fe20007ffe0ff */
[----:B------:R-:W5:Y:S03]  /*24d0*/  @!P2 LDG.E R32, desc[UR8][R4.64+0x600] ;  /* 0x000600080420a981 */ /* 0x000f66000c1e1900 */
[-C--:B------:R-:W-:Y:S01]  /*24e0*/  ISETP.GE.U32.AND P2, PT, R7, R0.reuse, PT ;  /* 0x000000000700720c */ /* 0x080fe20003f46070 */
[----:B------:R-:W5:Y:S01]  /*24f0*/  @!P1 LDG.E R34, desc[UR8][R4.64+0x680] ;  /* 0x0006800804229981 */ /* 0x000f62000c1e1900 */
[----:B------:R-:W-:-:S03]  /*2500*/  ISETP.GE.U32.AND P1, PT, R9, R0, PT ;  /* 0x000000000900720c */ /* 0x000fc60003f26070 */
[----:B------:R-:W5:Y:S01]  /*2510*/  @!P6 LDG.E R36, desc[UR8][R4.64+0x700] ;  /* 0x000700080424e981 */ /* 0x000f62000c1e1900 */
[----:B------:R-:W-:Y:S01]  /*2520*/  ISETP.GE.U32.AND P6, PT, R39, R0, PT ;  /* 0x000000002700720c */ /* 0x000fe20003fc6070 */
        /* <DEDUP_REMOVED lines=16> */
[----:B------:R-:W-:Y:S01]  /*2630*/  UMOV UR4, 0x400 ;  /* 0x0000040000047882 */ /* 0x000fe20000000000 */
[----:B------:R-:W-:Y:S01]  /*2640*/  ISETP.NE.AND P0, PT, R42, RZ, PT ;  /* 0x000000ff2a00720c */ /* 0x000fe20003f05270 */
[----:B-1----:R-:W-:-:S02]  /*2650*/  ULEA UR4, UR5, UR4, 0x18 ;  /* 0x0000000405047291 */ /* 0x002fc4000f8ec0ff */
[----:B0-----:R-:W-:-:S05]  /*2660*/  IMAD R41, R43, 0x2c0, R38 ;  /* 0x000002c02b297824 */ /* 0x001fca00078e0226 */
        /* <DEDUP_REMOVED lines=59> */
[----:B------:R-:W-:Y:S02]  /*2a20*/  ISETP.NE.AND P2, PT, R43, 0xb, PT ;  /* 0x0000000b2b00780c */ /* 0x000fe40003f45270 */
[----:B------:R-:W-:Y:S01]  /*2a30*/  ISETP.NE.AND P3, PT, R38, RZ, PT ;  /* 0x000000ff2600720c */ /* 0x000fe20003f65270 */
        /* <DEDUP_REMOVED lines=39> */
[----:B------:R-:W-:Y:S02]  /*2cb0*/  FSEL R16, R22, R16, !P0 ;  /* 0x0000001016107208 */ /* 0x000fe40004000000 */
[----:B------:R-:W-:-:S04]  /*2cc0*/  ISETP.NE.AND P0, PT, R43, 0x8, PT ;  /* 0x000000082b00780c */ /* 0x000fc80003f05270 */
[----:B------:R-:W-:Y:S02]  /*2cd0*/  FSEL R16, R23, R16, !P0 ;  /* 0x0000001017107208 */ /* 0x000fe40004000000 */
[----:B------:R-:W-:-:S04]  /*2ce0*/  ISETP.NE.AND P0, PT, R43, 0x9, PT ;  /* 0x000000092b00780c */ /* 0x000fc80003f05270 */
[----:B------:R-:W-:Y:S02]  /*2cf0*/  FSEL R16, R24, R16, !P0 ;  /* 0x0000001018107208 */ /* 0x000fe40004000000 */
[----:B------:R-:W-:Y:S02]  /*2d00*/  ISETP.GE.U32.AND P0, PT, R2, 0x20, PT ;  /* 0x000000200200780c */ /* 0x000fe40003f06070 */
        /* <DEDUP_REMOVED lines=8> */
.L_x_110:
        /* <DEDUP_REMOVED lines=55> */
[----:B------:R-:W-:Y:S01]  /*3100*/  ISETP.NE.AND P0, PT, R43, 0x6, PT ;  /* 0x000000062b00780c */ /* 0x000fe20003f05270 */
[----:B------:R-:W0:Y:S02]  /*3110*/  SHFL.UP PT, R23, R44, 0x1, RZ ;  /* 0x042000002c177989 */ /* 0x000e2400000e00ff */
        /* <DEDUP_REMOVED lines=16> */
[----:B0-----:R-:W-:-:S05]  /*3220*/  @P2 FADD R16, R23, R16 ;  /* 0x0000001017102221 */ /* 0x001fca0000000000 */
[----:B------:R-:W-:Y:S01]  /*3230*/  FSEL R23, R23, R16, !P1 ;  /* 0x0000001017177208 */ /* 0x000fe20004800000 */
[----:B------:R-:W-:Y:S06]  /*3240*/  @P0 BRA `(.L_x_112) ;  /* 0x0000000800980947 */ /* 0x000fec0003800000 */
[----:B------:R-:W0:Y:S01]  /*3250*/  LDC.64 R16, c[0x0][0x390] ;  /* 0x0000e400ff107b82 */ /* 0x000e220000000a00 */
[----:B------:R-:W-:Y:S02]  /*3260*/  ISETP.NE.AND P1, PT, R2, RZ, PT ;  /* 0x000000ff0200720c */ /* 0x000fe40003f25270 */
[----:B------:R-:W-:-:S04]  /*3270*/  LOP3.LUT R43, RZ, R2, RZ, 0x33, !PT ;  /* 0x00000002ff2b7212 */ /* 0x000fc800078e33ff */
[----:B------:R-:W-:-:S07]  /*3280*/  IADD3 R43, PT, PT, R42, R43, RZ ;  /* 0x0000002b2a2b7210 */ /* 0x000fce0007ffe0ff */
        /* <DEDUP_REMOVED lines=11> */
.L_x_157:
[----:B------:R-:W-:Y:S05]  /*3340*/  @!P0 BRA `(.L_x_114) ;  /* 0x0000000000748947 */ /* 0x000fea0003800000 */
[----:B------:R-:W-:-:S07]  /*3350*/  IMAD.MOV.U32 R20, RZ, RZ, 0x3b8 ;  /* 0x000003b8ff147424 */ /* 0x000fce00078e00ff */
.L_x_116:
[----:B------:R-:W-:Y:S02]  /*3360*/  VIADD R21, R20, 0x1 ;  /* 0x0000000114157836 */ /* 0x000fe40000000000 */
[----:B------:R-:W-:Y:S02]  /*3370*/  IMAD R42, R42, 0x41a7, RZ ;  /* 0x000041a72a2a7824 */ /* 0x000fe400078e02ff */
[----:B------:R-:W0:Y:S01]  /*3380*/  I2F.U32.RP R22, R21 ;  /* 0x0000001500167306 */ /* 0x000e220000209000 */
[----:B------:R-:W-:Y:S01]  /*3390*/  IMAD.MOV R45, RZ, RZ, -R21 ;  /* 0x000000ffff2d7224 */ /* 0x000fe200078e0a15 */
[----:B------:R-:W-:Y:S02]  /*33a0*/  ISETP.NE.U32.AND P2, PT, R21, RZ, PT ;  /* 0x000000ff1500720c */ /* 0x000fe40003f45070 */
[----:B------:R-:W-:-:S04]  /*33b0*/  LOP3.LUT R42, R42, 0x7fffffff, RZ, 0xc0, !PT ;  /* 0x7fffffff2a2a7812 */ /* 0x000fc800078ec0ff */
[----:B0-----:R-:W0:Y:S02]  /*33c0*/  MUFU.RCP R22, R22 ;  /* 0x0000001600167308 */ /* 0x001e240000001000 */
[----:B0-----:R-:W-:-:S06]  /*33d0*/  IADD3 R18, PT, PT, R22, 0xffffffe, RZ ;  /* 0x0ffffffe16127810 */ /* 0x001fcc0007ffe0ff */
[----:B------:R0:W1:Y:S02]  /*33e0*/  F2I.FTZ.U32.TRUNC.NTZ R19, R18 ;  /* 0x0000001200137305 */ /* 0x000064000021f000 */
[----:B0-----:R-:W-:Y:S02]  /*33f0*/  IMAD.MOV.U32 R18, RZ, RZ, RZ ;  /* 0x000000ffff127224 */ /* 0x001fe400078e00ff */
[----:B-1----:R-:W-:-:S04]  /*3400*/  IMAD R45, R45, R19, RZ ;  /* 0x000000132d2d7224 */ /* 0x002fc800078e02ff */
[----:B------:R-:W-:-:S06]  /*3410*/  IMAD.HI.U32 R19, R19, R45, R18 ;  /* 0x0000002d13137227 */ /* 0x000fcc00078e0012 */
[----:B------:R-:W-:-:S05]  /*3420*/  IMAD.HI.U32 R19, R19, R42, RZ ;  /* 0x0000002a13137227 */ /* 0x000fca00078e00ff */
[----:B------:R-:W-:-:S05]  /*3430*/  IADD3 R19, PT, PT, -R19, RZ, RZ ;  /* 0x000000ff13137210 */ /* 0x000fca0007ffe1ff */
[----:B------:R-:W-:-:S05]  /*3440*/  IMAD R22, R21, R19, R42 ;  /* 0x0000001315167224 */ /* 0x000fca00078e022a */
[----:B------:R-:W-:-:S13]  /*3450*/  ISETP.GE.U32.AND P0, PT, R22, R21, PT ;  /* 0x000000151600720c */ /* 0x000fda0003f06070 */
[----:B------:R-:W-:-:S05]  /*3460*/  @P0 IMAD.IADD R22, R22, 0x1, -R21 ;  /* 0x0000000116160824 */ /* 0x000fca00078e0a15 */
        /* <DEDUP_REMOVED lines=10> */
.L_x_160:
[----:B------:R-:W-:Y:S05]  /*3510*/  @P0 BRA `(.L_x_116) ;  /* 0xfffffffc00900947 */ /* 0x000fea000383ffff */
.L_x_114:
[----:B------:R-:W-:Y:S01]  /*3520*/  UMOV UR5, 0xffffffff ;  /* 0xffffffff00057882 */ /* 0x000fe20000000000 */
[----:B------:R-:W-:Y:S02]  /*3530*/  ISETP.NE.AND P0, PT, R18, 0x65, PT ;  /* 0x000000651200780c */ /* 0x000fe40003f05270 */
[----:B------:R-:W-:Y:S01]  /*3540*/  MOV R46, R19 ;  /* 0x00000013002e7202 */ /* 0x000fe20000000f00 */
[----:B------:R-:W-:Y:S10]  /*3550*/  BRA.DIV UR5, `(.L_x_117) ;  /* 0x0000001a05c47947 */ /* 0x000ff4000b800000 */
[----:B------:R-:W0:Y:S01]  /*3560*/  S2R R26, SR_GEMASK ;  /* 0x00000000001a7919 */ /* 0x000e220000003c00 */
[----:B------:R-:W-:Y:S01]  /*3570*/  VOTE.ANY R21, PT, !P0 ;  /* 0x0000000000157806 */ /* 0x000fe200040e0100 */
[----:B------:R-:W-:-:S03]  /*3580*/  VIADD R20, R38, 0x2 ;  /* 0x0000000226147836 */ /* 0x000fc60000000000 */
[----:B0-----:R-:W-:-:S05]  /*3590*/  LOP3.LUT R21, R21, 0x80000000, R26, 0xec, !PT ;  /* 0x8000000015157812 */ /* 0x001fca00078eec1a */
[----:B------:R-:W-:-:S05]  /*35a0*/  VIADD R16, R21, 0xffffffff ;  /* 0xffffffff15107836 */ /* 0x000fca0000000000 */
[----:B------:R-:W-:-:S04]  /*35b0*/  LOP3.LUT R16, R21, R16, RZ, 0xc, !PT ;  /* 0x0000001015107212 */ /* 0x000fc800078e0cff */
[----:B------:R0:W1:Y:S02]  /*35c0*/  POPC R19, R16 ;  /* 0x0000001000137309 */ /* 0x0000640000000000 */
[C---:B0-----:R-:W-:Y:S01]  /*35d0*/  VIADD R16, R38.reuse, 0x8 ;  /* 0x0000000826107836 */ /* 0x041fe20000000000 */
[----:B-1----:R-:W0:Y:S01]  /*35e0*/  SHFL.DOWN PT, R22, R46, 0x1, R19 ;  /* 0x082000002e167989 */ /* 0x002e2200000e0013 */
        /* <DEDUP_REMOVED lines=8> */
[----:B------:R-:W0:Y:S02]  /*3670*/  SHFL.DOWN PT, R22, R46, 0x4, R19 ;  /* 0x088000002e167989 */ /* 0x000e2400000e0013 */
[----:B------:R-:W-:-:S07]  /*3680*/  ISETP.GT.AND P2, PT, R20, R19, PT ;  /* 0x000000131400720c */ /* 0x000fce0003f44270 */
[----:B0-----:R-:W-:Y:S01]  /*3690*/  @!P0 FADD R46, R46, R22 ;  /* 0x000000162e2e8221 */ /* 0x001fe20000000000 */
[----:B------:R-:W-:Y:S02]  /*36a0*/  ISETP.GT.AND P0, PT, R16, R19, PT ;  /* 0x000000131000720c */ /* 0x000fe40003f04270 */
        /* <DEDUP_REMOVED lines=8> */
[----:B0-----:R-:W-:-:S12]  /*3730*/  @!P2 FADD R46, R46, R22 ;  /* 0x000000162e2ea221 */ /* 0x001fd80000000000 */
.L_x_169:
[----:B------:R-:W-:Y:S05]  /*3740*/  @!P0 BRA `(.L_x_118) ;  /* 0x00000004001c8947 */ /* 0x000fea0003800000 */
[----:B------:R-:W-:-:S07]  /*3750*/  IMAD.MOV.U32 R47, RZ, RZ, 0x3b8 ;  /* 0x000003b8ff2f7424 */ /* 0x000fce00078e00ff */
.L_x_124:
        /* <DEDUP_REMOVED lines=8> */
.L_x_172:
[----:B------:R-:W-:Y:S05]  /*37e0*/  @!P0 BRA `(.L_x_120) ;  /* 0x0000000000748947 */ /* 0x000fea0003800000 */
[----:B------:R-:W-:-:S07]  /*37f0*/  IMAD.MOV.U32 R20, RZ, RZ, R47 ;  /* 0x000000ffff147224 */ /* 0x000fce00078e002f */
.L_x_122:
        /* <DEDUP_REMOVED lines=27> */
.L_x_175:
[----:B------:R-:W-:Y:S05]  /*39b0*/  @P0 BRA `(.L_x_122) ;  /* 0xfffffffc00900947 */ /* 0x000fea000383ffff */
.L_x_120:
[----:B------:R-:W-:Y:S01]  /*39c0*/  UMOV UR5, 0xffffffff ;  /* 0xffffffff00057882 */ /* 0x000fe20000000000 */
[----:B------:R-:W-:Y:S02]  /*39d0*/  ISETP.NE.AND P0, PT, R18, 0x65, PT ;  /* 0x000000651200780c */ /* 0x000fe40003f05270 */
[----:B------:R-:W-:Y:S11]  /*39e0*/  BRA.DIV UR5, `(.L_x_123) ;  /* 0x0000001a05d47947 */ /* 0x000ff6000b800000 */
[----:B------:R-:W-:Y:S01]  /*39f0*/  VOTE.ANY R21, PT, !P0 ;  /* 0x0000000000157806 */ /* 0x000fe200040e0100 */
[----:B------:R-:W-:Y:S01]  /*3a00*/  VIADD R20, R38, 0x2 ;  /* 0x0000000226147836 */ /* 0x000fe20000000000 */
[----:B------:R-:W-:Y:S02]  /*3a10*/  IADD3 R43, PT, PT, R43, -0x20, RZ ;  /* 0xffffffe02b2b7810 */ /* 0x000fe40007ffe0ff */
[----:B------:R-:W-:-:S05]  /*3a20*/  LOP3.LUT R21, R21, 0x80000000, R26, 0xec, !PT ;  /* 0x8000000015157812 */ /* 0x000fca00078eec1a */
        /* <DEDUP_REMOVED lines=11> */
[----:B------:R-:W-:-:S04]  /*3ae0*/  ISETP.GT.AND P0, PT, R20, R17, PT ;  /* 0x000000111400720c */ /* 0x000fc80003f04270 */
        /* <DEDUP_REMOVED lines=12> */
.L_x_184:
[----:B------:R-:W-:Y:S05]  /*3bb0*/  @P0 BRA `(.L_x_124) ;  /* 0xfffffff800e80947 */ /* 0x000fea000383ffff */
.L_x_118:
        /* <DEDUP_REMOVED lines=15> */
.L_x_112:
        /* <DEDUP_REMOVED lines=10> */
.L_x_111:
[----:B------:R-:W-:Y:S01]  /*3d50*/  FADD R5, R5, R4 ;  /* 0x0000000405057221 */ /* 0x000fe20000000000 */
[----:B------:R-:W-:Y:S01]  /*3d60*/  BAR.SYNC.DEFER_BLOCKING 0x0 ;  /* 0x0000000000007b1d */ /* 0x000fe20000010000 */
[----:B------:R-:W-:Y:S02]  /*3d70*/  ISETP.NE.AND P0, PT, R2, RZ, PT ;  /* 0x000000ff0200720c */ /* 0x000fe40003f05270 */
[----:B------:R-:W-:-:S05]  /*3d80*/  FADD R6, R6, R5 ;  /* 0x0000000506067221 */ /* 0x000fca0000000000 */
[----:B------:R-:W0:Y:S01]  /*3d90*/  S2UR UR5, SR_CTAID.X ;  /* 0x00000000000579c3 */ /* 0x000e220000002500 */
[----:B------:R-:W-:Y:S01]  /*3da0*/  FADD R7, R7, R6 ;  /* 0x0000000607077221 */ /* 0x000fe20000000000 */
[----:B------:R-:W1:Y:S03]  /*3db0*/  LDCU.64 UR6, c[0x0][0x388] ;  /* 0x00007100ff0677ac */ /* 0x000e660008000a00 */
[----:B------:R-:W-:-:S04]  /*3dc0*/  FADD R8, R8, R7 ;  /* 0x0000000708087221 */ /* 0x000fc80000000000 */
[----:B------:R-:W-:-:S04]  /*3dd0*/  FADD R9, R9, R8 ;  /* 0x0000000809097221 */ /* 0x000fc80000000000 */
[----:B------:R-:W-:-:S04]  /*3de0*/  FADD R10, R10, R9 ;  /* 0x000000090a0a7221 */ /* 0x000fc80000000000 */
[----:B------:R-:W-:Y:S01]  /*3df0*/  FADD R11, R11, R10 ;  /* 0x0000000a0b0b7221 */ /* 0x000fe20000000000 */
[----:B------:R2:W-:Y:S03]  /*3e00*/  STS.64 [R40], R4 ;  /* 0x0000000428007388 */ /* 0x0005e60000000a00 */
[----:B------:R-:W-:Y:S01]  /*3e10*/  FADD R12, R12, R11 ;  /* 0x0000000b0c0c7221 */ /* 0x000fe20000000000 */
[----:B------:R-:W-:Y:S03]  /*3e20*/  STS.64 [R40+0x8], R6 ;  /* 0x0000080628007388 */ /* 0x000fe60000000a00 */
[----:B------:R-:W-:Y:S01]  /*3e30*/  FADD R13, R13, R12 ;  /* 0x0000000c0d0d7221 */ /* 0x000fe20000000000 */
[----:B------:R3:W-:Y:S03]  /*3e40*/  STS.64 [R40+0x10], R8 ;  /* 0x0000100828007388 */ /* 0x0007e60000000a00 */
[----:B------:R-:W-:Y:S01]  /*3e50*/  FADD R14, R14, R13 ;  /* 0x0000000d0e0e7221 */ /* 0x000fe20000000000 */
[----:B------:R-:W-:Y:S01]  /*3e60*/  STS.64 [R40+0x18], R10 ;  /* 0x0000180a28007388 */ /* 0x000fe20000000a00 */
[----:B--2---:R-:W0:Y:S02]  /*3e70*/  LDC R4, c[0x0][0x398] ;  /* 0x0000e600ff047b82 */ /* 0x004e240000000800 */
[----:B------:R-:W-:Y:S01]  /*3e80*/  FADD R15, R15, R14 ;  /* 0x0000000e0f0f7221 */ /* 0x000fe20000000000 */
[----:B------:R2:W-:Y:S03]  /*3e90*/  STS.64 [R40+0x20], R12 ;  /* 0x0000200c28007388 */ /* 0x0005e60000000a00 */
[----:B------:R-:W-:Y:S01]  /*3ea0*/  FADD R28, R28, R15 ;  /* 0x0000000f1c1c7221 */ /* 0x000fe20000000000 */
[----:B------:R-:W-:Y:S03]  /*3eb0*/  STS.64 [R40+0x28], R14 ;  /* 0x0000280e28007388 */ /* 0x000fe60000000a00 */
[----:B------:R-:W-:Y:S01]  /*3ec0*/  FADD R29, R29, R28 ;  /* 0x0000001c1d1d7221 */ /* 0x000fe20000000000 */
[----:B------:R-:W4:Y:S03]  /*3ed0*/  S2R R5, SR_TID.X ;  /* 0x0000000000057919 */ /* 0x000f260000002100 */
[----:B------:R-:W-:Y:S01]  /*3ee0*/  FADD R30, R30, R29 ;  /* 0x0000001d1e1e7221 */ /* 0x000fe20000000000 */
[----:B------:R-:W-:Y:S03]  /*3ef0*/  STS.64 [R40+0x30], R28 ;  /* 0x0000301c28007388 */ /* 0x000fe60000000a00 */
[----:B------:R-:W-:Y:S01]  /*3f00*/  FADD R31, R31, R30 ;  /* 0x0000001e1f1f7221 */ /* 0x000fe20000000000 */
[----:B---3--:R-:W3:Y:S03]  /*3f10*/  S2R R8, SR_TID.X ;  /* 0x0000000000087919 */ /* 0x008ee60000002100 */
[----:B------:R-:W-:Y:S01]  /*3f20*/  FADD R32, R32, R31 ;  /* 0x0000001f20207221 */ /* 0x000fe20000000000 */
[----:B------:R-:W-:Y:S01]  /*3f30*/  STS.64 [R40+0x38], R30 ;  /* 0x0000381e28007388 */ /* 0x000fe20000000a00 */
[----:B0-----:R-:W-:-:S02]  /*3f40*/  VIADD R4, R4, UR5 ;  /* 0x0000000504047c36 */ /* 0x001fc40008000000 */
[----:B------:R-:W-:Y:S02]  /*3f50*/  FADD R33, R33, R32 ;  /* 0x0000002021217221 */ /* 0x000fe40000000000 */
[----:B--2---:R-:W-:Y:S02]  /*3f60*/  IMAD R12, R4, 0x2100, RZ ;  /* 0x00002100040c7824 */ /* 0x004fe400078e02ff */
[----:B------:R-:W-:Y:S01]  /*3f70*/  FADD R16, R34, R33 ;  /* 0x0000002122107221 */ /* 0x000fe20000000000 */
[----:B------:R-:W-:Y:S03]  /*3f80*/  STS.64 [R40+0x40], R32 ;  /* 0x0000402028007388 */ /* 0x000fe60000000a00 */
[----:B------:R-:W-:-:S04]  /*3f90*/  FADD R17, R35, R16 ;  /* 0x0000001023117221 */ /* 0x000fc80000000000 */
[----:B------:R-:W-:Y:S01]  /*3fa0*/  FADD R36, R36, R17 ;  /* 0x0000001124247221 */ /* 0x000fe20000000000 */
[----:B------:R-:W-:Y:S03]  /*3fb0*/  STS.64 [R40+0x48], R16 ;  /* 0x0000481028007388 */ /* 0x000fe60000000a00 */
[----:B------:R-:W-:Y:S01]  /*3fc0*/  FADD R37, R37, R36 ;  /* 0x0000002425257221 */ /* 0x000fe20000000000 */
[C---:B----4-:R-:W-:Y:S02]  /*3fd0*/  LOP3.LUT R4, R5.reuse, 0x3e0, RZ, 0xc0, !PT ;  /* 0x000003e005047812 */ /* 0x050fe400078ec0ff */
[----:B------:R-:W-:Y:S02]  /*3fe0*/  LOP3.LUT R6, R5, 0x1f, RZ, 0xc0, !PT ;  /* 0x0000001f05067812 */ /* 0x000fe400078ec0ff */
[----:B------:R-:W-:Y:S01]  /*3ff0*/  STS.64 [R40+0x50], R36 ;  /* 0x0000502428007388 */ /* 0x000fe20000000a00 */
[----:B------:R-:W-:-:S03]  /*4000*/  NOP ;  /* 0x0000000000007918 */ /* 0x000fc60000000000 */
[----:B------:R-:W-:Y:S01]  /*4010*/  LDS R45, [R41] ;  /* 0x00000000292d7984 */ /* 0x000fe20000000800 */
[----:B---3--:R-:W-:Y:S01]  /*4020*/  LOP3.LUT R10, R8, 0x1f, RZ, 0xc0, !PT ;  /* 0x0000001f080a7812 */ /* 0x008fe200078ec0ff */
[----:B------:R-:W-:Y:S02]  /*4030*/  IMAD R6, R4, 0x16, R6 ;  /* 0x0000001604067824 */ /* 0x000fe400078e0206 */
        /* <DEDUP_REMOVED lines=20> */
[----:B------:R0:W-:Y:S04]  /*4180*/  LDS R25, [R41+0xa80] ;  /* 0x000a800029197984 */ /* 0x0001e80000000800 */
[----:B------:R2:W-:Y:S01]  /*4190*/  @!P0 STS [UR4+0x8400], R0 ;  /* 0x00840000ff008988 */ /* 0x0005e20008000804 */
[----:B------:R-:W-:Y:S01]  /*41a0*/  BAR.SYNC.DEFER_BLOCKING 0x0 ;  /* 0x0000000000007b1d */ /* 0x000fe20000010000 */
[----:B0-----:R-:W-:Y:S01]  /*41b0*/  LOP3.LUT R41, R8, 0x3e0, RZ, 0xc0, !PT ;  /* 0x000003e008297812 */ /* 0x001fe200078ec0ff */
[----:B------:R-:W-:Y:S01]  /*41c0*/  VIADD R8, R6, 0x80 ;  /* 0x0000008006087836 */ /* 0x000fe20000000000 */
[----:B------:R-:W-:-:S03]  /*41d0*/  IADD3 R5, P0, PT, R12, R3, RZ ;  /* 0x000000030c057210 */ /* 0x000fc60007f1e0ff */
[----:B------:R-:W-:Y:S01]  /*41e0*/  IMAD R10, R41, 0x16, R10 ;  /* 0x00000016290a7824 */ /* 0x000fe200078e020a */
[----:B--2---:R-:W-:Y:S01]  /*41f0*/  IADD3.X R0, PT, PT, RZ, RZ, RZ, P0, !PT ;  /* 0x000000ffff007210 */ /* 0x004fe200007fe4ff */
[----:B------:R-:W-:Y:S01]  /*4200*/  VIADD R41, R6, 0x40 ;  /* 0x0000004006297836 */ /* 0x000fe20000000000 */
[----:B-1----:R-:W-:-:S04]  /*4210*/  LEA R4, P0, R5, UR6, 0x2 ;  /* 0x0000000605047c11 */ /* 0x002fc8000f8010ff */
[----:B------:R-:W-:Y:S01]  /*4220*/  LEA.HI.X R5, R5, UR7, R0, 0x2, P0 ;  /* 0x0000000705057c11 */ /* 0x000fe200080f1400 */
[C---:B------:R-:W-:Y:S01]  /*4230*/  VIADD R0, R6.reuse, 0xe0 ;  /* 0x000000e006007836 */ /* 0x040fe20000000000 */
[----:B------:R-:W0:Y:S02]  /*4240*/  LDS R2, [UR4+0x8400] ;  /* 0x00840004ff027984 */ /* 0x000e240008000800 */
[-C--:B0-----:R-:W-:Y:S02]  /*4250*/  ISETP.GE.AND P6, PT, R3, R2.reuse, PT ;  /* 0x000000020300720c */ /* 0x081fe40003fc6270 */
[-C--:B------:R-:W-:Y:S01]  /*4260*/  ISETP.GE.AND P5, PT, R41, R2.reuse, PT ;  /* 0x000000022900720c */ /* 0x080fe20003fa6270 */
[C---:B------:R-:W-:Y:S01]  /*4270*/  VIADD R41, R6.reuse, 0xc0 ;  /* 0x000000c006297836 */ /* 0x040fe20000000000 */
[----:B------:R-:W-:Y:S02]  /*4280*/  IADD3 R3, PT, PT, R6, 0xa0, RZ ;  /* 0x000000a006037810 */ /* 0x000fe40007ffe0ff */
[----:B------:R-:W-:-:S02]  /*4290*/  ISETP.GE.AND P0, PT, R8, R2, PT ;  /* 0x000000020800720c */ /* 0x000fc40003f06270 */
[-C--:B------:R-:W-:Y:S01]  /*42a0*/  ISETP.GE.AND P4, PT, R3, R2.reuse, PT ;  /* 0x000000020300720c */ /* 0x080fe20003f86270 */
[C---:B------:R-:W-:Y:S01]  /*42b0*/  VIADD R3, R10.reuse, 0x20 ;  /* 0x000000200a037836 */ /* 0x040fe20000000000 */
[-C--:B------:R-:W-:Y:S01]  /*42c0*/  ISETP.GE.AND P2, PT, R41, R2.reuse, PT ;  /* 0x000000022900720c */ /* 0x080fe20003f46270 */
[----:B------:R-:W-:Y:S01]  /*42d0*/  VIADD R41, R10, 0x120 ;  /* 0x000001200a297836 */ /* 0x000fe20000000000 */
[----:B------:R-:W-:Y:S01]  /*42e0*/  IADD3 R8, PT, PT, R6, 0x100, RZ ;  /* 0x0000010006087810 */ /* 0x000fe20007ffe0ff */
[----:B------:R-:W-:Y:S01]  /*42f0*/  @!P6 STG.E desc[UR8][R4.64], R45 ;  /* 0x0000002d0400e986 */ /* 0x000fe2000c101908 */
[-C--:B------:R-:W-:Y:S02]  /*4300*/  ISETP.GE.AND P3, PT, R0, R2.reuse, PT ;  /* 0x000000020000720c */ /* 0x080fe40003f66270 */
[----:B------:R-:W-:Y:S01]  /*4310*/  ISETP.GE.AND P6, PT, R3, R2, PT ;  /* 0x000000020300720c */ /* 0x000fe20003fc6270 */
[----:B------:R-:W-:Y:S01]  /*4320*/  @!P5 STG.E desc[UR8][R4.64+0x100], R47 ;  /* 0x0001002f0400d986 */ /* 0x000fe2000c101908 */
[----:B------:R-:W-:-:S02]  /*4330*/  IADD3 R3, PT, PT, R6, 0x140, RZ ;  /* 0x0000014006037810 */ /* 0x000fc40007ffe0ff */
[-C--:B------:R-:W-:Y:S01]  /*4340*/  ISETP.GE.AND P5, PT, R41, R2.reuse, PT ;  /* 0x000000022900720c */ /* 0x080fe20003fa6270 */
[----:B------:R-:W-:Y:S01]  /*4350*/  VIADD R41, R10, 0x160 ;  /* 0x000001600a297836 */ /* 0x000fe20000000000 */
[-C--:B------:R-:W-:Y:S01]  /*4360*/  ISETP.GE.AND P1, PT, R8, R2.reuse, PT ;  /* 0x000000020800720c */ /* 0x080fe20003f26270 */
[----:B------:R-:W-:Y:S01]  /*4370*/  @!P0 STG.E desc[UR8][R4.64+0x200], R49 ;  /* 0x0002003104008986 */ /* 0x000fe2000c101908 */
[-C--:B------:R-:W-:Y:S01]  /*4380*/  ISETP.GE.AND P0, PT, R3, R2.reuse, PT ;  /* 0x000000020300720c */ /* 0x080fe20003f06270 */
[C---:B------:R-:W-:Y:S02]  /*4390*/  VIADD R3, R10.reuse, 0x180 ;  /* 0x000001800a037836 */ /* 0x040fe40000000000 */
[----:B------:R-:W-:Y:S01]  /*43a0*/  @!P4 STG.E desc[UR8][R4.64+0x280], R51 ;  /* 0x000280330400c986 */ /* 0x000fe2000c101908 */
[-C--:B------:R-:W-:Y:S02]  /*43b0*/  ISETP.GE.AND P4, PT, R41, R2.reuse, PT ;  /* 0x000000022900720c */ /* 0x080fe40003f86270 */
[----:B------:R-:W-:Y:S01]  /*43c0*/  IADD3 R41, PT, PT, R10, 0x60, RZ ;  /* 0x000000600a297810 */ /* 0x000fe20007ffe0ff */
[----:B------:R-:W-:Y:S01]  /*43d0*/  @!P2 STG.E desc[UR8][R4.64+0x300], R53 ;  /* 0x000300350400a986 */ /* 0x000fe2000c101908 */
[----:B------:R-:W-:Y:S01]  /*43e0*/  ISETP.GE.AND P2, PT, R3, R2, PT ;  /* 0x000000020300720c */ /* 0x000fe20003f46270 */
[----:B------:R-:W-:-:S02]  /*43f0*/  VIADD R3, R6, 0x1a0 ;  /* 0x000001a006037836 */ /* 0x000fc40000000000 */
[----:B------:R0:W-:Y:S01]  /*4400*/  @!P3 STG.E desc[UR8][R4.64+0x380], R43 ;  /* 0x0003802b0400b986 */ /* 0x0001e2000c101908 */
[-C--:B------:R-:W-:Y:S01]  /*4410*/  ISETP.GE.AND P3, PT, R41, R2.reuse, PT ;  /* 0x000000022900720c */ /* 0x080fe20003f66270 */
[----:B------:R-:W-:Y:S02]  /*4420*/  VIADD R41, R10, 0x1c0 ;  /* 0x000001c00a297836 */ /* 0x000fe40000000000 */
[----:B------:R-:W-:Y:S01]  /*4430*/  @!P1 STG.E desc[UR8][R4.64+0x400], R37 ;  /* 0x0004002504009986 */ /* 0x000fe2000c101908 */
[-C--:B------:R-:W-:Y:S02]  /*4440*/  ISETP.GE.AND P1, PT, R3, R2.reuse, PT ;  /* 0x000000020300720c */ /* 0x080fe40003f26270 */
[C---:B------:R-:W-:Y:S01]  /*4450*/  IADD3 R3, PT, PT, R6.reuse, 0x1e0, RZ ;  /* 0x000001e006037810 */ /* 0x040fe20007ffe0ff */
[----:B------:R1:W-:Y:S01]  /*4460*/  @!P6 STG.E desc[UR8][R4.64+0x80], R35 ;  /* 0x000080230400e986 */ /* 0x0003e2000c101908 */
[----:B------:R-:W-:Y:S01]  /*4470*/  ISETP.GE.AND P6, PT, R41, R2, PT ;  /* 0x000000022900720c */ /* 0x000fe20003fc6270 */
[----:B------:R-:W-:-:S02]  /*4480*/  VIADD R41, R6, 0x200 ;  /* 0x0000020006297836 */ /* 0x000fc40000000000 */
[----:B------:R2:W-:Y:S01]  /*4490*/  @!P5 STG.E desc[UR8][R4.64+0x480], R33 ;  /* 0x000480210400d986 */ /* 0x0005e2000c101908 */
[-C--:B------:R-:W-:Y:S01]  /*44a0*/  ISETP.GE.AND P5, PT, R3, R2.reuse, PT ;  /* 0x000000020300720c */ /* 0x080fe20003fa6270 */
[----:B0-----:R-:W-:Y:S01]  /*44b0*/  VIADD R43, R10, 0x220 ;  /* 0x000002200a2b7836 */ /* 0x001fe20000000000 */
[C---:B------:R-:W-:Y:S01]  /*44c0*/  IADD3 R3, PT, PT, R6.reuse, 0x240, RZ ;  /* 0x0000024006037810 */ /* 0x040fe20007ffe0ff */
[----:B------:R2:W-:Y:S03]  /*44d0*/  @!P3 STG.E desc[UR8][R4.64+0x180], R27 ;  /* 0x0001801b0400b986 */ /* 0x0005e6000c101908 */
[-C--:B------:R-:W-:Y:S01]  /*44e0*/  ISETP.GE.AND P3, PT, R3, R2.reuse, PT ;  /* 0x000000020300720c */ /* 0x080fe20003f66270 */
[----:B-1----:R-:W-:Y:S01]  /*44f0*/  VIADD R35, R6, 0x260 ;  /* 0x0000026006237836 */ /* 0x002fe20000000000 */
[----:B------:R2:W-:Y:S01]  /*4500*/  @!P0 STG.E desc[UR8][R4.64+0x500], R31 ;  /* 0x0005001f04008986 */ /* 0x0005e2000c101908 */
[----:B------:R-:W-:Y:S01]  /*4510*/  VIADD R3, R10, 0x280 ;  /* 0x000002800a037836 */ /* 0x000fe20000000000 */
[----:B------:R-:W-:-:S02]  /*4520*/  ISETP.GE.AND P0, PT, R41, R2, PT ;  /* 0x000000022900720c */ /* 0x000fc40003f06270 */
[----:B------:R2:W-:Y:S01]  /*4530*/  @!P4 STG.E desc[UR8][R4.64+0x580], R29 ;  /* 0x0005801d0400c986 */ /* 0x0005e2000c101908 */
[----:B------:R-:W-:-:S03]  /*4540*/  ISETP.GE.AND P4, PT, R43, R2, PT ;  /* 0x000000022b00720c */ /* 0x000fc60003f86270 */
[----:B------:R2:W-:Y:S01]  /*4550*/  @!P2 STG.E desc[UR8][R4.64+0x600], R21 ;  /* 0x000600150400a986 */ /* 0x0005e2000c101908 */
[----:B------:R-:W-:-:S03]  /*4560*/  ISETP.GE.AND P2, PT, R35, R2, PT ;  /* 0x000000022300720c */ /* 0x000fc60003f46270 */
        /* <DEDUP_REMOVED lines=13> */
.L_x_98:
[----:B------:R-:W-:Y:S01]  /*4640*/  BSSY B1, `(.L_x_125) ;  /* 0x0000006000017945 */ /* 0x000fe20003800000 */
[----:B------:R-:W-:Y:S02]  /*4650*/  PLOP3.LUT P0, PT, P0, PT, PT, 0x8, 0x80 ;  /* 0x000000000080781c */ /* 0x000fe4000070e170 */
[----:B------:R-:W-:-:S11]  /*4660*/  MOV R21, 0xffffffff ;  /* 0xffffffff00157802 */ /* 0x000fd60000000f00 */
[----:B------:R-:W-:Y:S05]  /*4670*/  WARPSYNC.COLLECTIVE R21, `(.L_x_126) ;  /* 0x0000000015087348 */ /* 0x000fea0003c00000 */
[----:B------:R-:W-:Y:S01]  /*4680*/  VOTE.ANY P0, P0 ;  /* 0x0000000000ff7806 */ /* 0x000fe20000000100 */
[----:B------:R-:W-:-:S12]  /*4690*/  ENDCOLLECTIVE ;  /* 0x000000000000791b */ /* 0x000fd80003800000 */
.L_x_126:
[----:B------:R-:W-:Y:S05]  /*46a0*/  BSYNC B1 ;  /* 0x0000000000017941 */ /* 0x000fea0003800000 */
.L_x_125:
[----:B------:R-:W-:Y:S05]  /*46b0*/  BRA `(.L_x_127) ;  /* 0xffffffc800687947 */ /* 0x000fea000383ffff */
.L_x_100:
[----:B------:R-:W-:Y:S01]  /*46c0*/  BSSY B1, `(.L_x_128) ;  /* 0x0000006000017945 */ /* 0x000fe20003800000 */
[----:B------:R-:W-:Y:S01]  /*46d0*/  PLOP3.LUT P0, PT, P0, PT, PT, 0x8, 0x80 ;  /* 0x000000000080781c */ /* 0x000fe2000070e170 */
[----:B------:R-:W-:-:S12]  /*46e0*/  IMAD.MOV.U32 R21, RZ, RZ, -0x1 ;  /* 0xffffffffff157424 */ /* 0x000fd800078e00ff */
[----:B------:R-:W-:Y:S05]  /*46f0*/  WARPSYNC.COLLECTIVE R21, `(.L_x_129) ;  /* 0x0000000015087348 */ /* 0x000fea0003c00000 */
[----:B------:R-:W-:Y:S01]  /*4700*/  VOTE.ANY P0, P0 ;  /* 0x0000000000ff7806 */ /* 0x000fe20000000100 */
[----:B------:R-:W-:-:S12]  /*4710*/  ENDCOLLECTIVE ;  /* 0x000000000000791b */ /* 0x000fd80003800000 */
.L_x_129:
[----:B------:R-:W-:Y:S05]  /*4720*/  BSYNC B1 ;  /* 0x0000000000017941 */ /* 0x000fea0003800000 */
.L_x_128:
[----:B------:R-:W-:Y:S05]  /*4730*/  BRA `(.L_x_130) ;  /* 0xffffffc800bc7947 */ /* 0x000fea000383ffff */
.L_x_102:
[----:B------:R-:W0:Y:S01]  /*4740*/  S2R R43, SR_GEMASK ;  /* 0x00000000002b7919 */ /* 0x000e220000003c00 */
[----:B------:R-:W-:Y:S01]  /*4750*/  BSSY B1, `(.L_x_131) ;  /* 0x0000006000017945 */ /* 0x000fe20003800000 */
[----:B------:R-:W-:Y:S01]  /*4760*/  PLOP3.LUT P0, PT, P0, PT, PT, 0x8, 0x80 ;  /* 0x000000000080781c */ /* 0x000fe2000070e170 */
[----:B------:R-:W-:-:S12]  /*4770*/  IMAD.MOV.U32 R21, RZ, RZ, -0x1 ;  /* 0xffffffffff157424 */ /* 0x000fd800078e00ff */
[----:B0-----:R-:W-:Y:S05]  /*4780*/  WARPSYNC.COLLECTIVE R21, `(.L_x_132) ;  /* 0x0000000015087348 */ /* 0x001fea0003c00000 */
[----:B------:R-:W-:Y:S01]  /*4790*/  VOTE.ANY R21, PT, P0 ;  /* 0x0000000000157806 */ /* 0x000fe200000e0100 */
[----:B0-----:R-:W-:Y:S06]  /*47a0*/  ENDCOLLECTIVE ;  /* 0x000000000000791b */ /* 0x001fec0003800000 */
.L_x_132:
[----:B------:R-:W-:Y:S05]  /*47b0*/  BSYNC B1 ;  /* 0x0000000000017941 */ /* 0x000fea0003800000 */
.L_x_131:
[----:B------:R-:W-:Y:S01]  /*47c0*/  LOP3.LUT R21, R21, 0x80000000, R43, 0xec, !PT ;  /* 0x8000000015157812 */ /* 0x000fe200078eec2b */
[----:B------:R-:W-:Y:S02]  /*47d0*/  IMAD.MOV.U32 R20, RZ, RZ, R46 ;  /* 0x000000ffff147224 */ /* 0x000fe400078e002e */
[----:B------:R-:W-:Y:S01]  /*47e0*/  VIADD R41, R39, 0x2 ;  /* 0x0000000227297836 */ /* 0x000fe20000000000 */
[----:B------:R-:W-:Y:S01]  /*47f0*/  IADD3 R16, PT, PT, R21, -0x1, RZ ;  /* 0xffffffff15107810 */ /* 0x000fe20007ffe0ff */
[C---:B------:R-:W-:Y:S02]  /*4800*/  VIADD R40, R39.reuse, 0x4 ;  /* 0x0000000427287836 */ /* 0x040fe40000000000 */
[----:B------:R-:W-:Y:S01]  /*4810*/  VIADD R30, R39, 0x8 ;  /* 0x00000008271e7836 */ /* 0x000fe20000000000 */
[----:B------:R-:W-:Y:S01]  /*4820*/  LOP3.LUT R29, R21, R16, RZ, 0xc, !PT ;  /* 0x00000010151d7212 */ /* 0x000fe200078e0cff */
[----:B------:R-:W-:Y:S02]  /*4830*/  IMAD.MOV.U32 R16, RZ, RZ, 0x1 ;  /* 0x00000001ff107424 */ /* 0x000fe400078e00ff */
[----:B------:R-:W-:-:S02]  /*4840*/  IMAD.MOV.U32 R21, RZ, RZ, -0x1 ;  /* 0xffffffffff157424 */ /* 0x000fc400078e00ff */
[C---:B------:R-:W-:Y:S01]  /*4850*/  VIADD R25, R39.reuse, 0x10 ;  /* 0x0000001027197836 */ /* 0x040fe20000000000 */
[----:B------:R-:W0:Y:S02]  /*4860*/  POPC R29, R29 ;  /* 0x0000001d001d7309 */ /* 0x000e240000000000 */
[-C--:B0-----:R-:W-:Y:S02]  /*4870*/  MOV R17, R29.reuse ;  /* 0x0000001d00117202 */ /* 0x081fe40000000f00 */
[-C--:B------:R-:W-:Y:S02]  /*4880*/  ISETP.GE.AND P0, PT, R39, R29.reuse, PT ;  /* 0x0000001d2700720c */ /* 0x080fe40003f06270 */
[----:B------:R-:W-:-:S13]  /*4890*/  ISETP.GT.AND P3, PT, R25, R29, PT ;  /* 0x0000001d1900720c */ /* 0x000fda0003f64270 */
[----:B------:R-:W-:Y:S05]  /*48a0*/  WARPSYNC.COLLECTIVE R21, `(.L_x_133) ;  /* 0x0000000015087348 */ /* 0x000fea0003c00000 */
[----:B------:R0:W1:Y:S02]  /*48b0*/  SHFL.DOWN P2, R22, R20, R16, R17 ;  /* 0x0800001014167389 */ /* 0x0000640000040011 */
[----:B01----:R-:W-:Y:S05]  /*48c0*/  ENDCOLLECTIVE ;  /* 0x000000000000791b */ /* 0x003fea0003800000 */
.L_x_133:
[----:B------:R-:W-:Y:S02]  /*48d0*/  HFMA2 R16, -RZ, RZ, 0, 1.1920928955078125e-07 ;  /* 0x00000002ff107431 */ /* 0x000fe400000001ff */
[----:B------:R-:W-:Y:S01]  /*48e0*/  @!P0 FADD R46, R22, R46 ;  /* 0x0000002e162e8221 */ /* 0x000fe20000000000 */
[----:B------:R-:W-:-:S03]  /*48f0*/  ISETP.GT.AND P0, PT, R41, R29, PT ;  /* 0x0000001d2900720c */ /* 0x000fc60003f04270 */
[----:B------:R-:W-:-:S10]  /*4900*/  IMAD.MOV.U32 R20, RZ, RZ, R46 ;  /* 0x000000ffff147224 */ /* 0x000fd400078e002e */
[----:B------:R-:W-:Y:S05]  /*4910*/  WARPSYNC.COLLECTIVE R21, `(.L_x_134) ;  /* 0x0000000015087348 */ /* 0x000fea0003c00000 */
[----:B------:R0:W1:Y:S02]  /*4920*/  SHFL.DOWN P2, R22, R20, R16, R17 ;  /* 0x0800001014167389 */ /* 0x0000640000040011 */
[----:B01----:R-:W-:Y:S05]  /*4930*/  ENDCOLLECTIVE ;  /* 0x000000000000791b */ /* 0x003fea0003800000 */
.L_x_134:
[----:B------:R-:W-:Y:S01]  /*4940*/  MOV R16, 0x4 ;  /* 0x0000000400107802 */ /* 0x000fe20000000f00 */
[----:B------:R-:W-:Y:S01]  /*4950*/  @!P0 FADD R46, R46, R22 ;  /* 0x000000162e2e8221 */ /* 0x000fe20000000000 */
[----:B------:R-:W-:-:S03]  /*4960*/  ISETP.GT.AND P0, PT, R40, R29, PT ;  /* 0x0000001d2800720c */ /* 0x000fc60003f04270 */
[----:B------:R-:W-:-:S10]  /*4970*/  IMAD.MOV.U32 R20, RZ, RZ, R46 ;  /* 0x000000ffff147224 */ /* 0x000fd400078e002e */
[----:B------:R-:W-:Y:S05]  /*4980*/  WARPSYNC.COLLECTIVE R21, `(.L_x_135) ;  /* 0x0000000015087348 */ /* 0x000fea0003c00000 */
[----:B------:R0:W1:Y:S02]  /*4990*/  SHFL.DOWN P2, R22, R20, R16, R17 ;  /* 0x0800001014167389 */ /* 0x0000640000040011 */
[----:B01----:R-:W-:Y:S05]  /*49a0*/  ENDCOLLECTIVE ;  /* 0x000000000000791b */ /* 0x003fea0003800000 */
.L_x_135:
[----:B------:R-:W-:Y:S02]  /*49b0*/  HFMA2 R16, -RZ, RZ, 0, 4.76837158203125e-07 ;  /* 0x00000008ff107431 */ /* 0x000fe400000001ff */
[----:B------:R-:W-:Y:S01]  /*49c0*/  @!P0 FADD R46, R46, R22 ;  /* 0x000000162e2e8221 */ /* 0x000fe20000000000 */
[----:B------:R-:W-:-:S03]  /*49d0*/  ISETP.NE.AND P0, PT, R28, 0x65, PT ;  /* 0x000000651c00780c */ /* 0x000fc60003f05270 */
[----:B------:R-:W-:-:S10]  /*49e0*/  IMAD.MOV.U32 R20, RZ, RZ, R46 ;  /* 0x000000ffff147224 */ /* 0x000fd400078e002e */
[----:B------:R-:W-:Y:S05]  /*49f0*/  WARPSYNC.COLLECTIVE R21, `(.L_x_136) ;  /* 0x0000000015087348 */ /* 0x000fea0003c00000 */
[----:B------:R0:W1:Y:S02]  /*4a00*/  SHFL.DOWN P2, R22, R20, R16, R17 ;  /* 0x0800001014167389 */ /* 0x0000640000040011 */
[----:B01----:R-:W-:Y:S05]  /*4a10*/  ENDCOLLECTIVE ;  /* 0x000000000000791b */ /* 0x003fea0003800000 */
.L_x_136:
[----:B------:R-:W-:Y:S01]  /*4a20*/  IMAD.MOV.U32 R16, RZ, RZ, 0x10 ;  /* 0x00000010ff107424 */ /* 0x000fe200078e00ff */
[----:B------:R-:W-:Y:S02]  /*4a30*/  ISETP.GT.AND P2, PT, R30, R29, PT ;  /* 0x0000001d1e00720c */ /* 0x000fe40003f44270 */
[----:B------:R-:W0:Y:S11]  /*4a40*/  LDC.64 R28, c[0x0][0x390] ;  /* 0x0000e400ff1c7b82 */ /* 0x000e360000000a00 */
[----:B------:R-:W-:-:S05]  /*4a50*/  @!P2 FADD R46, R46, R22 ;  /* 0x000000162e2ea221 */ /* 0x000fca0000000000 */
[----:B------:R-:W-:-:S07]  /*4a60*/  MOV R20, R46 ;  /* 0x0000002e00147202 */ /* 0x000fce0000000f00 */
[----:B0-----:R-:W-:Y:S05]  /*4a70*/  WARPSYNC.COLLECTIVE R21, `(.L_x_137) ;  /* 0x0000000015087348 */ /* 0x001fea0003c00000 */
[----:B------:R1:W2:Y:S02]  /*4a80*/  SHFL.DOWN P2, R22, R20, R16, R17 ;  /* 0x0800001014167389 */ /* 0x0002a40000040011 */
[----:B012---:R-:W-:Y:S05]  /*4a90*/  ENDCOLLECTIVE ;  /* 0x000000000000791b */ /* 0x007fea0003800000 */
.L_x_137:
[----:B------:R-:W-:Y:S05]  /*4aa0*/  WARPSYNC.COLLECTIVE R21, `(.L_x_138) ;  /* 0x0000000015087348 */ /* 0x000fea0003c00000 */
[----:B------:R-:W-:Y:S01]  /*4ab0*/  VOTE.ALL P0, P0 ;  /* 0x0000000000ff7806 */ /* 0x000fe20000000000 */
[----:B------:R-:W-:-:S12]  /*4ac0*/  ENDCOLLECTIVE ;  /* 0x000000000000791b */ /* 0x000fd80003800000 */
.L_x_138:
[----:B------:R-:W-:Y:S01]  /*4ad0*/  IADD3 R44, P2, PT, R28, 0x100, RZ ;  /* 0x000001001c2c7810 */ /* 0x000fe20007f5e0ff */
[----:B------:R-:W-:-:S04]  /*4ae0*/  @!P3 FADD R46, R46, R22 ;  /* 0x000000162e2eb221 */ /* 0x000fc80000000000 */
[----:B------:R-:W-:Y:S01]  /*4af0*/  IMAD.X R45, RZ, RZ, R29, P2 ;  /* 0x000000ffff2d7224 */ /* 0x000fe200010e061d */
[----:B------:R-:W-:Y:S07]  /*4b00*/  BRA `(.L_x_139) ;  /* 0xffffffc800547947 */ /* 0x000fee000383ffff */
.L_x_104:
[----:B------:R-:W-:Y:S01]  /*4b10*/  BSSY B1, `(.L_x_140) ;  /* 0x0000006000017945 */ /* 0x000fe20003800000 */
[----:B------:R-:W-:Y:S02]  /*4b20*/  PLOP3.LUT P0, PT, P0, PT, PT, 0x8, 0x80 ;  /* 0x000000000080781c */ /* 0x000fe4000070e170 */
[----:B------:R-:W-:-:S11]  /*4b30*/  MOV R21, 0xffffffff ;  /* 0xffffffff00157802 */ /* 0x000fd60000000f00 */
[----:B------:R-:W-:Y:S05]  /*4b40*/  WARPSYNC.COLLECTIVE R21, `(.L_x_141) ;  /* 0x0000000015087348 */ /* 0x000fea0003c00000 */
[----:B------:R-:W-:Y:S01]  /*4b50*/  VOTE.ANY P0, P0 ;  /* 0x0000000000ff7806 */ /* 0x000fe20000000100 */
[----:B------:R-:W-:-:S12]  /*4b60*/  ENDCOLLECTIVE ;  /* 0x000000000000791b */ /* 0x000fd80003800000 */
.L_x_141:
[----:B------:R-:W-:Y:S05]  /*4b70*/  BSYNC B1 ;  /* 0x0000000000017941 */ /* 0x000fea0003800000 */
.L_x_140:
[----:B------:R-:W-:Y:S05]  /*4b80*/  BRA `(.L_x_142) ;  /* 0xffffffc8005c7947 */ /* 0x000fea000383ffff */
.L_x_106:
[----:B------:R-:W-:Y:S01]  /*4b90*/  BSSY B1, `(.L_x_143) ;  /* 0x0000006000017945 */ /* 0x000fe20003800000 */
[----:B------:R-:W-:Y:S01]  /*4ba0*/  PLOP3.LUT P0, PT, P0, PT, PT, 0x8, 0x80 ;  /* 0x000000000080781c */ /* 0x000fe2000070e170 */
[----:B------:R-:W-:-:S12]  /*4bb0*/  IMAD.MOV.U32 R21, RZ, RZ, -0x1 ;  /* 0xffffffffff157424 */ /* 0x000fd800078e00ff */
[----:B------:R-:W-:Y:S05]  /*4bc0*/  WARPSYNC.COLLECTIVE R21, `(.L_x_144) ;  /* 0x0000000015087348 */ /* 0x000fea0003c00000 */
[----:B------:R-:W-:Y:S01]  /*4bd0*/  VOTE.ANY P0, P0 ;  /* 0x0000000000ff7806 */ /* 0x000fe20000000100 */
[----:B------:R-:W-:-:S12]  /*4be0*/  ENDCOLLECTIVE ;  /* 0x000000000000791b */ /* 0x000fd80003800000 */
.L_x_144:
[----:B------:R-:W-:Y:S05]  /*4bf0*/  BSYNC B1 ;  /* 0x0000000000017941 */ /* 0x000fea0003800000 */
.L_x_143:
[----:B------:R-:W-:Y:S05]  /*4c00*/  BRA `(.L_x_145) ;  /* 0xffffffc800b07947 */ /* 0x000fea000383ffff */
.L_x_108:
[----:B------:R-:W-:Y:S01]  /*4c10*/  BSSY B1, `(.L_x_146) ;  /* 0x0000006000017945 */ /* 0x000fe20003800000 */
[----:B------:R-:W-:Y:S01]  /*4c20*/  PLOP3.LUT P0, PT, P0, PT, PT, 0x8, 0x80 ;  /* 0x000000000080781c */ /* 0x000fe2000070e170 */
[----:B------:R-:W-:-:S12]  /*4c30*/  IMAD.MOV.U32 R21, RZ, RZ, -0x1 ;  /* 0xffffffffff157424 */ /* 0x000fd800078e00ff */
[----:B------:R-:W-:Y:S05]  /*4c40*/  WARPSYNC.COLLECTIVE R21, `(.L_x_147) ;  /* 0x0000000015087348 */ /* 0x000fea0003c00000 */
[----:B------:R-:W-:Y:S01]  /*4c50*/  VOTE.ANY R21, PT, P0 ;  /* 0x0000000000157806 */ /* 0x000fe200000e0100 */
[----:B------:R-:W-:Y:S06]  /*4c60*/  ENDCOLLECTIVE ;  /* 0x000000000000791b */ /* 0x000fec0003800000 */
.L_x_147:
[----:B------:R-:W-:Y:S05]  /*4c70*/  BSYNC B1 ;  /* 0x0000000000017941 */ /* 0x000fea0003800000 */
.L_x_146:
[----:B------:R-:W-:Y:S01]  /*4c80*/  LOP3.LUT R21, R21, 0x80000000, R43, 0xec, !PT ;  /* 0x8000000015157812 */ /* 0x000fe200078eec2b */
[----:B------:R-:W-:Y:S02]  /*4c90*/  IMAD.MOV.U32 R20, RZ, RZ, R29 ;  /* 0x000000ffff147224 */ /* 0x000fe400078e001d */
[----:B------:R-:W-:Y:S01]  /*4ca0*/  VIADD R24, R24, 0xffffffe0 ;  /* 0xffffffe018187836 */ /* 0x000fe20000000000 */
[----:B------:R-:W-:-:S04]  /*4cb0*/  IADD3 R16, PT, PT, R21, -0x1, RZ ;  /* 0xffffffff15107810 */ /* 0x000fc80007ffe0ff */
[----:B------:R-:W-:Y:S01]  /*4cc0*/  LOP3.LUT R48, R21, R16, RZ, 0xc, !PT ;  /* 0x0000001015307212 */ /* 0x000fe200078e0cff */
[----:B------:R-:W-:Y:S01]  /*4cd0*/  IMAD.MOV.U32 R16, RZ, RZ, 0x1 ;  /* 0x00000001ff107424 */ /* 0x000fe200078e00ff */
[----:B------:R-:W-:Y:S02]  /*4ce0*/  MOV R21, 0xffffffff ;  /* 0xffffffff00157802 */ /* 0x000fe40000000f00 */
[----:B------:R0:W1:Y:S05]  /*4cf0*/  POPC R17, R48 ;  /* 0x0000003000117309 */ /* 0x00006a0000000000 */
[----:B01----:R-:W-:Y:S05]  /*4d00*/  WARPSYNC.COLLECTIVE R21, `(.L_x_148) ;  /* 0x0000000015087348 */ /* 0x003fea0003c00000 */
[----:B-1----:R1:W2:Y:S02]  /*4d10*/  SHFL.DOWN P2, R22, R20, R16, R17 ;  /* 0x0800001014167389 */ /* 0x0022a40000040011 */
[----:B012---:R-:W-:Y:S05]  /*4d20*/  ENDCOLLECTIVE ;  /* 0x000000000000791b */ /* 0x007fea0003800000 */
.L_x_148:
[----:B------:R-:W-:Y:S01]  /*4d30*/  ISETP.GE.AND P0, PT, R39, R17, PT ;  /* 0x000000112700720c */ /* 0x000fe20003f06270 */
[----:B------:R-:W-:-:S12]  /*4d40*/  IMAD.MOV.U32 R16, RZ, RZ, 0x2 ;  /* 0x00000002ff107424 */ /* 0x000fd800078e00ff */
[----:B------:R-:W-:Y:S01]  /*4d50*/  @!P0 FADD R29, R22, R29 ;  /* 0x0000001d161d8221 */ /* 0x000fe20000000000 */
[----:B------:R-:W-:-:S03]  /*4d60*/  ISETP.GT.AND P0, PT, R41, R17, PT ;  /* 0x000000112900720c */ /* 0x000fc60003f04270 */
[----:B------:R-:W-:-:S10]  /*4d70*/  IMAD.MOV.U32 R20, RZ, RZ, R29 ;  /* 0x000000ffff147224 */ /* 0x000fd400078e001d */
[----:B------:R-:W-:Y:S05]  /*4d80*/  WARPSYNC.COLLECTIVE R21, `(.L_x_149) ;  /* 0x0000000015087348 */ /* 0x000fea0003c00000 */
[----:B------:R0:W1:Y:S02]  /*4d90*/  SHFL.DOWN P2, R22, R20, R16, R17 ;  /* 0x0800001014167389 */ /* 0x0000640000040011 */
[----:B01----:R-:W-:Y:S05]  /*4da0*/  ENDCOLLECTIVE ;  /* 0x000000000000791b */ /* 0x003fea0003800000 */
.L_x_149:
[----:B------:R-:W-:Y:S02]  /*4db0*/  IMAD.MOV.U32 R16, RZ, RZ, 0x4 ;  /* 0x00000004ff107424 */ /* 0x000fe400078e00ff */
[----:B------:R-:W-:Y:S01]  /*4dc0*/  @!P0 FADD R29, R29, R22 ;  /* 0x000000161d1d8221 */ /* 0x000fe20000000000 */
[----:B------:R-:W-:-:S04]  /*4dd0*/  ISETP.GT.AND P0, PT, R40, R17, PT ;  /* 0x000000112800720c */ /* 0x000fc80003f04270 */
[----:B------:R-:W-:-:S09]  /*4de0*/  MOV R20, R29 ;  /* 0x0000001d00147202 */ /* 0x000fd20000000f00 */
[----:B------:R-:W-:Y:S05]  /*4df0*/  WARPSYNC.COLLECTIVE R21, `(.L_x_150) ;  /* 0x0000000015087348 */ /* 0x000fea0003c00000 */
[----:B------:R0:W1:Y:S02]  /*4e00*/  SHFL.DOWN P2, R22, R20, R16, R17 ;  /* 0x0800001014167389 */ /* 0x0000640000040011 */
[----:B01----:R-:W-:Y:S05]  /*4e10*/  ENDCOLLECTIVE ;  /* 0x000000000000791b */ /* 0x003fea0003800000 */
.L_x_150:
[----:B------:R-:W-:Y:S02]  /*4e20*/  HFMA2 R16, -RZ, RZ, 0, 4.76837158203125e-07 ;  /* 0x00000008ff107431 */ /* 0x000fe400000001ff */
[----:B------:R-:W-:Y:S01]  /*4e30*/  @!P0 FADD R29, R29, R22 ;  /* 0x000000161d1d8221 */ /* 0x000fe20000000000 */
[----:B------:R-:W-:-:S03]  /*4e40*/  ISETP.GT.AND P0, PT, R30, R17, PT ;  /* 0x000000111e00720c */ /* 0x000fc60003f04270 */
[----:B------:R-:W-:-:S10]  /*4e50*/  IMAD.MOV.U32 R20, RZ, RZ, R29 ;  /* 0x000000ffff147224 */ /* 0x000fd400078e001d */
[----:B------:R-:W-:Y:S05]  /*4e60*/  WARPSYNC.COLLECTIVE R21, `(.L_x_151) ;  /* 0x0000000015087348 */ /* 0x000fea0003c00000 */
[----:B------:R0:W1:Y:S02]  /*4e70*/  SHFL.DOWN P2, R22, R20, R16, R17 ;  /* 0x0800001014167389 */ /* 0x0000640000040011 */
[----:B01----:R-:W-:Y:S05]  /*4e80*/  ENDCOLLECTIVE ;  /* 0x000000000000791b */ /* 0x003fea0003800000 */
.L_x_151:
[----:B------:R-:W-:Y:S01]  /*4e90*/  MOV R16, 0x10 ;  /* 0x0000001000107802 */ /* 0x000fe20000000f00 */
[----:B------:R-:W-:Y:S01]  /*4ea0*/  @!P0 FADD R29, R29, R22 ;  /* 0x000000161d1d8221 */ /* 0x000fe20000000000 */
[----:B------:R-:W-:-:S03]  /*4eb0*/  ISETP.GT.AND P0, PT, R25, R17, PT ;  /* 0x000000111900720c */ /* 0x000fc60003f04270 */
[----:B------:R-:W-:-:S10]  /*4ec0*/  IMAD.MOV.U32 R20, RZ, RZ, R29 ;  /* 0x000000ffff147224 */ /* 0x000fd400078e001d */
[----:B------:R-:W-:Y:S05]  /*4ed0*/  WARPSYNC.COLLECTIVE R21, `(.L_x_152) ;  /* 0x0000000015087348 */ /* 0x000fea0003c00000 */
[----:B------:R0:W1:Y:S02]  /*4ee0*/  SHFL.DOWN P2, R22, R20, R16, R17 ;  /* 0x0800001014167389 */ /* 0x0000640000040011 */
[----:B01----:R-:W-:Y:S05]  /*4ef0*/  ENDCOLLECTIVE ;  /* 0x000000000000791b */ /* 0x003fea0003800000 */
.L_x_152:
[----:B------:R-:W-:Y:S01]  /*4f00*/  @!P0 FADD R29, R29, R22 ;  /* 0x000000161d1d8221 */ /* 0x000fe20000000000 */
[----:B------:R-:W-:-:S03]  /*4f10*/  ISETP.NE.AND P0, PT, R28, 0x65, PT ;  /* 0x000000651c00780c */ /* 0x000fc60003f05270 */
[----:B------:R-:W-:-:S10]  /*4f20*/  FADD R46, R29, R46 ;  /* 0x0000002e1d2e7221 */ /* 0x000fd40000000000 */
[----:B------:R-:W-:Y:S05]  /*4f30*/  WARPSYNC.COLLECTIVE R21, `(.L_x_153) ;  /* 0x0000000015087348 */ /* 0x000fea0003c00000 */
[----:B------:R-:W-:Y:S01]  /*4f40*/  VOTE.ALL P0, P0 ;  /* 0x0000000000ff7806 */ /* 0x000fe20000000000 */
[----:B------:R-:W-:-:S12]  /*4f50*/  ENDCOLLECTIVE ;  /* 0x000000000000791b */ /* 0x000fd80003800000 */
.L_x_153:
[----:B------:R-:W-:Y:S05]  /*4f60*/  BRA `(.L_x_154) ;  /* 0xffffffc800487947 */ /* 0x000fea000383ffff */
.L_x_113:
[----:B------:R-:W-:Y:S01]  /*4f70*/  BSSY B0, `(.L_x_155) ;  /* 0x0000006000007945 */ /* 0x000fe20003800000 */
[----:B------:R-:W-:Y:S02]  /*4f80*/  PLOP3.LUT P0, PT, P0, PT, PT, 0x8, 0x80 ;  /* 0x000000000080781c */ /* 0x000fe4000070e170 */
[----:B------:R-:W-:-:S11]  /*4f90*/  MOV R21, 0xffffffff ;  /* 0xffffffff00157802 */ /* 0x000fd60000000f00 */
[----:B------:R-:W-:Y:S05]  /*4fa0*/  WARPSYNC.COLLECTIVE R21, `(.L_x_156) ;  /* 0x0000000015087348 */ /* 0x000fea0003c00000 */
[----:B------:R-:W-:Y:S01]  /*4fb0*/  VOTE.ANY P0, P0 ;  /* 0x0000000000ff7806 */ /* 0x000fe20000000100 */
[----:B------:R-:W-:-:S12]  /*4fc0*/  ENDCOLLECTIVE ;  /* 0x000000000000791b */ /* 0x000fd80003800000 */
.L_x_156:
[----:B------:R-:W-:Y:S05]  /*4fd0*/  BSYNC B0 ;  /* 0x0000000000007941 */ /* 0x000fea0003800000 */
.L_x_155:
[----:B------:R-:W-:Y:S05]  /*4fe0*/  BRA `(.L_x_157) ;  /* 0xffffffe000d47947 */ /* 0x000fea000383ffff */
.L_x_115:
[----:B------:R-:W-:Y:S01]  /*4ff0*/  BSSY B0, `(.L_x_158) ;  /* 0x0000006000007945 */ /* 0x000fe20003800000 */
[----:B------:R-:W-:Y:S01]  /*5000*/  PLOP3.LUT P0, PT, P0, PT, PT, 0x8, 0x80 ;  /* 0x000000000080781c */ /* 0x000fe2000070e170 */
[----:B------:R-:W-:-:S12]  /*5010*/  IMAD.MOV.U32 R21, RZ, RZ, -0x1 ;  /* 0xffffffffff157424 */ /* 0x000fd800078e00ff */
[----:B------:R-:W-:Y:S05]  /*5020*/  WARPSYNC.COLLECTIVE R21, `(.L_x_159) ;  /* 0x0000000015087348 */ /* 0x000fea0003c00000 */
[----:B------:R-:W-:Y:S01]  /*5030*/  VOTE.ANY P0, P0 ;  /* 0x0000000000ff7806 */ /* 0x000fe20000000100 */
[----:B------:R-:W-:-:S12]  /*5040*/  ENDCOLLECTIVE ;  /* 0x000000000000791b */ /* 0x000fd80003800000 */
.L_x_159:
[----:B------:R-:W-:Y:S05]  /*5050*/  BSYNC B0 ;  /* 0x0000000000007941 */ /* 0x000fea0003800000 */
.L_x_158:
[----:B------:R-:W-:Y:S05]  /*5060*/  BRA `(.L_x_160) ;  /* 0xffffffe400287947 */ /* 0x000fea000383ffff */
.L_x_117:
[----:B------:R-:W0:Y:S01]  /*5070*/  S2R R26, SR_GEMASK ;  /* 0x00000000001a7919 */ /* 0x000e220000003c00 */
[----:B------:R-:W-:Y:S01]  /*5080*/  BSSY B0, `(.L_x_161) ;  /* 0x0000006000007945 */ /* 0x000fe20003800000 */
[----:B------:R-:W-:Y:S02]  /*5090*/  PLOP3.LUT P0, PT, P0, PT, PT, 0x8, 0x80 ;  /* 0x000000000080781c */ /* 0x000fe4000070e170 */
[----:B------:R-:W-:-:S11]  /*50a0*/  MOV R21, 0xffffffff ;  /* 0xffffffff00157802 */ /* 0x000fd60000000f00 */
[----:B0-----:R-:W-:Y:S05]  /*50b0*/  WARPSYNC.COLLECTIVE R21, `(.L_x_162) ;  /* 0x0000000015087348 */ /* 0x001fea0003c00000 */
[----:B------:R-:W-:Y:S01]  /*50c0*/  VOTE.ANY R21, PT, P0 ;  /* 0x0000000000157806 */ /* 0x000fe200000e0100 */
[----:B0-----:R-:W-:Y:S06]  /*50d0*/  ENDCOLLECTIVE ;  /* 0x000000000000791b */ /* 0x001fec0003800000 */
.L_x_162:
[----:B------:R-:W-:Y:S05]  /*50e0*/  BSYNC B0 ;  /* 0x0000000000007941 */ /* 0x000fea0003800000 */
.L_x_161:
[----:B------:R-:W-:Y:S02]  /*50f0*/  LOP3.LUT R21, R21, 0x80000000, R26, 0xec, !PT ;  /* 0x8000000015157812 */ /* 0x000fe400078eec1a */
[----:B------:R-:W-:-:S03]  /*5100*/  MOV R20, R46 ;  /* 0x0000002e00147202 */ /* 0x000fc60000000f00 */
[----:B------:R-:W-:-:S05]  /*5110*/  VIADD R16, R21, 0xffffffff ;  /* 0xffffffff15107836 */ /* 0x000fca0000000000 */
[----:B------:R-:W-:Y:S01]  /*5120*/  LOP3.LUT R19, R21, R16, RZ, 0xc, !PT ;  /* 0x0000001015137212 */ /* 0x000fe200078e0cff */
[----:B------:R-:W-:Y:S02]  /*5130*/  IMAD.MOV.U32 R16, RZ, RZ, 0x1 ;  /* 0x00000001ff107424 */ /* 0x000fe400078e00ff */
[----:B------:R-:W-:-:S03]  /*5140*/  IMAD.MOV.U32 R21, RZ, RZ, -0x1 ;  /* 0xffffffffff157424 */ /* 0x000fc600078e00ff */
[----:B------:R-:W0:Y:S02]  /*5150*/  POPC R19, R19 ;  /* 0x0000001300137309 */ /* 0x000e240000000000 */
[-C--:B0-----:R-:W-:Y:S02]  /*5160*/  MOV R17, R19.reuse ;  /* 0x0000001300117202 */ /* 0x081fe40000000f00 */
[----:B------:R-:W-:-:S13]  /*5170*/  ISETP.GE.AND P0, PT, R38, R19, PT ;  /* 0x000000132600720c */ /* 0x000fda0003f06270 */
[----:B------:R-:W-:Y:S05]  /*5180*/  WARPSYNC.COLLECTIVE R21, `(.L_x_163) ;  /* 0x0000000015087348 */ /* 0x000fea0003c00000 */
[----:B------:R0:W1:Y:S02]  /*5190*/  SHFL.DOWN P2, R22, R20, R16, R17 ;  /* 0x0800001014167389 */ /* 0x0000640000040011 */
[----:B01----:R-:W-:Y:S05]  /*51a0*/  ENDCOLLECTIVE ;  /* 0x000000000000791b */ /* 0x003fea0003800000 */
.L_x_163:
[----:B------:R-:W-:Y:S02]  /*51b0*/  HFMA2 R16, -RZ, RZ, 0, 1.1920928955078125e-07 ;  /* 0x00000002ff107431 */ /* 0x000fe400000001ff */
[----:B------:R-:W-:Y:S01]  /*51c0*/  @!P0 FADD R46, R22, R46 ;  /* 0x0000002e162e8221 */ /* 0x000fe20000000000 */
[----:B------:R-:W-:-:S03]  /*51d0*/  IADD3 R22, PT, PT, R38, 0x2, RZ ;  /* 0x0000000226167810 */ /* 0x000fc60007ffe0ff */
[----:B------:R-:W-:Y:S01]  /*51e0*/  IMAD.MOV.U32 R20, RZ, RZ, R46 ;  /* 0x000000ffff147224 */ /* 0x000fe200078e002e */
[----:B------:R-:W-:-:S13]  /*51f0*/  ISETP.GT.AND P0, PT, R22, R19, PT ;  /* 0x000000131600720c */ /* 0x000fda0003f04270 */
[----:B------:R-:W-:Y:S05]  /*5200*/  WARPSYNC.COLLECTIVE R21, `(.L_x_164) ;  /* 0x0000000015087348 */ /* 0x000fea0003c00000 */
[----:B------:R0:W1:Y:S02]  /*5210*/  SHFL.DOWN P2, R22, R20, R16, R17 ;  /* 0x0800001014167389 */ /* 0x0000640000040011 */
[----:B01----:R-:W-:Y:S05]  /*5220*/  ENDCOLLECTIVE ;  /* 0x000000000000791b */ /* 0x003fea0003800000 */
.L_x_164:
[----:B------:R-:W-:Y:S02]  /*5230*/  IMAD.MOV.U32 R16, RZ, RZ, 0x4 ;  /* 0x00000004ff107424 */ /* 0x000fe400078e00ff */
[----:B------:R-:W-:Y:S01]  /*5240*/  @!P0 FADD R46, R46, R22 ;  /* 0x000000162e2e8221 */ /* 0x000fe20000000000 */
[----:B------:R-:W-:-:S04]  /*5250*/  VIADD R22, R38, 0x4 ;  /* 0x0000000426167836 */ /* 0x000fc80000000000 */
[----:B------:R-:W-:Y:S02]  /*5260*/  MOV R20, R46 ;  /* 0x0000002e00147202 */ /* 0x000fe40000000f00 */
[----:B------:R-:W-:-:S13]  /*5270*/  ISETP.GT.AND P0, PT, R22, R19, PT ;  /* 0x000000131600720c */ /* 0x000fda0003f04270 */
[----:B------:R-:W-:Y:S05]  /*5280*/  WARPSYNC.COLLECTIVE R21, `(.L_x_165) ;  /* 0x0000000015087348 */ /* 0x000fea0003c00000 */
[----:B------:R0:W1:Y:S02]  /*5290*/  SHFL.DOWN P2, R22, R20, R16, R17 ;  /* 0x0800001014167389 */ /* 0x0000640000040011 */
[----:B01----:R-:W-:Y:S05]  /*52a0*/  ENDCOLLECTIVE ;  /* 0x000000000000791b */ /* 0x003fea0003800000 */
.L_x_165:
[----:B------:R-:W-:Y:S02]  /*52b0*/  HFMA2 R16, -RZ, RZ, 0, 4.76837158203125e-07 ;  /* 0x00000008ff107431 */ /* 0x000fe400000001ff */
[----:B------:R-:W-:Y:S01]  /*52c0*/  @!P0 FADD R46, R46, R22 ;  /* 0x000000162e2e8221 */ /* 0x000fe20000000000 */
[----:B------:R-:W-:Y:S02]  /*52d0*/  IADD3 R22, PT, PT, R38, 0x8, RZ ;  /* 0x0000000826167810 */ /* 0x000fe40007ffe0ff */
[----:B------:R-:W-:Y:S01]  /*52e0*/  ISETP.NE.AND P0, PT, R18, 0x65, PT ;  /* 0x000000651200780c */ /* 0x000fe20003f05270 */
[----:B------:R-:W-:Y:S01]  /*52f0*/  IMAD.MOV.U32 R20, RZ, RZ, R46 ;  /* 0x000000ffff147224 */ /* 0x000fe200078e002e */
[----:B------:R-:W-:Y:S01]  /*5300*/  ISETP.GT.AND P3, PT, R22, R19, PT ;  /* 0x000000131600720c */ /* 0x000fe20003f64270 */
[----:B------:R-:W-:-:S12]  /*5310*/  VIADD R18, R38, 0x10 ;  /* 0x0000001026127836 */ /* 0x000fd80000000000 */
[----:B------:R-:W-:Y:S05]  /*5320*/  WARPSYNC.COLLECTIVE R21, `(.L_x_166) ;  /* 0x0000000015087348 */ /* 0x000fea0003c00000 */
[----:B------:R0:W1:Y:S02]  /*5330*/  SHFL.DOWN P2, R22, R20, R16, R17 ;  /* 0x0800001014167389 */ /* 0x0000640000040011 */
[----:B01----:R-:W-:Y:S05]  /*5340*/  ENDCOLLECTIVE ;  /* 0x000000000000791b */ /* 0x003fea0003800000 */
.L_x_166:
[----:B------:R-:W-:Y:S02]  /*5350*/  IMAD.MOV.U32 R16, RZ, RZ, 0x10 ;  /* 0x00000010ff107424 */ /* 0x000fe400078e00ff */
[----:B------:R-:W-:Y:S01]  /*5360*/  @!P3 FADD R46, R46, R22 ;  /* 0x000000162e2eb221 */ /* 0x000fe20000000000 */
[----:B------:R-:W-:Y:S02]  /*5370*/  ISETP.GT.AND P3, PT, R18, R19, PT ;  /* 0x000000131200720c */ /* 0x000fe40003f64270 */
[----:B------:R-:W0:Y:S02]  /*5380*/  LDC.64 R18, c[0x0][0x390] ;  /* 0x0000e400ff127b82 */ /* 0x000e240000000a00 */
[----:B------:R-:W-:-:S09]  /*5390*/  MOV R20, R46 ;  /* 0x0000002e00147202 */ /* 0x000fd20000000f00 */
[----:B0-----:R-:W-:Y:S05]  /*53a0*/  WARPSYNC.COLLECTIVE R21, `(.L_x_167) ;  /* 0x0000000015087348 */ /* 0x001fea0003c00000 */
[----:B------:R1:W2:Y:S02]  /*53b0*/  SHFL.DOWN P2, R22, R20, R16, R17 ;  /* 0x0800001014167389 */ /* 0x0002a40000040011 */
[----:B012---:R-:W-:Y:S05]  /*53c0*/  ENDCOLLECTIVE ;  /* 0x000000000000791b */ /* 0x007fea0003800000 */
.L_x_167:
[----:B------:R-:W-:Y:S05]  /*53d0*/  WARPSYNC.COLLECTIVE R21, `(.L_x_168) ;  /* 0x0000000015087348 */ /* 0x000fea0003c00000 */
[----:B------:R-:W-:Y:S01]  /*53e0*/  VOTE.ALL P0, P0 ;  /* 0x0000000000ff7806 */ /* 0x000fe20000000000 */
[----:B------:R-:W-:-:S12]  /*53f0*/  ENDCOLLECTIVE ;  /* 0x000000000000791b */ /* 0x000fd80003800000 */
.L_x_168:
[----:B------:R-:W-:Y:S01]  /*5400*/  IADD3 R44, P2, PT, R18, 0x100, RZ ;  /* 0x00000100122c7810 */ /* 0x000fe20007f5e0ff */
[----:B------:R-:W-:-:S03]  /*5410*/  @!P3 FADD R46, R46, R22 ;  /* 0x000000162e2eb221 */ /* 0x000fc60000000000 */
[----:B------:R-:W-:Y:S01]  /*5420*/  IADD3.X R45, PT, PT, RZ, R19, RZ, P2, !PT ;  /* 0x00000013ff2d7210 */ /* 0x000fe200017fe4ff */
[----:B------:R-:W-:Y:S08]  /*5430*/  BRA `(.L_x_169) ;  /* 0xffffffe000c07947 */ /* 0x000ff0000383ffff */
.L_x_119:
[----:B------:R-:W-:Y:S01]  /*5440*/  BSSY B0, `(.L_x_170) ;  /* 0x0000006000007945 */ /* 0x000fe20003800000 */
[----:B------:R-:W-:Y:S01]  /*5450*/  PLOP3.LUT P0, PT, P0, PT, PT, 0x8, 0x80 ;  /* 0x000000000080781c */ /* 0x000fe2000070e170 */
[----:B------:R-:W-:-:S12]  /*5460*/  IMAD.MOV.U32 R21, RZ, RZ, -0x1 ;  /* 0xffffffffff157424 */ /* 0x000fd800078e00ff */
[----:B------:R-:W-:Y:S05]  /*5470*/  WARPSYNC.COLLECTIVE R21, `(.L_x_171) ;  /* 0x0000000015087348 */ /* 0x000fea0003c00000 */
[----:B------:R-:W-:Y:S01]  /*5480*/  VOTE.ANY P0, P0 ;  /* 0x0000000000ff7806 */ /* 0x000fe20000000100 */
[----:B------:R-:W-:-:S12]  /*5490*/  ENDCOLLECTIVE ;  /* 0x000000000000791b */ /* 0x000fd80003800000 */
.L_x_171:
[----:B------:R-:W-:Y:S05]  /*54a0*/  BSYNC B0 ;  /* 0x0000000000007941 */ /* 0x000fea0003800000 */
.L_x_170:
[----:B------:R-:W-:Y:S05]  /*54b0*/  BRA `(.L_x_172) ;  /* 0xffffffe000c87947 */ /* 0x000fea000383ffff */
.L_x_121:
[----:B------:R-:W-:Y:S01]  /*54c0*/  BSSY B0, `(.L_x_173) ;  /* 0x0000006000007945 */ /* 0x000fe20003800000 */
[----:B------:R-:W-:Y:S02]  /*54d0*/  PLOP3.LUT P0, PT, P0, PT, PT, 0x8, 0x80 ;  /* 0x000000000080781c */ /* 0x000fe4000070e170 */
[----:B------:R-:W-:-:S11]  /*54e0*/  MOV R21, 0xffffffff ;  /* 0xffffffff00157802 */ /* 0x000fd60000000f00 */
[----:B------:R-:W-:Y:S05]  /*54f0*/  WARPSYNC.COLLECTIVE R21, `(.L_x_174) ;  /* 0x0000000015087348 */ /* 0x000fea0003c00000 */
[----:B------:R-:W-:Y:S01]  /*5500*/  VOTE.ANY P0, P0 ;  /* 0x0000000000ff7806 */ /* 0x000fe20000000100 */
[----:B------:R-:W-:-:S12]  /*5510*/  ENDCOLLECTIVE ;  /* 0x000000000000791b */ /* 0x000fd80003800000 */
.L_x_174:
[----:B------:R-:W-:Y:S05]  /*5520*/  BSYNC B0 ;  /* 0x0000000000007941 */ /* 0x000fea0003800000 */
.L_x_173:
[----:B------:R-:W-:Y:S05]  /*5530*/  BRA `(.L_x_175) ;  /* 0xffffffe4001c7947 */ /* 0x000fea000383ffff */
.L_x_123:
[----:B------:R-:W-:Y:S01]  /*5540*/  BSSY B0, `(.L_x_176) ;  /* 0x0000006000007945 */ /* 0x000fe20003800000 */
[----:B------:R-:W-:Y:S01]  /*5550*/  PLOP3.LUT P0, PT, P0, PT, PT, 0x8, 0x80 ;  /* 0x000000000080781c */ /* 0x000fe2000070e170 */
[----:B------:R-:W-:-:S12]  /*5560*/  IMAD.MOV.U32 R21, RZ, RZ, -0x1 ;  /* 0xffffffffff157424 */ /* 0x000fd800078e00ff */
[----:B------:R-:W-:Y:S05]  /*5570*/  WARPSYNC.COLLECTIVE R21, `(.L_x_177) ;  /* 0x0000000015087348 */ /* 0x000fea0003c00000 */
[----:B------:R-:W-:Y:S01]  /*5580*/  VOTE.ANY R21, PT, P0 ;  /* 0x0000000000157806 */ /* 0x000fe200000e0100 */
[----:B------:R-:W-:Y:S06]  /*5590*/  ENDCOLLECTIVE ;  /* 0x000000000000791b */ /* 0x000fec0003800000 */
.L_x_177:
[----:B------:R-:W-:Y:S05]  /*55a0*/  BSYNC B0 ;  /* 0x0000000000007941 */ /* 0x000fea0003800000 */
.L_x_176:
[----:B------:R-:W-:Y:S01]  /*55b0*/  LOP3.LUT R21, R21, 0x80000000, R26, 0xec, !PT ;  /* 0x8000000015157812 */ /* 0x000fe200078eec1a */
[----:B------:R-:W-:Y:S01]  /*55c0*/  IMAD.MOV.U32 R20, RZ, RZ, R19 ;  /* 0x000000ffff147224 */ /* 0x000fe200078e0013 */
[----:B------:R-:W-:Y:S02]  /*55d0*/  IADD3 R43, PT, PT, R43, -0x20, RZ ;  /* 0xffffffe02b2b7810 */ /* 0x000fe40007ffe0ff */
[----:B------:R-:W-:-:S04]  /*55e0*/  IADD3 R16, PT, PT, R21, -0x1, RZ ;  /* 0xffffffff15107810 */ /* 0x000fc80007ffe0ff */
[----:B------:R-:W-:Y:S01]  /*55f0*/  LOP3.LUT R48, R21, R16, RZ, 0xc, !PT ;  /* 0x0000001015307212 */ /* 0x000fe200078e0cff */
[----:B------:R-:W-:Y:S02]  /*5600*/  HFMA2 R16, -RZ, RZ, 0, 5.9604644775390625e-08 ;  /* 0x00000001ff107431 */ /* 0x000fe400000001ff */
[----:B------:R-:W-:Y:S01]  /*5610*/  IMAD.MOV.U32 R21, RZ, RZ, -0x1 ;  /* 0xffffffffff157424 */ /* 0x000fe200078e00ff */
[----:B------:R0:W1:Y:S02]  /*5620*/  POPC R17, R48 ;  /* 0x0000003000117309 */ /* 0x0000640000000000 */
[----:B0-----:R-:W-:-:S07]  /*5630*/  VIADD R48, R38, 0x10 ;  /* 0x0000001026307836 */ /* 0x001fce0000000000 */
[----:B-1----:R-:W-:Y:S05]  /*5640*/  WARPSYNC.COLLECTIVE R21, `(.L_x_178) ;  /* 0x0000000015087348 */ /* 0x002fea0003c00000 */
[----:B-1----:R0:W1:Y:S02]  /*5650*/  SHFL.DOWN P2, R22, R20, R16, R17 ;  /* 0x0800001014167389 */ /* 0x0020640000040011 */
[----:B01----:R-:W-:Y:S05]  /*5660*/  ENDCOLLECTIVE ;  /* 0x000000000000791b */ /* 0x003fea0003800000 */
.L_x_178:
[----:B------:R-:W-:Y:S02]  /*5670*/  ISETP.GE.AND P0, PT, R38, R17, PT ;  /* 0x000000112600720c */ /* 0x000fe40003f06270 */
[----:B------:R-:W-:-:S11]  /*5680*/  MOV R16, 0x2 ;  /* 0x0000000200107802 */ /* 0x000fd60000000f00 */
[----:B------:R-:W-:Y:S01]  /*5690*/  @!P0 FADD R19, R22, R19 ;  /* 0x0000001316138221 */ /* 0x000fe20000000000 */
[----:B------:R-:W-:-:S03]  /*56a0*/  IADD3 R22, PT, PT, R38, 0x2, RZ ;  /* 0x0000000226167810 */ /* 0x000fc60007ffe0ff */
[----:B------:R-:W-:Y:S01]  /*56b0*/  IMAD.MOV.U32 R20, RZ, RZ, R19 ;  /* 0x000000ffff147224 */ /* 0x000fe200078e0013 */
[----:B------:R-:W-:-:S13]  /*56c0*/  ISETP.GT.AND P0, PT, R22, R17, PT ;  /* 0x000000111600720c */ /* 0x000fda0003f04270 */
[----:B------:R-:W-:Y:S05]  /*56d0*/  WARPSYNC.COLLECTIVE R21, `(.L_x_179) ;  /* 0x0000000015087348 */ /* 0x000fea0003c00000 */
[----:B------:R0:W1:Y:S02]  /*56e0*/  SHFL.DOWN P2, R22, R20, R16, R17 ;  /* 0x0800001014167389 */ /* 0x0000640000040011 */
[----:B01----:R-:W-:Y:S05]  /*56f0*/  ENDCOLLECTIVE ;  /* 0x000000000000791b */ /* 0x003fea0003800000 */
.L_x_179:
        /* <DEDUP_REMOVED lines=8> */
.L_x_180:
[----:B------:R-:W-:Y:S02]  /*5780*/  HFMA2 R16, -RZ, RZ, 0, 4.76837158203125e-07 ;  /* 0x00000008ff107431 */ /* 0x000fe400000001ff */
[----:B------:R-:W-:Y:S01]  /*5790*/  @!P0 FADD R19, R19, R22 ;  /* 0x0000001613138221 */ /* 0x000fe20000000000 */
[----:B------:R-:W-:-:S03]  /*57a0*/  IADD3 R22, PT, PT, R38, 0x8, RZ ;  /* 0x0000000826167810 */ /* 0x000fc60007ffe0ff */
[----:B------:R-:W-:Y:S01]  /*57b0*/  IMAD.MOV.U32 R20, RZ, RZ, R19 ;  /* 0x000000ffff147224 */ /* 0x000fe200078e0013 */
[----:B------:R-:W-:-:S13]  /*57c0*/  ISETP.GT.AND P0, PT, R22, R17, PT ;  /* 0x000000111600720c */ /* 0x000fda0003f04270 */
[----:B------:R-:W-:Y:S05]  /*57d0*/  WARPSYNC.COLLECTIVE R21, `(.L_x_181) ;  /* 0x0000000015087348 */ /* 0x000fea0003c00000 */
[----:B------:R0:W1:Y:S02]  /*57e0*/  SHFL.DOWN P2, R22, R20, R16, R17 ;  /* 0x0800001014167389 */ /* 0x0000640000040011 */
[----:B01----:R-:W-:Y:S05]  /*57f0*/  ENDCOLLECTIVE ;  /* 0x000000000000791b */ /* 0x003fea0003800000 */
.L_x_181:
[----:B------:R-:W-:Y:S01]  /*5800*/  MOV R16, 0x10 ;  /* 0x0000001000107802 */ /* 0x000fe20000000f00 */
[----:B------:R-:W-:Y:S01]  /*5810*/  @!P0 FADD R19, R19, R22 ;  /* 0x0000001613138221 */ /* 0x000fe20000000000 */
[----:B------:R-:W-:-:S03]  /*5820*/  ISETP.GT.AND P0, PT, R48, R17, PT ;  /* 0x000000113000720c */ /* 0x000fc60003f04270 */
[----:B------:R-:W-:-:S10]  /*5830*/  IMAD.MOV.U32 R20, RZ, RZ, R19 ;  /* 0x000000ffff147224 */ /* 0x000fd400078e0013 */
[----:B------:R-:W-:Y:S05]  /*5840*/  WARPSYNC.COLLECTIVE R21, `(.L_x_182) ;  /* 0x0000000015087348 */ /* 0x000fea0003c00000 */
[----:B------:R0:W1:Y:S02]  /*5850*/  SHFL.DOWN P2, R22, R20, R16, R17 ;  /* 0x0800001014167389 */ /* 0x0000640000040011 */
[----:B01----:R-:W-:Y:S05]  /*5860*/  ENDCOLLECTIVE ;  /* 0x000000000000791b */ /* 0x003fea0003800000 */
.L_x_182:
[----:B------:R-:W-:Y:S01]  /*5870*/  @!P0 FADD R19, R19, R22 ;  /* 0x0000001613138221 */ /* 0x000fe20000000000 */
[----:B------:R-:W-:-:S03]  /*5880*/  ISETP.NE.AND P0, PT, R18, 0x65, PT ;  /* 0x000000651200780c */ /* 0x000fc60003f05270 */
[----:B------:R-:W-:-:S10]  /*5890*/  FADD R46, R19, R46 ;  /* 0x0000002e132e7221 */ /* 0x000fd40000000000 */
[----:B------:R-:W-:Y:S05]  /*58a0*/  WARPSYNC.COLLECTIVE R21, `(.L_x_183) ;  /* 0x0000000015087348 */ /* 0x000fea0003c00000 */
[----:B------:R-:W-:Y:S01]  /*58b0*/  VOTE.ALL P0, P0 ;  /* 0x0000000000ff7806 */ /* 0x000fe20000000000 */
[----:B------:R-:W-:-:S12]  /*58c0*/  ENDCOLLECTIVE ;  /* 0x000000000000791b */ /* 0x000fd80003800000 */
.L_x_183:
[----:B------:R-:W-:Y:S05]  /*58d0*/  BRA `(.L_x_184) ;  /* 0xffffffe000b47947 */ /* 0x000fea000383ffff */
.L_x_185:
        /* <DEDUP_REMOVED lines=10> */
.L_x_200:


//--------------------- .text._ZN3cub18CUB_300001_SM_10006detail4scan20DeviceScanInitKernelINS0_13ScanTileStateIfLb1EEEEEvT_i --------------------------
	.section	.text._ZN3cub18CUB_300001_SM_10006detail4scan20DeviceScanInitKernelINS0_13ScanTileStateIfLb1EEEEEvT_i,"ax",@progbits
	.align	128
        .global         _ZN3cub18CUB_300001_SM_10006detail4scan20DeviceScanInitKernelINS0_13ScanTileStateIfLb1EEEEEvT_i
        .type           _ZN3cub18CUB_300001_SM_10006detail4scan20DeviceScanInitKernelINS0_13ScanTileStateIfLb1EEEEEvT_i,@function
        .size           _ZN3cub18CUB_300001_SM_10006detail4scan20DeviceScanInitKernelINS0_13ScanTileStateIfLb1EEEEEvT_i,(.L_x_201 - _ZN3cub18CUB_300001_SM_10006detail4scan20DeviceScanInitKernelINS0_13ScanTileStateIfLb1EEEEEvT_i)
        .other          _ZN3cub18CUB_300001_SM_10006detail4scan20DeviceScanInitKernelINS0_13ScanTileStateIfLb1EEEEEvT_i,@"STO_CUDA_ENTRY STV_DEFAULT"
_ZN3cub18CUB_300001_SM_10006detail4scan20DeviceScanInitKernelINS0_13ScanTileStateIfLb1EEEEEvT_i:
.text._ZN3cub18CUB_300001_SM_10006detail4scan20DeviceScanInitKernelINS0_13ScanTileStateIfLb1EEEEEvT_i:
[----:B------:R-:W-:Y:S01]  /*0000*/  LDC R1, c[0x0][0x37c] ;  /* 0x0000df00ff017b82 */ /* 0x000fe20000000800 */
[----:B------:R-:W0:Y:S07]  /*0010*/  S2R R0, SR_TID.X ;  /* 0x0000000000007919 */ /* 0x000e2e0000002100 */
[----:B------:R-:W1:Y:S01]  /*0020*/  S2UR UR6, SR_CTAID.X ;  /* 0x00000000000679c3 */ /* 0x000e620000002500 */
[----:B------:R-:W2:Y:S07]  /*0030*/  LDCU UR4, c[0x0][0x388] ;  /* 0x00007100ff0477ac */ /* 0x000eae0008000800 */
[----:B------:R-:W1:Y:S01]  /*0040*/  LDC R5, c[0x0][0x360] ;  /* 0x0000d800ff057b82 */ /* 0x000e620000000800 */
[----:B0-----:R-:W-:Y:S01]  /*0050*/  ISETP.GT.U32.AND P0, PT, R0, 0x1f, PT ;  /* 0x0000001f0000780c */ /* 0x001fe20003f04070 */
[----:B-1----:R-:W-:-:S03]  /*0060*/  IMAD R5, R5, UR6, R0 ;  /* 0x0000000605057c24 */ /* 0x002fc6000f8e0200 */
[----:B------:R-:W-:Y:S02]  /*0070*/  ISETP.NE.OR P0, PT, RZ, UR6, P0 ;  /* 0x00000006ff007c0c */ /* 0x000fe40008705670 */
[----:B--2---:R-:W-:Y:S01]  /*0080*/  ISETP.GE.AND P1, PT, R5, UR4, PT ;  /* 0x0000000405007c0c */ /* 0x004fe2000bf26270 */
[----:B------:R-:W0:-:S12]  /*0090*/  LDCU.64 UR4, c[0x0][0x358] ;  /* 0x00006b00ff0477ac */ /* 0x000e180008000a00 */
[----:B------:R-:W1:Y:S01]  /*00a0*/  @!P1 LDC.64 R2, c[0x0][0x380] ;  /* 0x0000e000ff029b82 */ /* 0x000e620000000a00 */
[----:B------:R-:W-:Y:S01]  /*00b0*/  @!P1 MOV R4, 0x63 ;  /* 0x0000006300049802 */ /* 0x000fe20000000f00 */
[----:B-1----:R-:W-:-:S04]  /*00c0*/  @!P1 IMAD.WIDE R2, R5, 0x8, R2 ;  /* 0x0000000805029825 */ /* 0x002fc800078e0202 */
[----:B------:R-:W-:-:S05]  /*00d0*/  HFMA2 R5, -RZ, RZ, 0, 0 ;  /* 0x00000000ff057431 */ /* 0x000fca00000001ff */
[----:B0-----:R0:W-:Y:S01]  /*00e0*/  @!P1 STG.E.64 desc[UR4][R2.64+0x100], R4 ;  /* 0x0001000402009986 */ /* 0x0011e2000c101b04 */
[----:B------:R-:W-:Y:S05]  /*00f0*/  @P0 EXIT ;  /* 0x000000000000094d */ /* 0x000fea0003800000 */
[----:B0-----:R-:W0:Y:S02]  /*0100*/  LDC.64 R2, c[0x0][0x380] ;  /* 0x0000e000ff027b82 */ /* 0x001e240000000a00 */
[----:B0-----:R-:W-:-:S05]  /*0110*/  IMAD.WIDE.U32 R2, R0, 0x8, R2 ;  /* 0x0000000800027825 */ /* 0x001fca00078e0002 */
[----:B------:R-:W-:Y:S01]  /*0120*/  STG.E.64 desc[UR4][R2.64], RZ ;  /* 0x000000ff02007986 */ /* 0x000fe2000c101b04 */
[----:B------:R-:W-:Y:S05]  /*0130*/  EXIT ;  /* 0x000000000000794d */ /* 0x000fea0003800000 */
.L_x_186:
        /* <DEDUP_REMOVED lines=12> */
.L_x_201:


//--------------------- .text._ZN3cub18CUB_300001_SM_10006detail11EmptyKernelIvEEvv --------------------------
	.section	.text._ZN3cub18CUB_300001_SM_10006detail11EmptyKernelIvEEvv,"ax",@progbits
	.align	128
        .global         _ZN3cub18CUB_300001_SM_10006detail11EmptyKernelIvEEvv
        .type           _ZN3cub18CUB_300001_SM_10006detail11EmptyKernelIvEEvv,@function
        .size           _ZN3cub18CUB_300001_SM_10006detail11EmptyKernelIvEEvv,(.L_x_202 - _ZN3cub18CUB_300001_SM_10006detail11EmptyKernelIvEEvv)
        .other          _ZN3cub18CUB_300001_SM_10006detail11EmptyKernelIvEEvv,@"STO_CUDA_ENTRY STV_DEFAULT"
_ZN3cub18CUB_300001_SM_10006detail11EmptyKernelIvEEvv:
.text._ZN3cub18CUB_300001_SM_10006detail11EmptyKernelIvEEvv:
[----:B------:R-:W-:Y:S01]  /*0000*/  LDC R1, c[0x0][0x37c] ;  /* 0x0000df00ff017b82 */ /* 0x000fe20000000800 */
[----:B------:R-:W-:Y:S05]  /*0010*/  EXIT ;  /* 0x000000000000794d */ /* 0x000fea0003800000 */
.L_x_187:
        /* <DEDUP_REMOVED lines=14> */
.L_x_202:


//--------------------- .text._Z11uniform_addPfS_i --------------------------
	.section	.text._Z11uniform_addPfS_i,"ax",@progbits
	.align	128
        .global         _Z11uniform_addPfS_i
        .type           _Z11uniform_addPfS_i,@function
        .size           _Z11uniform_addPfS_i,(.L_x_203 - _Z11uniform_addPfS_i)
        .other          _Z11uniform_addPfS_i,@"STO_CUDA_ENTRY STV_DEFAULT"
_Z11uniform_addPfS_i:
.text._Z11uniform_addPfS_i:
[----:B------:R-:W-:Y:S01]  /*0000*/  LDC R1, c[0x0][0x37c] ;  /* 0x0000df00ff017b82 */ /* 0x000fe20000000800 */
[----:B------:R-:W0:Y:S01]  /*0010*/  S2R R5, SR_CTAID.X ;  /* 0x0000000000057919 */ /* 0x000e220000002500 */
[----:B------:R-:W0:Y:S01]  /*0020*/  LDCU UR4, c[0x0][0x360] ;  /* 0x00006c00ff0477ac */ /* 0x000e220008000800 */
[----:B------:R-:W0:Y:S01]  /*0030*/  S2R R0, SR_TID.X ;  /* 0x0000000000007919 */ /* 0x000e220000002100 */
[----:B------:R-:W1:Y:S01]  /*0040*/  LDCU UR5, c[0x0][0x390] ;  /* 0x00007200ff0577ac */ /* 0x000e620008000800 */
[----:B0-----:R-:W-:-:S05]  /*0050*/  IMAD R7, R5, UR4, R0 ;  /* 0x0000000405077c24 */ /* 0x001fca000f8e0200 */
[----:B-1----:R-:W-:-:S13]  /*0060*/  ISETP.GT.AND P0, PT, R7, UR5, PT ;  /* 0x0000000507007c0c */ /* 0x002fda000bf04270 */
[----:B------:R-:W-:Y:S05]  /*0070*/  @P0 EXIT ;  /* 0x000000000000094d */ /* 0x000fea0003800000 */
[----:B------:R-:W-:Y:S01]  /*0080*/  ISETP.NE.AND P0, PT, R0, RZ, PT ;  /* 0x000000ff0000720c */ /* 0x000fe20003f05270 */
[----:B------:R-:W0:-:S12]  /*0090*/  LDCU.64 UR6, c[0x0][0x358] ;  /* 0x00006b00ff0677ac */ /* 0x000e180008000a00 */
[----:B------:R-:W1:Y:S02]  /*00a0*/  @!P0 LDC.64 R2, c[0x0][0x388] ;  /* 0x0000e200ff028b82 */ /* 0x000e640000000a00 */
[----:B-1----:R-:W-:-:S06]  /*00b0*/  @!P0 IMAD.WIDE.U32 R2, R5, 0x4, R2 ;  /* 0x0000000405028825 */ /* 0x002fcc00078e0002 */
[----:B------:R-:W1:Y:S01]  /*00c0*/  S2UR UR5, SR_CgaCtaId ;  /* 0x00000000000579c3 */ /* 0x000e620000008800 */
[----:B0-----:R-:W2:Y:S01]  /*00d0*/  @!P0 LDG.E R2, desc[UR6][R2.64] ;  /* 0x0000000602028981 */ /* 0x001ea2000c1e1900 */
[----:B------:R-:W-:-:S06]  /*00e0*/  UMOV UR4, 0x400 ;  /* 0x0000040000047882 */ /* 0x000fcc0000000000 */
[----:B------:R-:W0:Y:S01]  /*00f0*/  LDC.64 R4, c[0x0][0x380] ;  /* 0x0000e000ff047b82 */ /* 0x000e220000000a00 */
[----:B-1----:R-:W-:Y:S01]  /*0100*/  ULEA UR4, UR5, UR4, 0x18 ;  /* 0x0000000405047291 */ /* 0x002fe2000f8ec0ff */
[----:B0-----:R-:W-:-:S08]  /*0110*/  IMAD.WIDE R4, R7, 0x4, R4 ;  /* 0x0000000407047825 */ /* 0x001fd000078e0204 */
[----:B--2---:R-:W-:Y:S01]  /*0120*/  @!P0 STS [UR4], R2 ;  /* 0x00000002ff008988 */ /* 0x004fe20008000804 */
[----:B------:R-:W-:Y:S06]  /*0130*/  BAR.SYNC.DEFER_BLOCKING 0x0 ;  /* 0x0000000000007b1d */ /* 0x000fec0000010000 */
[----:B------:R-:W2:Y:S04]  /*0140*/  LDG.E R7, desc[UR6][R4.64] ;  /* 0x0000000604077981 */ /* 0x000ea8000c1e1900 */
[----:B------:R-:W2:Y:S02]  /*0150*/  LDS R0, [UR4] ;  /* 0x00000004ff007984 */ /* 0x000ea40008000800 */
[----:B--2---:R-:W-:-:S05]  /*0160*/  FADD R7, R0, R7 ;  /* 0x0000000700077221 */ /* 0x004fca0000000000 */
[----:B------:R-:W-:Y:S01]  /*0170*/  STG.E desc[UR6][R4.64], R7 ;  /* 0x0000000704007986 */ /* 0x000fe2000c101906 */
[----:B------:R-:W-:Y:S05]  /*0180*/  EXIT ;  /* 0x000000000000794d */ /* 0x000fea0003800000 */
.L_x_188:
        /* <DEDUP_REMOVED lines=15> */
.L_x_203:


//--------------------- .text._Z9shfl_scanPfiS_   --------------------------
	.section	.text._Z9shfl_scanPfiS_,"ax",@progbits
	.align	128
        .global         _Z9shfl_scanPfiS_
        .type           _Z9shfl_scanPfiS_,@function
        .size           _Z9shfl_scanPfiS_,(.L_x_204 - _Z9shfl_scanPfiS_)
        .other          _Z9shfl_scanPfiS_,@"STO_CUDA_ENTRY STV_DEFAULT"
_Z9shfl_scanPfiS_:
.text._Z9shfl_scanPfiS_:
[----:B------:R-:W-:Y:S01]  /*0000*/  LDC R1, c[0x0][0x37c] ;  /* 0x0000df00ff017b82 */ /* 0x000fe20000000800 */
[----:B------:R-:W0:Y:S07]  /*0010*/  S2R R0, SR_CTAID.X ;  /* 0x0000000000007919 */ /* 0x000e2e0000002500 */
[----:B------:R-:W0:Y:S01]  /*0020*/  LDC R12, c[0x0][0x360] ;  /* 0x0000d800ff0c7b82 */ /* 0x000e220000000800 */
[----:B------:R-:W1:Y:S01]  /*0030*/  LDCU UR4, c[0x0][0x388] ;  /* 0x00007100ff0477ac */ /* 0x000e620008000800 */
[----:B------:R-:W0:Y:S02]  /*0040*/  S2R R13, SR_TID.X ;  /* 0x00000000000d7919 */ /* 0x000e240000002100 */
[----:B0-----:R-:W-:-:S05]  /*0050*/  IMAD R5, R0, R12, R13 ;  /* 0x0000000c00057224 */ /* 0x001fca00078e020d */
[----:B-1----:R-:W-:-:S13]  /*0060*/  ISETP.GE.AND P0, PT, R5, UR4, PT ;  /* 0x0000000405007c0c */ /* 0x002fda000bf06270 */
[----:B------:R-:W-:Y:S05]  /*0070*/  @P0 EXIT ;  /* 0x000000000000094d */ /* 0x000fea0003800000 */
[----:B------:R-:W0:Y:S01]  /*0080*/  LDC.64 R2, c[0x0][0x380] ;  /* 0x0000e000ff027b82 */ /* 0x000e220000000a00 */
[----:B------:R-:W1:Y:S01]  /*0090*/  LDCU.64 UR8, c[0x0][0x358] ;  /* 0x00006b00ff0877ac */ /* 0x000e620008000a00 */
[----:B0-----:R-:W-:-:S05]  /*00a0*/  IMAD.WIDE R2, R5, 0x4, R2 ;  /* 0x0000000405027825 */ /* 0x001fca00078e0202 */
[----:B-1----:R-:W2:Y:S01]  /*00b0*/  LDG.E R14, desc[UR8][R2.64] ;  /* 0x00000008020e7981 */ /* 0x002ea2000c1e1900 */
[----:B------:R-:W-:Y:S01]  /*00c0*/  SHF.R.S32.HI R4, RZ, 0x1f, R5 ;  /* 0x0000001fff047819 */ /* 0x000fe20000011405 */
[----:B------:R-:W0:Y:S01]  /*00d0*/  S2UR UR5, SR_CgaCtaId ;  /* 0x00000000000579c3 */ /* 0x000e220000008800 */
[----:B------:R-:W-:Y:S01]  /*00e0*/  LOP3.LUT R6, R13, 0x1f, RZ, 0xc0, !PT ;  /* 0x0000001f0d067812 */ /* 0x000fe200078ec0ff */
[----:B------:R-:W-:Y:S01]  /*00f0*/  UMOV UR4, 0x400 ;  /* 0x0000040000047882 */ /* 0x000fe20000000000 */
[----:B------:R-:W-:Y:S01]  /*0100*/  LEA.HI R4, R4, R5, RZ, 0x5 ;  /* 0x0000000504047211 */ /* 0x000fe200078f28ff */
[----:B------:R-:W-:Y:S01]  /*0110*/  BSSY.RECONVERGENT B0, `(.L_x_189) ;  /* 0x0000094000007945 */ /* 0x000fe20003800200 */
[----:B------:R-:W-:Y:S02]  /*0120*/  ISETP.NE.AND P1, PT, R6, 0x1f, PT ;  /* 0x0000001f0600780c */ /* 0x000fe40003f25270 */
[----:B------:R-:W-:Y:S02]  /*0130*/  LOP3.LUT R4, R4, 0xffffffe0, RZ, 0xc0, !PT ;  /* 0xffffffe004047812 */ /* 0x000fe400078ec0ff */
[----:B------:R-:W-:-:S02]  /*0140*/  SHF.R.U32.HI R15, RZ, 0x3, R13 ;  /* 0x00000003ff0f7819 */ /* 0x000fc4000001160d */
[----:B------:R-:W-:Y:S02]  /*0150*/  IADD3 R4, PT, PT, R5, -R4, RZ ;  /* 0x8000000405047210 */ /* 0x000fe40007ffe0ff */
[----:B------:R-:W-:Y:S02]  /*0160*/  LOP3.LUT R15, R15, 0x7c, RZ, 0xc0, !PT ;  /* 0x0000007c0f0f7812 */ /* 0x000fe400078ec0ff */
[----:B------:R-:W-:Y:S01]  /*0170*/  ISETP.GE.AND P0, PT, R4, 0x1, PT ;  /* 0x000000010400780c */ /* 0x000fe20003f06270 */
[----:B0-----:R-:W-:Y:S01]  /*0180*/  ULEA UR5, UR5, UR4, 0x18 ;  /* 0x0000000405057291 */ /* 0x001fe2000f8ec0ff */
[----:B--2---:R-:W0:Y:S11]  /*0190*/  SHFL.UP PT, R7, R14, 0x1, RZ ;  /* 0x042000000e077989 */ /* 0x004e3600000e00ff */
[----:B0-----:R-:W-:Y:S01]  /*01a0*/  @P0 FADD R14, R14, R7 ;  /* 0x000000070e0e0221 */ /* 0x001fe20000000000 */
[----:B------:R-:W-:-:S04]  /*01b0*/  ISETP.GE.AND P0, PT, R4, 0x2, PT ;  /* 0x000000020400780c */ /* 0x000fc80003f06270 */
[----:B------:R-:W0:Y:S09]  /*01c0*/  SHFL.UP PT, R5, R14, 0x2, RZ ;  /* 0x044000000e057989 */ /* 0x000e3200000e00ff */
        /* <DEDUP_REMOVED lines=10> */
[----:B------:R-:W-:-:S04]  /*0270*/  ISETP.NE.AND P0, PT, R4, RZ, PT ;  /* 0x000000ff0400720c */ /* 0x000fc80003f05270 */
[----:B------:R-:W-:Y:S01]  /*0280*/  ISETP.GT.U32.OR P0, PT, R13, 0x1f, P0 ;  /* 0x0000001f0d00780c */ /* 0x000fe20000704470 */
[----:B------:R0:W-:Y:S01]  /*0290*/  @!P1 STS [R15+UR5], R14 ;  /* 0x0000000e0f009988 */ /* 0x0001e20008000805 */
[----:B------:R-:W-:Y:S02]  /*02a0*/  BAR.SYNC.DEFER_BLOCKING 0x0 ;  /* 0x0000000000007b1d */ /* 0x000fe40000010000 */
[----:B------:R-:W-:-:S13]  /*02b0*/  ISETP.LT.U32.OR P0, PT, R12, 0x40, P0 ;  /* 0x000000400c00780c */ /* 0x000fda0000701470 */
[----:B0-----:R-:W-:Y:S05]  /*02c0*/  @P0 BRA `(.L_x_190) ;  /* 0x0000000400e00947 */ /* 0x001fea0003800000 */
[----:B------:R-:W-:Y:S01]  /*02d0*/  LEA.HI R4, R12, 0xfffffffe, RZ, 0x1b ;  /* 0xfffffffe0c047811 */ /* 0x000fe200078fd8ff */
[----:B------:R-:W-:-:S03]  /*02e0*/  UMOV UR4, 0x1 ;  /* 0x0000000100047882 */ /* 0x000fc60000000000 */
[----:B------:R-:W-:Y:S02]  /*02f0*/  ISETP.GE.U32.AND P0, PT, R4, 0x3, PT ;  /* 0x000000030400780c */ /* 0x000fe40003f06070 */
[----:B------:R-:W-:-:S04]  /*0300*/  LEA.HI R4, R12, 0xffffffff, RZ, 0x1b ;  /* 0xffffffff0c047811 */ /* 0x000fc800078fd8ff */
[----:B------:R-:W-:-:S07]  /*0310*/  LOP3.LUT R16, R4, 0x3, RZ, 0xc0, !PT ;  /* 0x0000000304107812 */ /* 0x000fce00078ec0ff */
[----:B------:R-:W-:Y:S05]  /*0320*/  @!P0 BRA `(.L_x_191) ;  /* 0x0000000400988947 */ /* 0x000fea0003800000 */
[----:B------:R-:W0:Y:S01]  /*0330*/  LDS R22, [UR5] ;  /* 0x00000005ff167984 */ /* 0x000e220008000800 */
[----:B------:R-:W-:Y:S01]  /*0340*/  LOP3.LUT R4, R4, 0xfffffffc, RZ, 0xc0, !PT ;  /* 0xfffffffc04047812 */ /* 0x000fe200078ec0ff */
[----:B------:R-:W-:Y:S01]  /*0350*/  UIADD3 UR6, UPT, UPT, UR5, 0x8, URZ ;  /* 0x0000000805067890 */ /* 0x000fe2000fffe0ff */
[----:B------:R-:W-:-:S03]  /*0360*/  UMOV UR4, URZ ;  /* 0x000000ff00047c82 */ /* 0x000fc60008000000 */
[----:B------:R-:W-:-:S05]  /*0370*/  IMAD.MOV R17, RZ, RZ, -R4 ;  /* 0x000000ffff117224 */ /* 0x000fca00078e0a04 */
[----:B------:R-:W-:-:S13]  /*0380*/  ISETP.GE.AND P0, PT, R17, RZ, PT ;  /* 0x000000ff1100720c */ /* 0x000fda0003f06270 */
[----:B------:R-:W-:Y:S05]  /*0390*/  @P0 BRA `(.L_x_192) ;  /* 0x00000004003c0947 */ /* 0x000fea0003800000 */
[----:B------:R-:W-:Y:S02]  /*03a0*/  IADD3 R4, PT, PT, -R17, RZ, RZ ;  /* 0x000000ff11047210 */ /* 0x000fe40007ffe1ff */
[----:B------:R-:W-:Y:S02]  /*03b0*/  PLOP3.LUT P0, PT, PT, PT, PT, 0x80, 0x8 ;  /* 0x000000000008781c */ /* 0x000fe40003f0f070 */
[----:B------:R-:W-:-:S13]  /*03c0*/  ISETP.GT.AND P1, PT, R4, 0xc, PT ;  /* 0x0000000c0400780c */ /* 0x000fda0003f24270 */
[----:B------:R-:W-:Y:S05]  /*03d0*/  @!P1 BRA `(.L_x_193) ;  /* 0x0000000000b89947 */ /* 0x000fea0003800000 */
[----:B------:R-:W-:-:S13]  /*03e0*/  PLOP3.LUT P0, PT, PT, PT, PT, 0x8, 0x80 ;  /* 0x000000000080781c */ /* 0x000fda0003f0e170 */
.L_x_194:
[----:B------:R-:W0:Y:S01]  /*03f0*/  LDS R19, [UR6+-0x4] ;  /* 0xfffffc06ff137984 */ /* 0x000e220008000800 */
[----:B------:R-:W-:Y:S01]  /*0400*/  VIADD R17, R17, 0x10 ;  /* 0x0000001011117836 */ /* 0x000fe20000000000 */
[----:B------:R-:W-:Y:S02]  /*0410*/  UIADD3 UR4, UPT, UPT, UR4, 0x10, URZ ;  /* 0x0000001004047890 */ /* 0x000fe4000fffe0ff */
[----:B--2---:R-:W1:Y:S02]  /*0420*/  LDS.64 R4, [UR6] ;  /* 0x00000006ff047984 */ /* 0x004e640008000a00 */
[----:B------:R-:W-:Y:S02]  /*0430*/  ISETP.GE.AND P1, PT, R17, -0xc, PT ;  /* 0xfffffff41100780c */ /* 0x000fe40003f26270 */
[----:B------:R-:W2:Y:S04]  /*0440*/  LDS R20, [UR6+0x8] ;  /* 0x00000806ff147984 */ /* 0x000ea80008000800 */
[----:B------:R-:W3:Y:S04]  /*0450*/  LDS R21, [UR6+0xc] ;  /* 0x00000c06ff157984 */ /* 0x000ee80008000800 */
[----:B------:R-:W4:Y:S04]  /*0460*/  LDS.64 R8, [UR6+0x10] ;  /* 0x00001006ff087984 */ /* 0x000f280008000a00 */
[----:B------:R-:W5:Y:S04]  /*0470*/  LDS R26, [UR6+0x18] ;  /* 0x00001806ff1a7984 */ /* 0x000f680008000800 */
[----:B------:R-:W5:Y:S04]  /*0480*/  LDS R24, [UR6+0x1c] ;  /* 0x00001c06ff187984 */ /* 0x000f680008000800 */
[----:B------:R-:W5:Y:S04]  /*0490*/  LDS.64 R10, [UR6+0x20] ;  /* 0x00002006ff0a7984 */ /* 0x000f680008000a00 */
[----:B------:R-:W5:Y:S04]  /*04a0*/  LDS R18, [UR6+0x28] ;  /* 0x00002806ff127984 */ /* 0x000f680008000800 */
[----:B------:R-:W5:Y:S01]  /*04b0*/  LDS R23, [UR6+0x2c] ;  /* 0x00002c06ff177984 */ /* 0x000f620008000800 */
[----:B0-----:R-:W-:-:S03]  /*04c0*/  FADD R19, R19, R22 ;  /* 0x0000001613137221 */ /* 0x001fc60000000000 */
[----:B------:R-:W0:Y:S01]  /*04d0*/  LDS.64 R6, [UR6+0x30] ;  /* 0x00003006ff067984 */ /* 0x000e220008000a00 */
[----:B-1----:R-:W-:-:S03]  /*04e0*/  FADD R4, R19, R4 ;  /* 0x0000000413047221 */ /* 0x002fc60000000000 */
[----:B------:R-:W1:Y:S01]  /*04f0*/  LDS R22, [UR6+0x38] ;  /* 0x00003806ff167984 */ /* 0x000e620008000800 */
[----:B------:R-:W-:-:S03]  /*0500*/  FADD R5, R5, R4 ;  /* 0x0000000405057221 */ /* 0x000fc60000000000 */
[----:B------:R0:W-:Y:S01]  /*0510*/  STS [UR6+-0x4], R19 ;  /* 0xfffffc13ff007988 */ /* 0x0001e20008000806 */
[----:B--2---:R-:W-:-:S03]  /*0520*/  FADD R20, R5, R20 ;  /* 0x0000001405147221 */ /* 0x004fc60000000000 */
[----:B------:R2:W-:Y:S01]  /*0530*/  STS.64 [UR6], R4 ;  /* 0x00000004ff007988 */ /* 0x0005e20008000a06 */
[----:B---3--:R-:W-:-:S03]  /*0540*/  FADD R21, R20, R21 ;  /* 0x0000001514157221 */ /* 0x008fc60000000000 */
[----:B------:R2:W-:Y:S01]  /*0550*/  STS [UR6+0x8], R20 ;  /* 0x00000814ff007988 */ /* 0x0005e20008000806 */
[----:B----4-:R-:W-:-:S03]  /*0560*/  FADD R8, R21, R8 ;  /* 0x0000000815087221 */ /* 0x010fc60000000000 */
[----:B------:R2:W-:Y:S01]  /*0570*/  STS [UR6+0xc], R21 ;  /* 0x00000c15ff007988 */ /* 0x0005e20008000806 */
[----:B------:R-:W-:-:S04]  /*0580*/  FADD R9, R9, R8 ;  /* 0x0000000809097221 */ /* 0x000fc80000000000 */
[----:B-----5:R-:W-:Y:S01]  /*0590*/  FADD R25, R9, R26 ;  /* 0x0000001a09197221 */ /* 0x020fe20000000000 */
[----:B------:R2:W-:Y:S03]  /*05a0*/  STS.64 [UR6+0x10], R8 ;  /* 0x00001008ff007988 */ /* 0x0005e60008000a06 */
[----:B------:R-:W-:Y:S01]  /*05b0*/  FADD R27, R25, R24 ;  /* 0x00000018191b7221 */ /* 0x000fe20000000000 */
[----:B------:R2:W-:Y:S03]  /*05c0*/  STS [UR6+0x18], R25 ;  /* 0x00001819ff007988 */ /* 0x0005e60008000806 */
[----:B------:R-:W-:Y:S01]  /*05d0*/  FADD R10, R27, R10 ;  /* 0x0000000a1b0a7221 */ /* 0x000fe20000000000 */
[----:B------:R2:W-:Y:S03]  /*05e0*/  STS [UR6+0x1c], R27 ;  /* 0x00001c1bff007988 */ /* 0x0005e60008000806 */
[----:B------:R-:W-:-:S04]  /*05f0*/  FADD R11, R11, R10 ;  /* 0x0000000a0b0b7221 */ /* 0x000fc80000000000 */
[----:B------:R-:W-:Y:S01]  /*0600*/  FADD R18, R11, R18 ;  /* 0x000000120b127221 */ /* 0x000fe20000000000 */
[----:B------:R2:W-:Y:S03]  /*0610*/  STS.64 [UR6+0x20], R10 ;  /* 0x0000200aff007988 */ /* 0x0005e60008000a06 */
[----:B------:R-:W-:Y:S01]  /*0620*/  FADD R23, R18, R23 ;  /* 0x0000001712177221 */ /* 0x000fe20000000000 */
[----:B------:R2:W-:Y:S03]  /*0630*/  STS [UR6+0x28], R18 ;  /* 0x00002812ff007988 */ /* 0x0005e60008000806 */
[----:B0-----:R-:W-:Y:S01]  /*0640*/  FADD R6, R23, R6 ;  /* 0x0000000617067221 */ /* 0x001fe20000000000 */
[----:B------:R2:W-:Y:S03]  /*0650*/  STS [UR6+0x2c], R23 ;  /* 0x00002c17ff007988 */ /* 0x0005e60008000806 */
[----:B------:R-:W-:-:S04]  /*0660*/  FADD R7, R7, R6 ;  /* 0x0000000607077221 */ /* 0x000fc80000000000 */
[----:B-1----:R-:W-:Y:S01]  /*0670*/  FADD R22, R7, R22 ;  /* 0x0000001607167221 */ /* 0x002fe20000000000 */
[----:B------:R2:W-:Y:S04]  /*0680*/  STS.64 [UR6+0x30], R6 ;  /* 0x00003006ff007988 */ /* 0x0005e80008000a06 */
[----:B------:R2:W-:Y:S01]  /*0690*/  STS [UR6+0x38], R22 ;  /* 0x00003816ff007988 */ /* 0x0005e20008000806 */
[----:B------:R-:W-:Y:S01]  /*06a0*/  UIADD3 UR6, UPT, UPT, UR6, 0x40, URZ ;  /* 0x0000004006067890 */ /* 0x000fe2000fffe0ff */
[----:B------:R-:W-:Y:S11]  /*06b0*/  @!P1 BRA `(.L_x_194) ;  /* 0xfffffffc004c9947 */ /* 0x000ff6000383ffff */
.L_x_193:
[----:B--2---:R-:W-:-:S04]  /*06c0*/  IADD3 R4, PT, PT, -R17, RZ, RZ ;  /* 0x000000ff11047210 */ /* 0x004fc80007ffe1ff */
[----:B------:R-:W-:-:S13]  /*06d0*/  ISETP.GT.AND P1, PT, R4, 0x4, PT ;  /* 0x000000040400780c */ /* 0x000fda0003f24270 */
[----:B------:R-:W-:Y:S05]  /*06e0*/  @!P1 BRA `(.L_x_195) ;  /* 0x0000000000609947 */ /* 0x000fea0003800000 */
[----:B------:R-:W0:Y:S01]  /*06f0*/  LDS R9, [UR6+-0x4] ;  /* 0xfffffc06ff097984 */ /* 0x000e220008000800 */
[----:B------:R-:W-:Y:S01]  /*0700*/  PLOP3.LUT P0, PT, PT, PT, PT, 0x8, 0x80 ;  /* 0x000000000080781c */ /* 0x000fe20003f0e170 */
[----:B------:R-:W-:Y:S01]  /*0710*/  VIADD R17, R17, 0x8 ;  /* 0x0000000811117836 */ /* 0x000fe20000000000 */
[----:B------:R-:W-:Y:S01]  /*0720*/  UIADD3 UR4, UPT, UPT, UR4, 0x8, URZ ;  /* 0x0000000804047890 */ /* 0x000fe2000fffe0ff */
[----:B------:R-:W1:Y:S04]  /*0730*/  LDS.64 R6, [UR6] ;  /* 0x00000006ff067984 */ /* 0x000e680008000a00 */
[----:B------:R-:W2:Y:S04]  /*0740*/  LDS R8, [UR6+0x8] ;  /* 0x00000806ff087984 */ /* 0x000ea80008000800 */
[----:B------:R-:W3:Y:S04]  /*0750*/  LDS R11, [UR6+0xc] ;  /* 0x00000c06ff0b7984 */ /* 0x000ee80008000800 */
[----:B------:R-:W4:Y:S04]  /*0760*/  LDS.64 R4, [UR6+0x10] ;  /* 0x00001006ff047984 */ /* 0x000f280008000a00 */
[----:B------:R-:W5:Y:S01]  /*0770*/  LDS R10, [UR6+0x18] ;  /* 0x00001806ff0a7984 */ /* 0x000f620008000800 */
[----:B0-----:R-:W-:-:S04]  /*0780*/  FADD R9, R22, R9 ;  /* 0x0000000916097221 */ /* 0x001fc80000000000 */
[----:B-1----:R-:W-:Y:S01]  /*0790*/  FADD R6, R9, R6 ;  /* 0x0000000609067221 */ /* 0x002fe20000000000 */
[----:B------:R1:W-:Y:S03]  /*07a0*/  STS [UR6+-0x4], R9 ;  /* 0xfffffc09ff007988 */ /* 0x0003e60008000806 */
[----:B------:R-:W-:-:S04]  /*07b0*/  FADD R7, R7, R6 ;  /* 0x0000000607077221 */ /* 0x000fc80000000000 */
[----:B--2---:R-:W-:Y:S01]  /*07c0*/  FADD R8, R7, R8 ;  /* 0x0000000807087221 */ /* 0x004fe20000000000 */
[----:B------:R1:W-:Y:S03]  /*07d0*/  STS.64 [UR6], R6 ;  /* 0x00000006ff007988 */ /* 0x0003e60008000a06 */
[----:B---3--:R-:W-:Y:S01]  /*07e0*/  FADD R11, R8, R11 ;  /* 0x0000000b080b7221 */ /* 0x008fe20000000000 */
[----:B------:R1:W-:Y:S03]  /*07f0*/  STS [UR6+0x8], R8 ;  /* 0x00000808ff007988 */ /* 0x0003e60008000806 */
[----:B----4-:R-:W-:Y:S01]  /*0800*/  FADD R4, R11, R4 ;  /* 0x000000040b047221 */ /* 0x010fe20000000000 */
[----:B------:R1:W-:Y:S03]  /*0810*/  STS [UR6+0xc], R11 ;  /* 0x00000c0bff007988 */ /* 0x0003e60008000806 */
[----:B------:R-:W-:-:S04]  /*0820*/  FADD R5, R5, R4 ;  /* 0x0000000405057221 */ /* 0x000fc80000000000 */
[----:B-----5:R-:W-:Y:S01]  /*0830*/  FADD R22, R5, R10 ;  /* 0x0000000a05167221 */ /* 0x020fe20000000000 */
[----:B------:R1:W-:Y:S04]  /*0840*/  STS.64 [UR6+0x10], R4 ;  /* 0x00001004ff007988 */ /* 0x0003e80008000a06 */
[----:B------:R1:W-:Y:S01]  /*0850*/  STS [UR6+0x18], R22 ;  /* 0x00001816ff007988 */ /* 0x0003e20008000806 */
[----:B------:R-:W-:-:S12]  /*0860*/  UIADD3 UR6, UPT, UPT, UR6, 0x20, URZ ;  /* 0x0000002006067890 */ /* 0x000fd8000fffe0ff */
.L_x_195:
[----:B------:R-:W-:-:S13]  /*0870*/  ISETP.NE.OR P0, PT, R17, RZ, P0 ;  /* 0x000000ff1100720c */ /* 0x000fda0000705670 */
[----:B------:R-:W-:Y:S05]  /*0880*/  @!P0 BRA `(.L_x_196) ;  /* 0x00000000003c8947 */ /* 0x000fea0003800000 */
.L_x_192:
[----:B-1-3--:R-:W0:Y:S01]  /*0890*/  LDS R5, [UR6+-0x4] ;  /* 0xfffffc06ff057984 */ /* 0x00ae220008000800 */
[----:B------:R-:W-:Y:S01]  /*08a0*/  IADD3 R17, PT, PT, R17, 0x4, RZ ;  /* 0x0000000411117810 */ /* 0x000fe20007ffe0ff */
[----:B------:R-:W-:Y:S02]  /*08b0*/  UIADD3 UR4, UPT, UPT, UR4, 0x4, URZ ;  /* 0x0000000404047890 */ /* 0x000fe4000fffe0ff */
[----:B------:R-:W1:Y:S01]  /*08c0*/  LDS.64 R6, [UR6] ;  /* 0x00000006ff067984 */ /* 0x000e620008000a00 */
[----:B------:R-:W-:-:S03]  /*08d0*/  ISETP.NE.AND P0, PT, R17, RZ, PT ;  /* 0x000000ff1100720c */ /* 0x000fc60003f05270 */
[----:B------:R-:W2:Y:S01]  /*08e0*/  LDS R4, [UR6+0x8] ;  /* 0x00000806ff047984 */ /* 0x000ea20008000800 */
[----:B0-----:R-:W-:-:S04]  /*08f0*/  FADD R5, R5, R22 ;  /* 0x0000001605057221 */ /* 0x001fc80000000000 */
[----:B-1----:R-:W-:Y:S01]  /*0900*/  FADD R6, R5, R6 ;  /* 0x0000000605067221 */ /* 0x002fe20000000000 */
[----:B------:R3:W-:Y:S03]  /*0910*/  STS [UR6+-0x4], R5 ;  /* 0xfffffc05ff007988 */ /* 0x0007e60008000806 */
[----:B------:R-:W-:-:S04]  /*0920*/  FADD R7, R7, R6 ;  /* 0x0000000607077221 */ /* 0x000fc80000000000 */
[----:B--2---:R-:W-:Y:S01]  /*0930*/  FADD R22, R7, R4 ;  /* 0x0000000407167221 */ /* 0x004fe20000000000 */
[----:B------:R3:W-:Y:S04]  /*0940*/  STS.64 [UR6], R6 ;  /* 0x00000006ff007988 */ /* 0x0007e80008000a06 */
[----:B------:R3:W-:Y:S01]  /*0950*/  STS [UR6+0x8], R22 ;  /* 0x00000816ff007988 */ /* 0x0007e20008000806 */
[----:B------:R-:W-:Y:S01]  /*0960*/  UIADD3 UR6, UPT, UPT, UR6, 0x10, URZ ;  /* 0x0000001006067890 */ /* 0x000fe2000fffe0ff */
[----:B------:R-:W-:Y:S11]  /*0970*/  @P0 BRA `(.L_x_192) ;  /* 0xfffffffc00c40947 */ /* 0x000ff6000383ffff */
.L_x_196:
[----:B------:R-:W-:-:S12]  /*0980*/  UIADD3 UR4, UPT, UPT, UR4, 0x1, URZ ;  /* 0x0000000104047890 */ /* 0x000fd8000fffe0ff */
.L_x_191:
[----:B------:R-:W-:-:S13]  /*0990*/  ISETP.NE.AND P0, PT, R16, RZ, PT ;  /* 0x000000ff1000720c */ /* 0x000fda0003f05270 */
[----:B------:R-:W-:Y:S05]  /*09a0*/  @!P0 BRA `(.L_x_190) ;  /* 0x0000000000288947 */ /* 0x000fea0003800000 */
[----:B------:R-:W-:Y:S01]  /*09b0*/  IADD3 R16, PT, PT, -R16, RZ, RZ ;  /* 0x000000ff10107210 */ /* 0x000fe20007ffe1ff */
[----:B------:R-:W-:-:S12]  /*09c0*/  ULEA UR4, UR4, UR5, 0x2 ;  /* 0x0000000504047291 */ /* 0x000fd8000f8e10ff */
.L_x_197:
[----:B-12---:R-:W-:Y:S01]  /*09d0*/  LDS R4, [UR4+-0x4] ;  /* 0xfffffc04ff047984 */ /* 0x006fe20008000800 */
[----:B------:R-:W-:-:S03]  /*09e0*/  VIADD R16, R16, 0x1 ;  /* 0x0000000110107836 */ /* 0x000fc60000000000 */
[----:B---3--:R-:W1:Y:S02]  /*09f0*/  LDS R5, [UR4] ;  /* 0x00000004ff057984 */ /* 0x008e640008000800 */
[----:B------:R-:W-:Y:S01]  /*0a00*/  ISETP.NE.AND P0, PT, R16, RZ, PT ;  /* 0x000000ff1000720c */ /* 0x000fe20003f05270 */
[----:B-1----:R-:W-:-:S05]  /*0a10*/  FADD R4, R4, R5 ;  /* 0x0000000504047221 */ /* 0x002fca0000000000 */
[----:B------:R2:W-:Y:S01]  /*0a20*/  STS [UR4], R4 ;  /* 0x00000004ff007988 */ /* 0x0005e20008000804 */
[----:B------:R-:W-:-:S06]  /*0a30*/  UIADD3 UR4, UPT, UPT, UR4, 0x4, URZ ;  /* 0x0000000404047890 */ /* 0x000fcc000fffe0ff */
[----:B------:R-:W-:Y:S06]  /*0a40*/  @P0 BRA `(.L_x_197) ;  /* 0xfffffffc00e00947 */ /* 0x000fec000383ffff */
.L_x_190:
[----:B------:R-:W-:Y:S05]  /*0a50*/  BSYNC.RECONVERGENT B0 ;  /* 0x0000000000007941 */ /* 0x000fea0003800200 */
.L_x_189:
[----:B------:R-:W-:Y:S01]  /*0a60*/  BAR.SYNC.DEFER_BLOCKING 0x0 ;  /* 0x0000000000007b1d */ /* 0x000fe20000010000 */
[----:B------:R-:W-:Y:S01]  /*0a70*/  ISETP.GE.U32.AND P0, PT, R13, 0x20, PT ;  /* 0x000000200d00780c */ /* 0x000fe20003f06070 */
[----:B-1-3--:R-:W-:Y:S01]  /*0a80*/  HFMA2 R5, -RZ, RZ, 0, 0 ;  /* 0x00000000ff057431 */ /* 0x00afe200000001ff */
[----:B------:R-:W-:-:S03]  /*0a90*/  IADD3 R12, PT, PT, R12, -0x1, RZ ;  /* 0xffffffff0c0c7810 */ /* 0x000fc60007ffe0ff */
[----:B------:R-:W1:Y:S08]  /*0aa0*/  LDCU.64 UR6, c[0x0][0x390] ;  /* 0x00007200ff0677ac */ /* 0x000e700008000a00 */
[----:B------:R-:W3:Y:S01]  /*0ab0*/  @P0 LDS R5, [R15+UR5+-0x4] ;  /* 0xfffffc050f050984 */ /* 0x000ee20008000800 */
[----:B------:R-:W-:Y:S02]  /*0ac0*/  ISETP.NE.AND P0, PT, R13, R12, PT ;  /* 0x0000000c0d00720c */ /* 0x000fe40003f05270 */
[----:B-1----:R-:W-:-:S04]  /*0ad0*/  ISETP.EQ.U32.AND P1, PT, RZ, UR6, PT ;  /* 0x00000006ff007c0c */ /* 0x002fc8000bf22070 */
[----:B------:R-:W-:Y:S01]  /*0ae0*/  ISETP.EQ.OR.EX P0, PT, RZ, UR7, P0, P1 ;  /* 0x00000007ff007c0c */ /* 0x000fe20008702710 */
[----:B---3--:R-:W-:-:S05]  /*0af0*/  FADD R5, R14, R5 ;  /* 0x000000050e057221 */ /* 0x008fca0000000000 */
[----:B------:R1:W-:Y:S07]  /*0b00*/  STG.E desc[UR8][R2.64], R5 ;  /* 0x0000000502007986 */ /* 0x0003ee000c101908 */
[----:B------:R-:W-:Y:S05]  /*0b10*/  @P0 EXIT ;  /* 0x000000000000094d */ /* 0x000fea0003800000 */
[----:B-1----:R-:W1:Y:S02]  /*0b20*/  LDC.64 R2, c[0x0][0x390] ;  /* 0x0000e400ff027b82 */ /* 0x002e640000000a00 */
[----:B-1----:R-:W-:-:S05]  /*0b30*/  IMAD.WIDE.U32 R2, R0, 0x4, R2 ;  /* 0x0000000400027825 */ /* 0x002fca00078e0002 */
[----:B------:R-:W-:Y:S01]  /*0b40*/  STG.E desc[UR8][R2.64], R5 ;  /* 0x0000000502007986 */ /* 0x000fe2000c101908 */
[----:B------:R-:W-:Y:S05]  /*0b50*/  EXIT ;  /* 0x000000000000794d */ /* 0x000fea0003800000 */
.L_x_198:
        /* <DEDUP_REMOVED lines=10> */
.L_x_204:


//--------------------- .nv.shared._ZN3cub18CUB_300001_SM_10006detail4scan16DeviceScanKernelINS2_10policy_hubIfffmN4cuda3std3__44plusIvEEE10Policy1000EN6thrust24THRUST_300001_SM_1000_NS6detail15normal_iteratorINSD_10device_ptrIfEEEESI_NS0_13ScanTileStateIfLb1EEES9_NS0_8NullTypeEmfLb0ESL_EEvT0_T1_T2_iT3_T4_T5_ --------------------------
	.section	.nv.shared._ZN3cub18CUB_300001_SM_10006detail4scan16DeviceScanKernelINS2_10policy_hubIfffmN4cuda3std3__44plusIvEEE10Policy1000EN6thrust24THRUST_300001_SM_1000_NS6detail15normal_iteratorINSD_10device_ptrIfEEEESI_NS0_13ScanTileStateIfLb1EEES9_NS0_8NullTypeEmfLb0ESL_EEvT0_T1_T2_iT3_T4_T5_,"aw",@nobits
	.sectionflags	@""
	.align	16
.nv.shared._ZN3cub18CUB_300001_SM_10006detail4scan16DeviceScanKernelINS2_10policy_hubIfffmN4cuda3std3__44plusIvEEE10Policy1000EN6thrust24THRUST_300001_SM_1000_NS6detail15normal_iteratorINSD_10device_ptrIfEEEESI_NS0_13ScanTileStateIfLb1EEES9_NS0_8NullTypeEmfLb0ESL_EEvT0_T1_T2_iT3_T4_T5_:
	.zero		32656


//--------------------- .nv.shared.reserved.0     --------------------------
	.section	.nv.shared.reserved.0,"aw",@nobits
	.weak		__nv_reservedSMEM_offset_0_alias
	.size		__nv_reservedSMEM_offset_0_alias, 0, 64
	.other		__nv_reservedSMEM_offset_0_alias,@"STO_CUDA_RESERVED_SHARED STV_DEFAULT"
__nv_reservedSMEM_offset_0_alias:
	.zero		0
	.zero		64


//--------------------- .nv.global                --------------------------
	.section	.nv.global,"aw",@nobits
.nv.global:
	.type		_ZN34_INTERNAL_9e348feb_4_k_cu_576ad1126thrust24THRUST_300001_SM_1000_NS3seqE,@object
	.size		_ZN34_INTERNAL_9e348feb_4_k_cu_576ad1126thrust24THRUST_300001_SM_1000_NS3seqE,(_ZN34_INTERNAL_9e348feb_4_k_cu_576ad1124cuda3std3__48in_placeE - _ZN34_INTERNAL_9e348feb_4_k_cu_576ad1126thrust24THRUST_300001_SM_1000_NS3seqE)
_ZN34_INTERNAL_9e348feb_4_k_cu_576ad1126thrust24THRUST_300001_SM_1000_NS3seqE:
	.zero		1
	.type		_ZN34_INTERNAL_9e348feb_4_k_cu_576ad1124cuda3std3__48in_placeE,@object
	.size		_ZN34_INTERNAL_9e348feb_4_k_cu_576ad1124cuda3std3__48in_placeE,(_ZN34_INTERNAL_9e348feb_4_k_cu_576ad1124cuda3std6ranges3__45__cpo4sizeE - _ZN34_INTERNAL_9e348feb_4_k_cu_576ad1124cuda3std3__48in_placeE)
_ZN34_INTERNAL_9e348feb_4_k_cu_576ad1124cuda3std3__48in_placeE:
	.zero		1
	.type		_ZN34_INTERNAL_9e348feb_4_k_cu_576ad1124cuda3std6ranges3__45__cpo4sizeE,@object
	.size		_ZN34_INTERNAL_9e348feb_4_k_cu_576ad1124cuda3std6ranges3__45__cpo4sizeE,(_ZN34_INTERNAL_9e348feb_4_k_cu_576ad1126thrust24THRUST_300001_SM_1000_NS12placeholders2_3E - _ZN34_INTERNAL_9e348feb_4_k_cu_576ad1124cuda3std6ranges3__45__cpo4sizeE)
_ZN34_INTERNAL_9e348feb_4_k_cu_576ad1124cuda3std6ranges3__45__cpo4sizeE:
	.zero		1
	.type		_ZN34_INTERNAL_9e348feb_4_k_cu_576ad1126thrust24THRUST_300001_SM_1000_NS12placeholders2_3E,@object
	.size		_ZN34_INTERNAL_9e348feb_4_k_cu_576ad1126thrust24THRUST_300001_SM_1000_NS12placeholders2_3E,(_ZN34_INTERNAL_9e348feb_4_k_cu_576ad1124cuda3std3__45__cpo6cbeginE - _ZN34_INTERNAL_9e348feb_4_k_cu_576ad1126thrust24THRUST_300001_SM_1000_NS12placeholders2_3E)
_ZN34_INTERNAL_9e348feb_4_k_cu_576ad1126thrust24THRUST_300001_SM_1000_NS12placeholders2_3E:
	.zero		1
	.type		_ZN34_INTERNAL_9e348feb_4_k_cu_576ad1124cuda3std3__45__cpo6cbeginE,@object
	.size		_ZN34_INTERNAL_9e348feb_4_k_cu_576ad1124cuda3std3__45__cpo6cbeginE,(_ZN34_INTERNAL_9e348feb_4_k_cu_576ad1124cuda3std6ranges3__45__cpo6cbeginE - _ZN34_INTERNAL_9e348feb_4_k_cu_576ad1124cuda3std3__45__cpo6cbeginE)
_ZN34_INTERNAL_9e348feb_4_k_cu_576ad1124cuda3std3__45__cpo6cbeginE:
	.zero		1
	.type		_ZN34_INTERNAL_9e348feb_4_k_cu_576ad1124cuda3std6ranges3__45__cpo6cbeginE,@object
	.size		_ZN34_INTERNAL_9e348feb_4_k_cu_576ad1124cuda3std6ranges3__45__cpo6cbeginE,(_ZN34_INTERNAL_9e348feb_4_k_cu_576ad1126thrust24THRUST_300001_SM_1000_NS12placeholders2_7E - _ZN34_INTERNAL_9e348feb_4_k_cu_576ad1124cuda3std6ranges3__45__cpo6cbeginE)
_ZN34_INTERNAL_9e348feb_4_k_cu_576ad1124cuda3std6ranges3__45__cpo6cbeginE:
	.zero		1
	.type		_ZN34_INTERNAL_9e348feb_4_k_cu_576ad1126thrust24THRUST_300001_SM_1000_NS12placeholders2_7E,@object
	.size		_ZN34_INTERNAL_9e348feb_4_k_cu_576ad1126thrust24THRUST_300001_SM_1000_NS12placeholders2_7E,(_ZN34_INTERNAL_9e348feb_4_k_cu_576ad1124cuda3std3__45__cpo7crbeginE - _ZN34_INTERNAL_9e348feb_4_k_cu_576ad1126thrust24THRUST_300001_SM_1000_NS12placeholders2_7E)
_ZN34_INTERNAL_9e348feb_4_k_cu_576ad1126thrust24THRUST_300001_SM_1000_NS12placeholders2_7E:
	.zero		1
	.type		_ZN34_INTERNAL_9e348feb_4_k_cu_576ad1124cuda3std3__45__cpo7crbeginE,@object
	.size		_ZN34_INTERNAL_9e348feb_4_k_cu_576ad1124cuda3std3__45__cpo7crbeginE,(_ZN34_INTERNAL_9e348feb_4_k_cu_576ad1124cuda3std6ranges3__45__cpo4nextE - _ZN34_INTERNAL_9e348feb_4_k_cu_576ad1124cuda3std3__45__cpo7crbeginE)
_ZN34_INTERNAL_9e348feb_4_k_cu_576ad1124cuda3std3__45__cpo7crbeginE:
	.zero		1
	.type		_ZN34_INTERNAL_9e348feb_4_k_cu_576ad1124cuda3std6ranges3__45__cpo4nextE,@object
	.size		_ZN34_INTERNAL_9e348feb_4_k_cu_576ad1124cuda3std6ranges3__45__cpo4nextE,(_ZN34_INTERNAL_9e348feb_4_k_cu_576ad1124cuda3std6ranges3__45__cpo4swapE - _ZN34_INTERNAL_9e348feb_4_k_cu_576ad1124cuda3std6ranges3__45__cpo4nextE)
_ZN34_INTERNAL_9e348feb_4_k_cu_576ad1124cuda3std6ranges3__45__cpo4nextE:
	.zero		1
	.type		_ZN34_INTERNAL_9e348feb_4_k_cu_576ad1124cuda3std6ranges3__45__cpo4swapE,@object
	.size		_ZN34_INTERNAL_9e348feb_4_k_cu_576ad1124cuda3std6ranges3__45__cpo4swapE,(_ZN34_INTERNAL_9e348feb_4_k_cu_576ad1126thrust24THRUST_300001_SM_1000_NS8cuda_cub10par_nosyncE - _ZN34_INTERNAL_9e348feb_4_k_cu_576ad1124cuda3std6ranges3__45__cpo4swapE)
_ZN34_INTERNAL_9e348feb_4_k_cu_576ad1124cuda3std6ranges3__45__cpo4swapE:
	.zero		1
	.type		_ZN34_INTERNAL_9e348feb_4_k_cu_576ad1126thrust24THRUST_300001_SM_1000_NS8cuda_cub10par_nosyncE,@object
	.size		_ZN34_INTERNAL_9e348feb_4_k_cu_576ad1126thrust24THRUST_300001_SM_1000_NS8cuda_cub10par_nosyncE,(_ZN34_INTERNAL_9e348feb_4_k_cu_576ad1126thrust24THRUST_300001_SM_1000_NS12placeholders2_9E - _ZN34_INTERNAL_9e348feb_4_k_cu_576ad1126thrust24THRUST_300001_SM_1000_NS8cuda_cub10par_nosyncE)
_ZN34_INTERNAL_9e348feb_4_k_cu_576ad1126thrust24THRUST_300001_SM_1000_NS8cuda_cub10par_nosyncE:
	.zero		1
	.type		_ZN34_INTERNAL_9e348feb_4_k_cu_576ad1126thrust24THRUST_300001_SM_1000_NS12placeholders2_9E,@object
	.size		_ZN34_INTERNAL_9e348feb_4_k_cu_576ad1126thrust24THRUST_300001_SM_1000_NS12placeholders2_9E,(_ZN34_INTERNAL_9e348feb_4_k_cu_576ad1124cuda3std3__436_GLOBAL__N__9e348feb_4_k_cu_576ad1126ignoreE - _ZN34_INTERNAL_9e348feb_4_k_cu_576ad1126thrust24THRUST_300001_SM_1000_NS12placeholders2_9E)
_ZN34_INTERNAL_9e348feb_4_k_cu_576ad1126thrust24THRUST_300001_SM_1000_NS12placeholders2_9E:
	.zero		1
	.type		_ZN34_INTERNAL_9e348feb_4_k_cu_576ad1124cuda3std3__436_GLOBAL__N__9e348feb_4_k_cu_576ad1126ignoreE,@object
	.size		_ZN34_INTERNAL_9e348feb_4_k_cu_576ad1124cuda3std3__436_GLOBAL__N__9e348feb_4_k_cu_576ad1126ignoreE,(_ZN34_INTERNAL_9e348feb_4_k_cu_576ad1124cuda3std6ranges3__45__cpo4dataE - _ZN34_INTERNAL_9e348feb_4_k_cu_576ad1124cuda3std3__436_GLOBAL__N__9e348feb_4_k_cu_576ad1126ignoreE)
_ZN34_INTERNAL_9e348feb_4_k_cu_576ad1124cuda3std3__436_GLOBAL__N__9e348feb_4_k_cu_576ad1126ignoreE:
	.zero		1
	.type		_ZN34_INTERNAL_9e348feb_4_k_cu_576ad1124cuda3std6ranges3__45__cpo4dataE,@object
	.size		_ZN34_INTERNAL_9e348feb_4_k_cu_576ad1124cuda3std6ranges3__45__cpo4dataE,(_ZN34_INTERNAL_9e348feb_4_k_cu_576ad1126thrust24THRUST_300001_SM_1000_NS12placeholders2_1E - _ZN34_INTERNAL_9e348feb_4_k_cu_576ad1124cuda3std6ranges3__45__cpo4dataE)
_ZN34_INTERNAL_9e348feb_4_k_cu_576ad1124cuda3std6ranges3__45__cpo4dataE:
	.zero		1
	.type		_ZN34_INTERNAL_9e348feb_4_k_cu_576ad1126thrust24THRUST_300001_SM_1000_NS12placeholders2_1E,@object
	.size		_ZN34_INTERNAL_9e348feb_4_k_cu_576ad1126thrust24THRUST_300001_SM_1000_NS12placeholders2_1E,(_ZN34_INTERNAL_9e348feb_4_k_cu_576ad1124cuda3std3__45__cpo5beginE - _ZN34_INTERNAL_9e348feb_4_k_cu_576ad1126thrust24THRUST_300001_SM_1000_NS12placeholders2_1E)
_ZN34_INTERNAL_9e348feb_4_k_cu_576ad1126thrust24THRUST_300001_SM_1000_NS12placeholders2_1E:
	.zero		1
	.type		_ZN34_INTERNAL_9e348feb_4_k_cu_576ad1124cuda3std3__45__cpo5beginE,@object
	.size		_ZN34_INTERNAL_9e348feb_4_k_cu_576ad1124cuda3std3__45__cpo5beginE,(_ZN34_INTERNAL_9e348feb_4_k_cu_576ad1124cuda3std6ranges3__45__cpo5beginE - _ZN34_INTERNAL_9e348feb_4_k_cu_576ad1124cuda3std3__45__cpo5beginE)
_ZN34_INTERNAL_9e348feb_4_k_cu_576ad1124cuda3std3__45__cpo5beginE:
	.zero		1
	.type		_ZN34_INTERNAL_9e348feb_4_k_cu_576ad1124cuda3std6ranges3__45__cpo5beginE,@object
	.size		_ZN34_INTERNAL_9e348feb_4_k_cu_576ad1124cuda3std6ranges3__45__cpo5beginE,(_ZN34_INTERNAL_9e348feb_4_k_cu_576ad1126thrust24THRUST_300001_SM_1000_NS12placeholders2_5E - _ZN34_INTERNAL_9e348feb_4_k_cu_576ad1124cuda3std6ranges3__45__cpo5beginE)
_ZN34_INTERNAL_9e348feb_4_k_cu_576ad1124cuda3std6ranges3__45__cpo5beginE:
	.zero		1
	.type		_ZN34_INTERNAL_9e348feb_4_k_cu_576ad1126thrust24THRUST_300001_SM_1000_NS12placeholders2_5E,@object
	.size		_ZN34_INTERNAL_9e348feb_4_k_cu_576ad1126thrust24THRUST_300001_SM_1000_NS12placeholders2_5E,(_ZN34_INTERNAL_9e348feb_4_k_cu_576ad1124cuda3std3__45__cpo6rbeginE - _ZN34_INTERNAL_9e348feb_4_k_cu_576ad1126thrust24THRUST_300001_SM_1000_NS12placeholders2_5E)
_ZN34_INTERNAL_9e348feb_4_k_cu_576ad1126thrust24THRUST_300001_SM_1000_NS12placeholders2_5E:
	.zero		1
	.type		_ZN34_INTERNAL_9e348feb_4_k_cu_576ad1124cuda3std3__45__cpo6rbeginE,@object
	.size		_ZN34_INTERNAL_9e348feb_4_k_cu_576ad1124cuda3std3__45__cpo6rbeginE,(_ZN34_INTERNAL_9e348feb_4_k_cu_576ad1124cuda3std6ranges3__45__cpo7advanceE - _ZN34_INTERNAL_9e348feb_4_k_cu_576ad1124cuda3std3__45__cpo6rbeginE)
_ZN34_INTERNAL_9e348feb_4_k_cu_576ad1124cuda3std3__45__cpo6rbeginE:
	.zero		1
	.type		_ZN34_INTERNAL_9e348feb_4_k_cu_576ad1124cuda3std6ranges3__45__cpo7advanceE,@object
	.size		_ZN34_INTERNAL_9e348feb_4_k_cu_576ad1124cuda3std6ranges3__45__cpo7advanceE,(_ZN34_INTERNAL_9e348feb_4_k_cu_576ad1124cuda3std3__47nulloptE - _ZN34_INTERNAL_9e348feb_4_k_cu_576ad1124cuda3std6ranges3__45__cpo7advanceE)
_ZN34_INTERNAL_9e348feb_4_k_cu_576ad1124cuda3std6ranges3__45__cpo7advanceE:
	.zero		1
	.type		_ZN34_INTERNAL_9e348feb_4_k_cu_576ad1124cuda3std3__47nulloptE,@object
	.size		_ZN34_INTERNAL_9e348feb_4_k_cu_576ad1124cuda3std3__47nulloptE,(_ZN34_INTERNAL_9e348feb_4_k_cu_576ad1124cuda3std6ranges3__45__cpo8distanceE - _ZN34_INTERNAL_9e348feb_4_k_cu_576ad1124cuda3std3__47nulloptE)
_ZN34_INTERNAL_9e348feb_4_k_cu_576ad1124cuda3std3__47nulloptE:
	.zero		1
	.type		_ZN34_INTERNAL_9e348feb_4_k_cu_576ad1124cuda3std6ranges3__45__cpo8distanceE,@object
	.size		_ZN34_INTERNAL_9e348feb_4_k_cu_576ad1124cuda3std6ranges3__45__cpo8distanceE,(_ZN34_INTERNAL_9e348feb_4_k_cu_576ad1126thrust24THRUST_300001_SM_1000_NS12placeholders3_10E - _ZN34_INTERNAL_9e348feb_4_k_cu_576ad1124cuda3std6ranges3__45__cpo8distanceE)
_ZN34_INTERNAL_9e348feb_4_k_cu_576ad1124cuda3std6ranges3__45__cpo8distanceE:
	.zero		1
	.type		_ZN34_INTERNAL_9e348feb_4_k_cu_576ad1126thrust24THRUST_300001_SM_1000_NS12placeholders3_10E,@object
	.size		_ZN34_INTERNAL_9e348feb_4_k_cu_576ad1126thrust24THRUST_300001_SM_1000_NS12placeholders3_10E,(_ZN34_INTERNAL_9e348feb_4_k_cu_576ad1124cuda3std3__419piecewise_constructE - _ZN34_INTERNAL_9e348feb_4_k_cu_576ad1126thrust24THRUST_300001_SM_1000_NS12placeholders3_10E)
_ZN34_INTERNAL_9e348feb_4_k_cu_576ad1126thrust24THRUST_300001_SM_1000_NS12placeholders3_10E:
	.zero		1
	.type		_ZN34_INTERNAL_9e348feb_4_k_cu_576ad1124cuda3std3__419piecewise_constructE,@object
	.size		_ZN34_INTERNAL_9e348feb_4_k_cu_576ad1124cuda3std3__419piecewise_constructE,(_ZN34_INTERNAL_9e348feb_4_k_cu_576ad1124cuda3std6ranges3__45__cpo5cdataE - _ZN34_INTERNAL_9e348feb_4_k_cu_576ad1124cuda3std3__419piecewise_constructE)
_ZN34_INTERNAL_9e348feb_4_k_cu_576ad1124cuda3std3__419piecewise_constructE:
	.zero		1
	.type		_ZN34_INTERNAL_9e348feb_4_k_cu_576ad1124cuda3std6ranges3__45__cpo5cdataE,@object
	.size		_ZN34_INTERNAL_9e348feb_4_k_cu_576ad1124cuda3std6ranges3__45__cpo5cdataE,(_ZN34_INTERNAL_9e348feb_4_k_cu_576ad1126thrust24THRUST_300001_SM_1000_NS12placeholders2_2E - _ZN34_INTERNAL_9e348feb_4_k_cu_576ad1124cuda3std6ranges3__45__cpo5cdataE)
_ZN34_INTERNAL_9e348feb_4_k_cu_576ad1124cuda3std6ranges3__45__cpo5cdataE:
	.zero		1
	.type		_ZN34_INTERNAL_9e348feb_4_k_cu_576ad1126thrust24THRUST_300001_SM_1000_NS12placeholders2_2E,@object
	.size		_ZN34_INTERNAL_9e348feb_4_k_cu_576ad1126thrust24THRUST_300001_SM_1000_NS12placeholders2_2E,(_ZN34_INTERNAL_9e348feb_4_k_cu_576ad1124cuda3std3__45__cpo3endE - _ZN34_INTERNAL_9e348feb_4_k_cu_576ad1126thrust24THRUST_300001_SM_1000_NS12placeholders2_2E)
_ZN34_INTERNAL_9e348feb_4_k_cu_576ad1126thrust24THRUST_300001_SM_1000_NS12placeholders2_2E:
	.zero		1
	.type		_ZN34_INTERNAL_9e348feb_4_k_cu_576ad1124cuda3std3__45__cpo3endE,@object
	.size		_ZN34_INTERNAL_9e348feb_4_k_cu_576ad1124cuda3std3__45__cpo3endE,(_ZN34_INTERNAL_9e348feb_4_k_cu_576ad1124cuda3std6ranges3__45__cpo3endE - _ZN34_INTERNAL_9e348feb_4_k_cu_576ad1124cuda3std3__45__cpo3endE)
_ZN34_INTERNAL_9e348feb_4_k_cu_576ad1124cuda3std3__45__cpo3endE:
	.zero		1
	.type		_ZN34_INTERNAL_9e348feb_4_k_cu_576ad1124cuda3std6ranges3__45__cpo3endE,@object
	.size		_ZN34_INTERNAL_9e348feb_4_k_cu_576ad1124cuda3std6ranges3__45__cpo3endE,(_ZN34_INTERNAL_9e348feb_4_k_cu_576ad1126thrust24THRUST_300001_SM_1000_NS12placeholders2_6E - _ZN34_INTERNAL_9e348feb_4_k_cu_576ad1124cuda3std6ranges3__45__cpo3endE)
_ZN34_INTERNAL_9e348feb_4_k_cu_576ad1124cuda3std6ranges3__45__cpo3endE:
	.zero		1
	.type		_ZN34_INTERNAL_9e348feb_4_k_cu_576ad1126thrust24THRUST_300001_SM_1000_NS12placeholders2_6E,@object
	.size		_ZN34_INTERNAL_9e348feb_4_k_cu_576ad1126thrust24THRUST_300001_SM_1000_NS12placeholders2_6E,(_ZN34_INTERNAL_9e348feb_4_k_cu_576ad1124cuda3std3__45__cpo4rendE - _ZN34_INTERNAL_9e348feb_4_k_cu_576ad1126thrust24THRUST_300001_SM_1000_NS12placeholders2_6E)
_ZN34_INTERNAL_9e348feb_4_k_cu_576ad1126thrust24THRUST_300001_SM_1000_NS12placeholders2_6E:
	.zero		1
	.type		_ZN34_INTERNAL_9e348feb_4_k_cu_576ad1124cuda3std3__45__cpo4rendE,@object
	.size		_ZN34_INTERNAL_9e348feb_4_k_cu_576ad1124cuda3std3__45__cpo4rendE,(_ZN34_INTERNAL_9e348feb_4_k_cu_576ad1124cuda3std6ranges3__45__cpo9iter_swapE - _ZN34_INTERNAL_9e348feb_4_k_cu_576ad1124cuda3std3__45__cpo4rendE)
_ZN34_INTERNAL_9e348feb_4_k_cu_576ad1124cuda3std3__45__cpo4rendE:
	.zero		1
	.type		_ZN34_INTERNAL_9e348feb_4_k_cu_576ad1124cuda3std6ranges3__45__cpo9iter_swapE,@object
	.size		_ZN34_INTERNAL_9e348feb_4_k_cu_576ad1124cuda3std6ranges3__45__cpo9iter_swapE,(_ZN34_INTERNAL_9e348feb_4_k_cu_576ad1124cuda3std3__48unexpectE - _ZN34_INTERNAL_9e348feb_4_k_cu_576ad1124cuda3std6ranges3__45__cpo9iter_swapE)
_ZN34_INTERNAL_9e348feb_4_k_cu_576ad1124cuda3std6ranges3__45__cpo9iter_swapE:
	.zero		1
	.type		_ZN34_INTERNAL_9e348feb_4_k_cu_576ad1124cuda3std3__48unexpectE,@object
	.size		_ZN34_INTERNAL_9e348feb_4_k_cu_576ad1124cuda3std3__48unexpectE,(_ZN34_INTERNAL_9e348feb_4_k_cu_576ad1126thrust24THRUST_300001_SM_1000_NS8cuda_cub3parE - _ZN34_INTERNAL_9e348feb_4_k_cu_576ad1124cuda3std3__48unexpectE)
_ZN34_INTERNAL_9e348feb_4_k_cu_576ad1124cuda3std3__48unexpectE:
	.zero		1
	.type		_ZN34_INTERNAL_9e348feb_4_k_cu_576ad1126thrust24THRUST_300001_SM_1000_NS8cuda_cub3parE,@object
	.size		_ZN34_INTERNAL_9e348feb_4_k_cu_576ad1126thrust24THRUST_300001_SM_1000_NS8cuda_cub3parE,(_ZN34_INTERNAL_9e348feb_4_k_cu_576ad1126thrust24THRUST_300001_SM_1000_NS12placeholders2_4E - _ZN34_INTERNAL_9e348feb_4_k_cu_576ad1126thrust24THRUST_300001_SM_1000_NS8cuda_cub3parE)
_ZN34_INTERNAL_9e348feb_4_k_cu_576ad1126thrust24THRUST_300001_SM_1000_NS8cuda_cub3parE:
	.zero		1
	.type		_ZN34_INTERNAL_9e348feb_4_k_cu_576ad1126thrust24THRUST_300001_SM_1000_NS12placeholders2_4E,@object
	.size		_ZN34_INTERNAL_9e348feb_4_k_cu_576ad1126thrust24THRUST_300001_SM_1000_NS12placeholders2_4E,(_ZN34_INTERNAL_9e348feb_4_k_cu_576ad1124cuda3std3__45__cpo4cendE - _ZN34_INTERNAL_9e348feb_4_k_cu_576ad1126thrust24THRUST_300001_SM_1000_NS12placeholders2_4E)
_ZN34_INTERNAL_9e348feb_4_k_cu_576ad1126thrust24THRUST_300001_SM_1000_NS12placeholders2_4E:
	.zero		1
	.type		_ZN34_INTERNAL_9e348feb_4_k_cu_576ad1124cuda3std3__45__cpo4cendE,@object
	.size		_ZN34_INTERNAL_9e348feb_4_k_cu_576ad1124cuda3std3__45__cpo4cendE,(_ZN34_INTERNAL_9e348feb_4_k_cu_576ad1124cuda3std6ranges3__45__cpo4cendE - _ZN34_INTERNAL_9e348feb_4_k_cu_576ad1124cuda3std3__45__cpo4cendE)
_ZN34_INTERNAL_9e348feb_4_k_cu_576ad1124cuda3std3__45__cpo4cendE:
	.zero		1
	.type		_ZN34_INTERNAL_9e348feb_4_k_cu_576ad1124cuda3std6ranges3__45__cpo4cendE,@object
	.size		_ZN34_INTERNAL_9e348feb_4_k_cu_576ad1124cuda3std6ranges3__45__cpo4cendE,(_ZN34_INTERNAL_9e348feb_4_k_cu_576ad1124cuda3std3__420unreachable_sentinelE - _ZN34_INTERNAL_9e348feb_4_k_cu_576ad1124cuda3std6ranges3__45__cpo4cendE)
_ZN34_INTERNAL_9e348feb_4_k_cu_576ad1124cuda3std6ranges3__45__cpo4cendE:
	.zero		1
	.type		_ZN34_INTERNAL_9e348feb_4_k_cu_576ad1124cuda3std3__420unreachable_sentinelE,@object
	.size		_ZN34_INTERNAL_9e348feb_4_k_cu_576ad1124cuda3std3__420unreachable_sentinelE,(_ZN34_INTERNAL_9e348feb_4_k_cu_576ad1124cuda3std6ranges3__45__cpo5ssizeE - _ZN34_INTERNAL_9e348feb_4_k_cu_576ad1124cuda3std3__420unreachable_sentinelE)
_ZN34_INTERNAL_9e348feb_4_k_cu_576ad1124cuda3std3__420unreachable_sentinelE:
	.zero		1
	.type		_ZN34_INTERNAL_9e348feb_4_k_cu_576ad1124cuda3std6ranges3__45__cpo5ssizeE,@object
	.size		_ZN34_INTERNAL_9e348feb_4_k_cu_576ad1124cuda3std6ranges3__45__cpo5ssizeE,(_ZN34_INTERNAL_9e348feb_4_k_cu_576ad1126thrust24THRUST_300001_SM_1000_NS12placeholders2_8E - _ZN34_INTERNAL_9e348feb_4_k_cu_576ad1124cuda3std6ranges3__45__cpo5ssizeE)
_ZN34_INTERNAL_9e348feb_4_k_cu_576ad1124cuda3std6ranges3__45__cpo5ssizeE:
	.zero		1
	.type		_ZN34_INTERNAL_9e348feb_4_k_cu_576ad1126thrust24THRUST_300001_SM_1000_NS12placeholders2_8E,@object
	.size		_ZN34_INTERNAL_9e348feb_4_k_cu_576ad1126thrust24THRUST_300001_SM_1000_NS12placeholders2_8E,(_ZN34_INTERNAL_9e348feb_4_k_cu_576ad1124cuda3std3__45__cpo5crendE - _ZN34_INTERNAL_9e348feb_4_k_cu_576ad1126thrust24THRUST_300001_SM_1000_NS12placeholders2_8E)
_ZN34_INTERNAL_9e348feb_4_k_cu_576ad1126thrust24THRUST_300001_SM_1000_NS12placeholders2_8E:
	.zero		1
	.type		_ZN34_INTERNAL_9e348feb_4_k_cu_576ad1124cuda3std3__45__cpo5crendE,@object
	.size		_ZN34_INTERNAL_9e348feb_4_k_cu_576ad1124cuda3std3__45__cpo5crendE,(_ZN34_INTERNAL_9e348feb_4_k_cu_576ad1124cuda3std6ranges3__45__cpo4prevE - _ZN34_INTERNAL_9e348feb_4_k_cu_576ad1124cuda3std3__45__cpo5crendE)
_ZN34_INTERNAL_9e348feb_4_k_cu_576ad1124cuda3std3__45__cpo5crendE:
	.zero		1
	.type		_ZN34_INTERNAL_9e348feb_4_k_cu_576ad1124cuda3std6ranges3__45__cpo4prevE,@object
	.size		_ZN34_INTERNAL_9e348feb_4_k_cu_576ad1124cuda3std6ranges3__45__cpo4prevE,(_ZN34_INTERNAL_9e348feb_4_k_cu_576ad1124cuda3std6ranges3__45__cpo9iter_moveE - _ZN34_INTERNAL_9e348feb_4_k_cu_576ad1124cuda3std6ranges3__45__cpo4prevE)
_ZN34_INTERNAL_9e348feb_4_k_cu_576ad1124cuda3std6ranges3__45__cpo4prevE:
	.zero		1
	.type		_ZN34_INTERNAL_9e348feb_4_k_cu_576ad1124cuda3std6ranges3__45__cpo9iter_moveE,@object
	.size		_ZN34_INTERNAL_9e348feb_4_k_cu_576ad1124cuda3std6ranges3__45__cpo9iter_moveE,(_ZN34_INTERNAL_9e348feb_4_k_cu_576ad1126thrust24THRUST_300001_SM_1000_NS6system6detail10sequential3seqE - _ZN34_INTERNAL_9e348feb_4_k_cu_576ad1124cuda3std6ranges3__45__cpo9iter_moveE)
_ZN34_INTERNAL_9e348feb_4_k_cu_576ad1124cuda3std6ranges3__45__cpo9iter_moveE:
	.zero		1
	.type		_ZN34_INTERNAL_9e348feb_4_k_cu_576ad1126thrust24THRUST_300001_SM_1000_NS6system6detail10sequential3seqE,@object
	.size		_ZN34_INTERNAL_9e348feb_4_k_cu_576ad1126thrust24THRUST_300001_SM_1000_NS6system6detail10sequential3seqE,(.L_31 - _ZN34_INTERNAL_9e348feb_4_k_cu_576ad1126thrust24THRUST_300001_SM_1000_NS6system6detail10sequential3seqE)
_ZN34_INTERNAL_9e348feb_4_k_cu_576ad1126thrust24THRUST_300001_SM_1000_NS6system6detail10sequential3seqE:
	.zero		1
.L_31:


//--------------------- .nv.shared._ZN3cub18CUB_300001_SM_10006detail4scan16DeviceScanKernelINS2_10policy_hubIfffjN4cuda3std3__44plusIvEEE10Policy1000EN6thrust24THRUST_300001_SM_1000_NS6detail15normal_iteratorINSD_10device_ptrIfEEEESI_NS0_13ScanTileStateIfLb1EEES9_NS0_8NullTypeEjfLb0ESL_EEvT0_T1_T2_iT3_T4_T5_ --------------------------
	.section	.nv.shared._ZN3cub18CUB_300001_SM_10006detail4scan16DeviceScanKernelINS2_10policy_hubIfffjN4cuda3std3__44plusIvEEE10Policy1000EN6thrust24THRUST_300001_SM_1000_NS6detail15normal_iteratorINSD_10device_ptrIfEEEESI_NS0_13ScanTileStateIfLb1EEES9_NS0_8NullTypeEjfLb0ESL_EEvT0_T1_T2_iT3_T4_T5_,"aw",@nobits
	.sectionflags	@""
	.align	16
.nv.shared._ZN3cub18CUB_300001_SM_10006detail4scan16DeviceScanKernelINS2_10policy_hubIfffjN4cuda3std3__44plusIvEEE10Policy1000EN6thrust24THRUST_300001_SM_1000_NS6detail15normal_iteratorINSD_10device_ptrIfEEEESI_NS0_13ScanTileStateIfLb1EEES9_NS0_8NullTypeEjfLb0ESL_EEvT0_T1_T2_iT3_T4_T5_:
	.zero		34832


//--------------------- .nv.shared._ZN3cub18CUB_300001_SM_10006detail4scan20DeviceScanInitKernelINS0_13ScanTileStateIfLb1EEEEEvT_i --------------------------
	.section	.nv.shared._ZN3cub18CUB_300001_SM_10006detail4scan20DeviceScanInitKernelINS0_13ScanTileStateIfLb1EEEEEvT_i,"aw",@nobits
	.sectionflags	@""
	.align	16
	.zero		1024


//--------------------- .nv.shared._ZN3cub18CUB_300001_SM_10006detail11EmptyKernelIvEEvv --------------------------
	.section	.nv.shared._ZN3cub18CUB_300001_SM_10006detail11EmptyKernelIvEEvv,"aw",@nobits
	.sectionflags	@""
	.align	16
	.zero		1024


//--------------------- .nv.shared._Z11uniform_addPfS_i --------------------------
	.section	.nv.shared._Z11uniform_addPfS_i,"aw",@nobits
	.sectionflags	@""
	.align	16
.nv.shared._Z11uniform_addPfS_i:
	.zero		1040


//--------------------- .nv.shared._Z9shfl_scanPfiS_ --------------------------
	.section	.nv.shared._Z9shfl_scanPfiS_,"aw",@nobits
	.sectionflags	@""
	.align	16
	.zero		1024


//--------------------- .nv.constant0._ZN3cub18CUB_300001_SM_10006detail4scan16DeviceScanKernelINS2_10policy_hubIfffmN4cuda3std3__44plusIvEEE10Policy1000EN6thrust24THRUST_300001_SM_1000_NS6detail15normal_iteratorINSD_10device_ptrIfEEEESI_NS0_13ScanTileStateIfLb1EEES9_NS0_8NullTypeEmfLb0ESL_EEvT0_T1_T2_iT3_T4_T5_ --------------------------
	.section	.nv.constant0._ZN3cub18CUB_300001_SM_10006detail4scan16DeviceScanKernelINS2_10policy_hubIfffmN4cuda3std3__44plusIvEEE10Policy1000EN6thrust24THRUST_300001_SM_1000_NS6detail15normal_iteratorINSD_10device_ptrIfEEEESI_NS0_13ScanTileStateIfLb1EEES9_NS0_8NullTypeEmfLb0ESL_EEvT0_T1_T2_iT3_T4_T5_,"a",@progbits
	.sectionflags	@""
	.align	4
.nv.constant0._ZN3cub18CUB_300001_SM_10006detail4scan16DeviceScanKernelINS2_10policy_hubIfffmN4cuda3std3__44plusIvEEE10Policy1000EN6thrust24THRUST_300001_SM_1000_NS6detail15normal_iteratorINSD_10device_ptrIfEEEESI_NS0_13ScanTileStateIfLb1EEES9_NS0_8NullTypeEmfLb0ESL_EEvT0_T1_T2_iT3_T4_T5_:
	.zero		936


//--------------------- .nv.constant0._ZN3cub18CUB_300001_SM_10006detail4scan16DeviceScanKernelINS2_10policy_hubIfffjN4cuda3std3__44plusIvEEE10Policy1000EN6thrust24THRUST_300001_SM_1000_NS6detail15normal_iteratorINSD_10device_ptrIfEEEESI_NS0_13ScanTileStateIfLb1EEES9_NS0_8NullTypeEjfLb0ESL_EEvT0_T1_T2_iT3_T4_T5_ --------------------------
	.section	.nv.constant0._ZN3cub18CUB_300001_SM_10006detail4scan16DeviceScanKernelINS2_10policy_hubIfffjN4cuda3std3__44plusIvEEE10Policy1000EN6thrust24THRUST_300001_SM_1000_NS6detail15normal_iteratorINSD_10device_ptrIfEEEESI_NS0_13ScanTileStateIfLb1EEES9_NS0_8NullTypeEjfLb0ESL_EEvT0_T1_T2_iT3_T4_T5_,"a",@progbits
	.sectionflags	@""
	.align	4
.nv.constant0._ZN3cub18CUB_300001_SM_10006detail4scan16DeviceScanKernelINS2_10policy_hubIfffjN4cuda3std3__44plusIvEEE10Policy1000EN6thrust24THRUST_300001_SM_1000_NS6detail15normal_iteratorINSD_10device_ptrIfEEEESI_NS0_13ScanTileStateIfLb1EEES9_NS0_8NullTypeEjfLb0ESL_EEvT0_T1_T2_iT3_T4_T5_:
	.zero		932


//--------------------- .nv.constant0._ZN3cub18CUB_300001_SM_10006detail4scan20DeviceScanInitKernelINS0_13ScanTileStateIfLb1EEEEEvT_i --------------------------
	.section	.nv.constant0._ZN3cub18CUB_300001_SM_10006detail4scan20DeviceScanInitKernelINS0_13ScanTileStateIfLb1EEEEEvT_i,"a",@progbits
	.sectionflags	@""
	.align	4
.nv.constant0._ZN3cub18CUB_300001_SM_10006detail4scan20DeviceScanInitKernelINS0_13ScanTileStateIfLb1EEEEEvT_i:
	.zero		908


//--------------------- .nv.constant0._ZN3cub18CUB_300001_SM_10006detail11EmptyKernelIvEEvv --------------------------
	.section	.nv.constant0._ZN3cub18CUB_300001_SM_10006detail11EmptyKernelIvEEvv,"a",@progbits
	.sectionflags	@""
	.align	4
.nv.constant0._ZN3cub18CUB_300001_SM_10006detail11EmptyKernelIvEEvv:
	.zero		896


//--------------------- .nv.constant0._Z11uniform_addPfS_i --------------------------
	.section	.nv.constant0._Z11uniform_addPfS_i,"a",@progbits
	.sectionflags	@""
	.align	4
.nv.constant0._Z11uniform_addPfS_i:
	.zero		916


//--------------------- .nv.constant0._Z9shfl_scanPfiS_ --------------------------
	.section	.nv.constant0._Z9shfl_scanPfiS_,"a",@progbits
	.sectionflags	@""
	.align	4
.nv.constant0._Z9shfl_scanPfiS_:
	.zero		920


//--------------------- SYMBOLS --------------------------

	.type		.nv.reservedSmem.offset0,@object
	.size		.nv.reservedSmem.offset0,0x4
	.type		.nv.reservedSmem.cap,@object
	.size		.nv.reservedSmem.cap,0x4
